	.target	sm_100a

	.elftype	@"ET_EXEC"


//--------------------- .note.nv.tkinfo           --------------------------
	.section	.note.nv.tkinfo,"",@"SHT_NOTE"
	.sectionflags	@"SHF_NOTE_NV_TKINFO"
	.tkinfo
        /*0018*/ 	.word	0x00000002
        /*0030*/ 	.string	""
        /*0030*/ 	.string	"ptxas"
        /*0030*/ 	.string	"Cuda compilation tools, release 13.0, V13.0.88"
        /*0030*/ 	.string	"Build cuda_13.0.r13.0/compiler.36424714_0"
        /*0030*/ 	.string	"-arch sm_100a -m 64 "



//--------------------- .note.nv.cuinfo           --------------------------
	.section	.note.nv.cuinfo,"",@"SHT_NOTE"
	.sectionflags	@"SHF_NOTE_NV_CUINFO"
        /*0018*/ 	.short	0x0002
        /*001a*/ 	.short	0x0064
        /*001c*/ 	.short	0x0082
	.zero		2


//--------------------- .nv.info                  --------------------------
	.section	.nv.info,"",@"SHT_CUDA_INFO"
	.align	4


	//----- nvinfo : EIATTR_REGCOUNT
	.align		4
        /*0000*/ 	.byte	0x04, 0x2f
        /*0002*/ 	.short	(.L_34 - .L_33)
	.align		4
.L_33:
        /*0004*/ 	.word	index@(_ZN7cutlass13device_kernelINS_4fmha6kernel36Sm100FmhaFwdKernelTmaWarpspecializedIN4cute5tupleIJiiiNS5_IJNS5_IJiiEEEiEEEEEENS1_10collective38Sm100FmhaFwdMainloopTmaWarpspecializedINS_6half_tEffNS5_IJNS4_1CILi256EEENSC_ILi64EEENSC_ILi32EEEEEENS5_IJiNSC_ILi1EEES7_EEENS5_IJiSH_NS5_IJNS5_IJNSC_ILi0EEEiEEEiEEEEEESM_NS9_10CausalMaskILb1EEENS5_IJNSC_ILi2EEESH_SH_EEENSC_ILb0EEEEENS9_38Sm100FmhaFwdEpilogueTmaWarpspecializedISB_fNS5_IJNSC_ILi128EEESF_SE_EEESI_NS5_IJSH_S7_EEESR_EENS2_23IndividualTileSchedulerENS2_41Sm100FmhaCtxKernelWarpspecializedScheduleEEEEEvNT_6ParamsE)
        /*0008*/ 	.word	0x00000080


	//----- nvinfo : EIATTR_FRAME_SIZE
	.align		4
.L_34:
        /*000c*/ 	.byte	0x04, 0x11
        /*000e*/ 	.short	(.L_36 - .L_35)
	.align		4
.L_35:
        /*0010*/ 	.word	index@($__internal_3_$__cuda_sm3x_div_rn_noftz_f32_slowpath)
        /*0014*/ 	.word	0x00000018


	//----- nvinfo : EIATTR_FRAME_SIZE
	.align		4
.L_36:
        /*0018*/ 	.byte	0x04, 0x11
        /*001a*/ 	.short	(.L_38 - .L_37)
	.align		4
.L_37:
        /*001c*/ 	.word	index@($__internal_2_$__cuda_sm10x_tcgen05_guardrail_trap_unallocated_columns_being_dealloced)
        /*0020*/ 	.word	0x00000018


	//----- nvinfo : EIATTR_FRAME_SIZE
	.align		4
.L_38:
        /*0024*/ 	.byte	0x04, 0x11
        /*0026*/ 	.short	(.L_40 - .L_39)
	.align		4
.L_39:
        /*0028*/ 	.word	index@($__internal_1_$__cuda_sm10x_tcgen05_guardrail_trap_phase_invalid_during_alloc)
        /*002c*/ 	.word	0x00000018


	//----- nvinfo : EIATTR_FRAME_SIZE
	.align		4
.L_40:
        /*0030*/ 	.byte	0x04, 0x11
        /*0032*/ 	.short	(.L_42 - .L_41)
	.align		4
.L_41:
        /*0034*/ 	.word	index@($__internal_0_$__cuda_sm10x_tcgen05_guardrail_trap_col_being_dealloced_not_returned_by_alloc)
        /*0038*/ 	.word	0x00000018


	//----- nvinfo : EIATTR_FRAME_SIZE
	.align		4
.L_42:
        /*003c*/ 	.byte	0x04, 0x11
        /*003e*/ 	.short	(.L_44 - .L_43)
	.align		4
.L_43:
        /*0040*/ 	.word	index@(_ZN7cutlass13device_kernelINS_4fmha6kernel36Sm100FmhaFwdKernelTmaWarpspecializedIN4cute5tupleIJiiiNS5_IJNS5_IJiiEEEiEEEEEENS1_10collective38Sm100FmhaFwdMainloopTmaWarpspecializedINS_6half_tEffNS5_IJNS4_1CILi256EEENSC_ILi64EEENSC_ILi32EEEEEENS5_IJiNSC_ILi1EEES7_EEENS5_IJiSH_NS5_IJNS5_IJNSC_ILi0EEEiEEEiEEEEEESM_NS9_10CausalMaskILb1EEENS5_IJNSC_ILi2EEESH_SH_EEENSC_ILb0EEEEENS9_38Sm100FmhaFwdEpilogueTmaWarpspecializedISB_fNS5_IJNSC_ILi128EEESF_SE_EEESI_NS5_IJSH_S7_EEESR_EENS2_23IndividualTileSchedulerENS2_41Sm100FmhaCtxKernelWarpspecializedScheduleEEEEEvNT_6ParamsE)
        /*0044*/ 	.word	0x00000018


	//----- nvinfo : EIATTR_MIN_STACK_SIZE
	.align		4
.L_44:
        /*0048*/ 	.byte	0x04, 0x12
        /*004a*/ 	.short	(.L_46 - .L_45)
	.align		4
.L_45:
        /*004c*/ 	.word	index@(_ZN7cutlass13device_kernelINS_4fmha6kernel36Sm100FmhaFwdKernelTmaWarpspecializedIN4cute5tupleIJiiiNS5_IJNS5_IJiiEEEiEEEEEENS1_10collective38Sm100FmhaFwdMainloopTmaWarpspecializedINS_6half_tEffNS5_IJNS4_1CILi256EEENSC_ILi64EEENSC_ILi32EEEEEENS5_IJiNSC_ILi1EEES7_EEENS5_IJiSH_NS5_IJNS5_IJNSC_ILi0EEEiEEEiEEEEEESM_NS9_10CausalMaskILb1EEENS5_IJNSC_ILi2EEESH_SH_EEENSC_ILb0EEEEENS9_38Sm100FmhaFwdEpilogueTmaWarpspecializedISB_fNS5_IJNSC_ILi128EEESF_SE_EEESI_NS5_IJSH_S7_EEESR_EENS2_23IndividualTileSchedulerENS2_41Sm100FmhaCtxKernelWarpspecializedScheduleEEEEEvNT_6ParamsE)
        /*0050*/ 	.word	0x00000018
.L_46:


//--------------------- .nv.compat                --------------------------
	.section	.nv.compat,"",@"SHT_CUDA_COMPAT_INFO"
	.align	4
        /*0000*/ 	.byte	0x02, 0x09, 0x01, 0x00, 0x02, 0x02, 0x02, 0x00, 0x02, 0x05, 0x05, 0x00, 0x03, 0x07, 0x01, 0x01
        /*0010*/ 	.byte	0x02, 0x03, 0x01, 0x00, 0x02, 0x06, 0x01, 0x00, 0x04, 0x0b, 0x08, 0x00, 0x01, 0x00, 0x00, 0x00
        /*0020*/ 	.byte	0x00, 0x00, 0x00, 0x00


//--------------------- .nv.info._ZN7cutlass13device_kernelINS_4fmha6kernel36Sm100FmhaFwdKernelTmaWarpspecializedIN4cute5tupleIJiiiNS5_IJNS5_IJiiEEEiEEEEEENS1_10collective38Sm100FmhaFwdMainloopTmaWarpspecializedINS_6half_tEffNS5_IJNS4_1CILi256EEENSC_ILi64EEENSC_ILi32EEEEEENS5_IJiNSC_ILi1EEES7_EEENS5_IJiSH_NS5_IJNS5_IJNSC_ILi0EEEiEEEiEEEEEESM_NS9_10CausalMaskILb1EEENS5_IJNSC_ILi2EEESH_SH_EEENSC_ILb0EEEEENS9_38Sm100FmhaFwdEpilogueTmaWarpspecializedISB_fNS5_IJNSC_ILi128EEESF_SE_EEESI_NS5_IJSH_S7_EEESR_EENS2_23IndividualTileSchedulerENS2_41Sm100FmhaCtxKernelWarpspecializedScheduleEEEEEvNT_6ParamsE --------------------------
	.section	.nv.info._ZN7cutlass13device_kernelINS_4fmha6kernel36Sm100FmhaFwdKernelTmaWarpspecializedIN4cute5tupleIJiiiNS5_IJNS5_IJiiEEEiEEEEEENS1_10collective38Sm100FmhaFwdMainloopTmaWarpspecializedINS_6half_tEffNS5_IJNS4_1CILi256EEENSC_ILi64EEENSC_ILi32EEEEEENS5_IJiNSC_ILi1EEES7_EEENS5_IJiSH_NS5_IJNS5_IJNSC_ILi0EEEiEEEiEEEEEESM_NS9_10CausalMaskILb1EEENS5_IJNSC_ILi2EEESH_SH_EEENSC_ILb0EEEEENS9_38Sm100FmhaFwdEpilogueTmaWarpspecializedISB_fNS5_IJNSC_ILi128EEESF_SE_EEESI_NS5_IJSH_S7_EEESR_EENS2_23IndividualTileSchedulerENS2_41Sm100FmhaCtxKernelWarpspecializedScheduleEEEEEvNT_6ParamsE,"",@"SHT_CUDA_INFO"
	.sectionflags	@""
	.align	4


	//----- nvinfo : EIATTR_CUDA_API_VERSION
	.align		4
        /*0000*/ 	.byte	0x04, 0x37
        /*0002*/ 	.short	(.L_48 - .L_47)
.L_47:
        /*0004*/ 	.word	0x00000082


	//----- nvinfo : EIATTR_KPARAM_INFO
	.align		4
.L_48:
        /*0008*/ 	.byte	0x04, 0x17
        /*000a*/ 	.short	(.L_50 - .L_49)
.L_49:
        /*000c*/ 	.word	0x00000000
        /*0010*/ 	.short	0x0000
        /*0012*/ 	.short	0x0000
        /*0014*/ 	.byte	0x00, 0xf0, 0x01, 0x18


	//----- nvinfo : EIATTR_AT_ENTRY_FRAGMENTS
	.align		4
.L_50:
        /*0018*/ 	.byte	0x04, 0x4f
        /*001a*/ 	.short	(.L_52 - .L_51)


	//   ....[0]....
.L_51:
        /*001c*/ 	.word	0x00000006


	//----- nvinfo : EIATTR_RESERVED_SMEM_USED
	.align		4
.L_52:
        /*0020*/ 	.byte	0x01, 0x41
	.zero		2


	//----- nvinfo : EIATTR_SPARSE_MMA_MASK
	.align		4
        /*0024*/ 	.byte	0x03, 0x50
        /*0026*/ 	.short	0x0000


	//----- nvinfo : EIATTR_TCGEN05_1CTA_USED
	.align		4
        /*0028*/ 	.byte	0x01, 0x51
	.zero		2


	//----- nvinfo : EIATTR_MAXREG_COUNT
	.align		4
        /*002c*/ 	.byte	0x03, 0x1b
        /*002e*/ 	.short	0x0080


	//----- nvinfo : EIATTR_NUM_BARRIERS
	.align		4
        /*0030*/ 	.byte	0x02, 0x4c
        /*0032*/ 	.byte	0x01
	.zero		1


	//----- nvinfo : EIATTR_EXTERNS
	.align		4
        /*0034*/ 	.byte	0x04, 0x0f
        /*0036*/ 	.short	(.L_54 - .L_53)


	//   ....[0]....
	.align		4
.L_53:
        /*0038*/ 	.word	index@(vprintf)


	//   ....[1]....
	.align		4
        /*003c*/ 	.word	index@(__assertfail)


	//----- nvinfo : EIATTR_MERCURY_ISA_VERSION
	.align		4
.L_54:
        /*0040*/ 	.byte	0x03, 0x5f
        /*0042*/ 	.short	0x0101


	//----- nvinfo : EIATTR_INT_WARP_WIDE_INSTR_OFFSETS
	.align		4
        /*0044*/ 	.byte	0x04, 0x31
        /*0046*/ 	.short	(.L_56 - .L_55)


	//   ....[0]....
.L_55:
        /*0048*/ 	.word	0x00012b50


	//   ....[1]....
        /*004c*/ 	.word	0x00012b90


	//   ....[2]....
        /*0050*/ 	.word	0x00012bc0


	//----- nvinfo : EIATTR_COOP_GROUP_MASK_REGIDS
	.align		4
.L_56:
        /*0054*/ 	.byte	0x04, 0x29
        /*0056*/ 	.short	(.L_58 - .L_57)


	//   ....[0]....
.L_57:
        /*0058*/ 	.word	0xffffffff


	//   ....[1]....
        /*005c*/ 	.word	0xffffffff


	//   ....[2]....
        /*0060*/ 	.word	0xffffffff


	//   ....[3]....
        /*0064*/ 	.word	0xffffffff


	//   ....[4]....
        /*0068*/ 	.word	0xffffffff


	//   ....[5]....
        /*006c*/ 	.word	0xffffffff


	//   ....[6]....
        /*0070*/ 	.word	0xffffffff


	//   ....[7]....
        /*0074*/ 	.word	0xffffffff


	//   ....[8]....
        /*0078*/ 	.word	0xffffffff


	//   ....[9]....
        /*007c*/ 	.word	0xffffffff


	//   ....[10]....
        /*0080*/ 	.word	0xffffffff


	//   ....[11]....
        /*0084*/ 	.word	0xffffffff


	//   ....[12]....
        /*0088*/ 	.word	0xffffffff


	//   ....[13]....
        /*008c*/ 	.word	0xffffffff


	//   ....[14]....
        /*0090*/ 	.word	0xffffffff


	//   ....[15]....
        /*0094*/ 	.word	0xffffffff


	//   ....[16]....
        /*0098*/ 	.word	0xffffffff


	//   ....[17]....
        /*009c*/ 	.word	0xffffffff


	//   ....[18]....
        /*00a0*/ 	.word	0xffffffff


	//----- nvinfo : EIATTR_COOP_GROUP_INSTR_OFFSETS
	.align		4
.L_58:
        /*00a4*/ 	.byte	0x04, 0x28
        /*00a6*/ 	.short	(.L_60 - .L_59)


	//   ....[0]....
.L_59:
        /*00a8*/ 	.word	0x00000120


	//   ....[1]....
        /*00ac*/ 	.word	0x000008e0


	//   ....[2]....
        /*00b0*/ 	.word	0x00000b10


	//   ....[3]....
        /*00b4*/ 	.word	0x00000c40


	//   ....[4]....
        /*00b8*/ 	.word	0x00000d80


	//   ....[5]....
        /*00bc*/ 	.word	0x00001040


	//   ....[6]....
        /*00c0*/ 	.word	0x00001230


	//   ....[7]....
        /*00c4*/ 	.word	0x00001340


	//   ....[8]....
        /*00c8*/ 	.word	0x000014a0


	//   ....[9]....
        /*00cc*/ 	.word	0x00001600


	//   ....[10]....
        /*00d0*/ 	.word	0x00001800


	//   ....[11]....
        /*00d4*/ 	.word	0x00001a10


	//   ....[12]....
        /*00d8*/ 	.word	0x00001a40


	//   ....[13]....
        /*00dc*/ 	.word	0x000070b0


	//   ....[14]....
        /*00e0*/ 	.word	0x00007b20


	//   ....[15]....
        /*00e4*/ 	.word	0x0000a650


	//   ....[16]....
        /*00e8*/ 	.word	0x0000cbd0


	//   ....[17]....
        /*00ec*/ 	.word	0x00012a70


	//   ....[18]....
        /*00f0*/ 	.word	0x00012c90


	//----- nvinfo : EIATTR_REG_RECONFIG
	.align		4
.L_60:
        /*00f4*/ 	.byte	0x01, 0x54
	.zero		2


	//----- nvinfo : EIATTR_VRC_CTA_INIT_COUNT
	.align		4
        /*00f8*/ 	.byte	0x02, 0x4a
        /*00fa*/ 	.byte	0x80
	.zero		1


	//----- nvinfo : EIATTR_SYSCALL_OFFSETS
	.align		4
        /*00fc*/ 	.byte	0x04, 0x46
        /*00fe*/ 	.short	(.L_62 - .L_61)


	//   ....[0]....
.L_61:
        /*0100*/ 	.word	0x00003800


	//   ....[1]....
        /*0104*/ 	.word	0x000038d0


	//   ....[2]....
        /*0108*/ 	.word	0x00003940


	//   ....[3]....
        /*010c*/ 	.word	0x000039b0


	//   ....[4]....
        /*0110*/ 	.word	0x00003a20


	//   ....[5]....
        /*0114*/ 	.word	0x00003ac0


	//   ....[6]....
        /*0118*/ 	.word	0x00003b80


	//   ....[7]....
        /*011c*/ 	.word	0x00003c20


	//   ....[8]....
        /*0120*/ 	.word	0x00003cc0


	//   ....[9]....
        /*0124*/ 	.word	0x00003d60


	//   ....[10]....
        /*0128*/ 	.word	0x00003dd0


	//   ....[11]....
        /*012c*/ 	.word	0x00003e70


	//   ....[12]....
        /*0130*/ 	.word	0x00003f10


	//   ....[13]....
        /*0134*/ 	.word	0x00003f80


	//   ....[14]....
        /*0138*/ 	.word	0x00004020


	//   ....[15]....
        /*013c*/ 	.word	0x000040c0


	//   ....[16]....
        /*0140*/ 	.word	0x00004160


	//   ....[17]....
        /*0144*/ 	.word	0x00004200


	//   ....[18]....
        /*0148*/ 	.word	0x00004270


	//   ....[19]....
        /*014c*/ 	.word	0x00004310


	//   ....[20]....
        /*0150*/ 	.word	0x000043b0


	//   ....[21]....
        /*0154*/ 	.word	0x00004420


	//   ....[22]....
        /*0158*/ 	.word	0x000044c0


	//   ....[23]....
        /*015c*/ 	.word	0x00004560


	//   ....[24]....
        /*0160*/ 	.word	0x00004600


	//   ....[25]....
        /*0164*/ 	.word	0x000046a0


	//   ....[26]....
        /*0168*/ 	.word	0x00004710


	//   ....[27]....
        /*016c*/ 	.word	0x000047b0


	//   ....[28]....
        /*0170*/ 	.word	0x00004850


	//   ....[29]....
        /*0174*/ 	.word	0x000048c0


	//   ....[30]....
        /*0178*/ 	.word	0x00004960


	//   ....[31]....
        /*017c*/ 	.word	0x00004a00


	//   ....[32]....
        /*0180*/ 	.word	0x00004aa0


	//   ....[33]....
        /*0184*/ 	.word	0x00004b40


	//   ....[34]....
        /*0188*/ 	.word	0x00004be0


	//   ....[35]....
        /*018c*/ 	.word	0x00004c80


	//   ....[36]....
        /*0190*/ 	.word	0x00004cf0


	//   ....[37]....
        /*0194*/ 	.word	0x00004d90


	//   ....[38]....
        /*0198*/ 	.word	0x00004e30


	//   ....[39]....
        /*019c*/ 	.word	0x00004ea0


	//   ....[40]....
        /*01a0*/ 	.word	0x00004f40


	//   ....[41]....
        /*01a4*/ 	.word	0x00004fe0


	//   ....[42]....
        /*01a8*/ 	.word	0x00005080


	//   ....[43]....
        /*01ac*/ 	.word	0x00005120


	//   ....[44]....
        /*01b0*/ 	.word	0x00005190


	//   ....[45]....
        /*01b4*/ 	.word	0x00005230


	//   ....[46]....
        /*01b8*/ 	.word	0x000052d0


	//   ....[47]....
        /*01bc*/ 	.word	0x00005340


	//   ....[48]....
        /*01c0*/ 	.word	0x000053d0


	//   ....[49]....
        /*01c4*/ 	.word	0x00005470


	//   ....[50]....
        /*01c8*/ 	.word	0x00005510


	//   ....[51]....
        /*01cc*/ 	.word	0x000055b0


	//   ....[52]....
        /*01d0*/ 	.word	0x00005620


	//   ....[53]....
        /*01d4*/ 	.word	0x000056b0


	//   ....[54]....
        /*01d8*/ 	.word	0x00005750


	//   ....[55]....
        /*01dc*/ 	.word	0x000057c0


	//   ....[56]....
        /*01e0*/ 	.word	0x00005860


	//   ....[57]....
        /*01e4*/ 	.word	0x00005900


	//   ....[58]....
        /*01e8*/ 	.word	0x000059a0


	//   ....[59]....
        /*01ec*/ 	.word	0x00005a40


	//   ....[60]....
        /*01f0*/ 	.word	0x000071e0


	//   ....[61]....
        /*01f4*/ 	.word	0x00007330


	//   ....[62]....
        /*01f8*/ 	.word	0x00007510


	//   ....[63]....
        /*01fc*/ 	.word	0x000076f0


	//   ....[64]....
        /*0200*/ 	.word	0x000079a0


	//   ....[65]....
        /*0204*/ 	.word	0x00007c50


	//   ....[66]....
        /*0208*/ 	.word	0x00007da0


	//   ....[67]....
        /*020c*/ 	.word	0x00007f80


	//   ....[68]....
        /*0210*/ 	.word	0x00008160


	//   ....[69]....
        /*0214*/ 	.word	0x00008750


	//   ....[70]....
        /*0218*/ 	.word	0x00008a90


	//   ....[71]....
        /*021c*/ 	.word	0x00009380


	//   ....[72]....
        /*0220*/ 	.word	0x00009700


	//   ....[73]....
        /*0224*/ 	.word	0x00009a10


	//   ....[74]....
        /*0228*/ 	.word	0x0000a7f0


	//   ....[75]....
        /*022c*/ 	.word	0x0000a940


	//   ....[76]....
        /*0230*/ 	.word	0x0000acd0


	//   ....[77]....
        /*0234*/ 	.word	0x0000c390


	//   ....[78]....
        /*0238*/ 	.word	0x0000c9b0


	//   ....[79]....
        /*023c*/ 	.word	0x0000cd70


	//   ....[80]....
        /*0240*/ 	.word	0x0000ced0


	//   ....[81]....
        /*0244*/ 	.word	0x0000e660


	//   ....[82]....
        /*0248*/ 	.word	0x0000fd20


	//   ....[83]....
        /*024c*/ 	.word	0x00010320


	//----- nvinfo : EIATTR_MBARRIER_INSTR_OFFSETS
	.align		4
.L_62:
        /*0250*/ 	.byte	0x04, 0x39
        /*0252*/ 	.short	(.L_64 - .L_63)


	//   ....[0]....
.L_63:
        /*0254*/ 	.word	0x000009c0
        /*0258*/ 	.word	0x000000ff
        /*025c*/ 	.word	0x00007000
        /*0260*/ 	.short	0x0100
        /*0262*/ 	.byte	0x05
	.zero		1


	//   ....[1]....
        /*0264*/ 	.word	0x000009d0
        /*0268*/ 	.word	0x000000ff
        /*026c*/ 	.word	0x00007010
        /*0270*/ 	.short	0x0100
        /*0272*/ 	.byte	0x05
	.zero		1


	//   ....[2]....
        /*0274*/ 	.word	0x000009e0
        /*0278*/ 	.word	0x000000ff
        /*027c*/ 	.word	0x00007008
        /*0280*/ 	.short	0x0100
        /*0282*/ 	.byte	0x05
	.zero		1


	//   ....[3]....
        /*0284*/ 	.word	0x000009f0
        /*0288*/ 	.word	0x000000ff
        /*028c*/ 	.word	0x00007018
        /*0290*/ 	.short	0x0100
        /*0292*/ 	.byte	0x05
	.zero		1


	//   ....[4]....
        /*0294*/ 	.word	0x00000bd0
        /*0298*/ 	.word	0x000000ff
        /*029c*/ 	.word	0x00007020
        /*02a0*/ 	.short	0x0100
        /*02a2*/ 	.byte	0x05
	.zero		1


	//   ....[5]....
        /*02a4*/ 	.word	0x00000be0
        /*02a8*/ 	.word	0x000000ff
        /*02ac*/ 	.word	0x00007038
        /*02b0*/ 	.short	0x0100
        /*02b2*/ 	.byte	0x05
	.zero		1


	//   ....[6]....
        /*02b4*/ 	.word	0x00000bf0
        /*02b8*/ 	.word	0x000000ff
        /*02bc*/ 	.word	0x00007028
        /*02c0*/ 	.short	0x0100
        /*02c2*/ 	.byte	0x05
	.zero		1


	//   ....[7]....
        /*02c4*/ 	.word	0x00000c00
        /*02c8*/ 	.word	0x000000ff
        /*02cc*/ 	.word	0x00007040
        /*02d0*/ 	.short	0x0100
        /*02d2*/ 	.byte	0x05
	.zero		1


	//   ....[8]....
        /*02d4*/ 	.word	0x00000c10
        /*02d8*/ 	.word	0x000000ff
        /*02dc*/ 	.word	0x00007030
        /*02e0*/ 	.short	0x0100
        /*02e2*/ 	.byte	0x05
	.zero		1


	//   ....[9]....
        /*02e4*/ 	.word	0x00000c20
        /*02e8*/ 	.word	0x000000ff
        /*02ec*/ 	.word	0x00007048
        /*02f0*/ 	.short	0x0100
        /*02f2*/ 	.byte	0x05
	.zero		1


	//   ....[10]....
        /*02f4*/ 	.word	0x00000d50
        /*02f8*/ 	.word	0x000000ff
        /*02fc*/ 	.word	0x00007050
        /*0300*/ 	.short	0x0100
        /*0302*/ 	.byte	0x06
	.zero		1


	//   ....[11]....
        /*0304*/ 	.word	0x00000d60
        /*0308*/ 	.word	0x000000ff
        /*030c*/ 	.word	0x00007058
        /*0310*/ 	.short	0x0100
        /*0312*/ 	.byte	0x06
	.zero		1


	//   ....[12]....
        /*0314*/ 	.word	0x00000f10
        /*0318*/ 	.word	0x000000ff
        /*031c*/ 	.word	0x00007060
        /*0320*/ 	.short	0x0100
        /*0322*/ 	.byte	0x06
	.zero		1


	//   ....[13]....
        /*0324*/ 	.word	0x00000f20
        /*0328*/ 	.word	0x000000ff
        /*032c*/ 	.word	0x00007068
        /*0330*/ 	.short	0x0100
        /*0332*/ 	.byte	0x06
	.zero		1


	//   ....[14]....
        /*0334*/ 	.word	0x00001100
        /*0338*/ 	.word	0x000000ff
        /*033c*/ 	.word	0x00007070
        /*0340*/ 	.short	0x0100
        /*0342*/ 	.byte	0x05
	.zero		1


	//   ....[15]....
        /*0344*/ 	.word	0x00001110
        /*0348*/ 	.word	0x000000ff
        /*034c*/ 	.word	0x00007078
        /*0350*/ 	.short	0x0100
        /*0352*/ 	.byte	0x05
	.zero		1


	//   ....[16]....
        /*0354*/ 	.word	0x00001310
        /*0358*/ 	.word	0x000000ff
        /*035c*/ 	.word	0x00007080
        /*0360*/ 	.short	0x0100
        /*0362*/ 	.byte	0x05
	.zero		1


	//   ....[17]....
        /*0364*/ 	.word	0x00001320
        /*0368*/ 	.word	0x000000ff
        /*036c*/ 	.word	0x00007088
        /*0370*/ 	.short	0x0100
        /*0372*/ 	.byte	0x05
	.zero		1


	//   ....[18]....
        /*0374*/ 	.word	0x00001450
        /*0378*/ 	.word	0x000000ff
        /*037c*/ 	.word	0x00007090
        /*0380*/ 	.short	0x0100
        /*0382*/ 	.byte	0x08
	.zero		1


	//   ....[19]....
        /*0384*/ 	.word	0x00001460
        /*0388*/ 	.word	0x000000ff
        /*038c*/ 	.word	0x000070a0
        /*0390*/ 	.short	0x0100
        /*0392*/ 	.byte	0x08
	.zero		1


	//   ....[20]....
        /*0394*/ 	.word	0x00001470
        /*0398*/ 	.word	0x000000ff
        /*039c*/ 	.word	0x00007098
        /*03a0*/ 	.short	0x0100
        /*03a2*/ 	.byte	0x08
	.zero		1


	//   ....[21]....
        /*03a4*/ 	.word	0x00001480
        /*03a8*/ 	.word	0x000000ff
        /*03ac*/ 	.word	0x000070a8
        /*03b0*/ 	.short	0x0100
        /*03b2*/ 	.byte	0x08
	.zero		1


	//   ....[22]....
        /*03b4*/ 	.word	0x000015b0
        /*03b8*/ 	.word	0x000000ff
        /*03bc*/ 	.word	0x000070b0
        /*03c0*/ 	.short	0x0100
        /*03c2*/ 	.byte	0x08
	.zero		1


	//   ....[23]....
        /*03c4*/ 	.word	0x000015c0
        /*03c8*/ 	.word	0x000000ff
        /*03cc*/ 	.word	0x000070c0
        /*03d0*/ 	.short	0x0100
        /*03d2*/ 	.byte	0x08
	.zero		1


	//   ....[24]....
        /*03d4*/ 	.word	0x000015d0
        /*03d8*/ 	.word	0x000000ff
        /*03dc*/ 	.word	0x000070b8
        /*03e0*/ 	.short	0x0100
        /*03e2*/ 	.byte	0x08
	.zero		1


	//   ....[25]....
        /*03e4*/ 	.word	0x000015e0
        /*03e8*/ 	.word	0x000000ff
        /*03ec*/ 	.word	0x000070c8
        /*03f0*/ 	.short	0x0100
        /*03f2*/ 	.byte	0x08
	.zero		1


	//   ....[26]....
        /*03f4*/ 	.word	0x000016d0
        /*03f8*/ 	.word	0x000000ff
        /*03fc*/ 	.word	0x000070d0
        /*0400*/ 	.short	0x0100
        /*0402*/ 	.byte	0x05
	.zero		1


	//   ....[27]....
        /*0404*/ 	.word	0x000016e0
        /*0408*/ 	.word	0x000000ff
        /*040c*/ 	.word	0x000070d8
        /*0410*/ 	.short	0x0100
        /*0412*/ 	.byte	0x05
	.zero		1


	//   ....[28]....
        /*0414*/ 	.word	0x00001bc0
        /*0418*/ 	.word	0x000000ff
        /*041c*/ 	.word	0x00007000
        /*0420*/ 	.short	0x010a
        /*0422*/ 	.byte	0x04
	.zero		1


	//   ....[29]....
        /*0424*/ 	.word	0x00001c00
        /*0428*/ 	.word	0x000000ff
        /*042c*/ 	.word	0x00007020
        /*0430*/ 	.short	0x010a
        /*0432*/ 	.byte	0x04
	.zero		1


	//   ....[30]....
        /*0434*/ 	.word	0x00001c80
        /*0438*/ 	.word	0x000000ff
        /*043c*/ 	.word	0x00007058
        /*0440*/ 	.short	0x010a
        /*0442*/ 	.byte	0x04
	.zero		1


	//   ....[31]....
        /*0444*/ 	.word	0x00001e00
        /*0448*/ 	.word	0x000000ff
        /*044c*/ 	.word	0x00007008
        /*0450*/ 	.short	0x010a
        /*0452*/ 	.byte	0x04
	.zero		1


	//   ....[32]....
        /*0454*/ 	.word	0x00001e60
        /*0458*/ 	.word	0x000000ff
        /*045c*/ 	.word	0x00007068
        /*0460*/ 	.short	0x010a
        /*0462*/ 	.byte	0x04
	.zero		1


	//   ....[33]....
        /*0464*/ 	.word	0x00002020
        /*0468*/ 	.word	0x000000ff
        /*046c*/ 	.word	0x00007028
        /*0470*/ 	.short	0x010a
        /*0472*/ 	.byte	0x04
	.zero		1


	//   ....[34]....
        /*0474*/ 	.word	0x00002060
        /*0478*/ 	.word	0x000000ff
        /*047c*/ 	.word	0x000070a0
        /*0480*/ 	.short	0x010a
        /*0482*/ 	.byte	0x04
	.zero		1


	//   ....[35]....
        /*0484*/ 	.word	0x000020a0
        /*0488*/ 	.word	0x000000ff
        /*048c*/ 	.word	0x00007058
        /*0490*/ 	.short	0x010a
        /*0492*/ 	.byte	0x04
	.zero		1


	//   ....[36]....
        /*0494*/ 	.word	0x00002460
        /*0498*/ 	.word	0x000000ff
        /*049c*/ 	.word	0x00007020
        /*04a0*/ 	.short	0x010a
        /*04a2*/ 	.byte	0x07
	.zero		1


	//   ....[37]....
        /*04a4*/ 	.word	0x00002660
        /*04a8*/ 	.word	0x000000ff
        /*04ac*/ 	.word	0x000070a8
        /*04b0*/ 	.short	0x010a
        /*04b2*/ 	.byte	0x04
	.zero		1


	//   ....[38]....
        /*04b4*/ 	.word	0x000026b0
        /*04b8*/ 	.word	0x000000ff
        /*04bc*/ 	.word	0x00007068
        /*04c0*/ 	.short	0x010a
        /*04c2*/ 	.byte	0x04
	.zero		1


	//   ....[39]....
        /*04c4*/ 	.word	0x00002bf0
        /*04c8*/ 	.word	0x000000ff
        /*04cc*/ 	.word	0x00007020
        /*04d0*/ 	.short	0x010a
        /*04d2*/ 	.byte	0x07
	.zero		1


	//   ....[40]....
        /*04d4*/ 	.word	0x00002c40
        /*04d8*/ 	.word	0x000000ff
        /*04dc*/ 	.word	0x000070a0
        /*04e0*/ 	.short	0x010a
        /*04e2*/ 	.byte	0x04
	.zero		1


	//   ....[41]....
        /*04e4*/ 	.word	0x00002c90
        /*04e8*/ 	.word	0x000000ff
        /*04ec*/ 	.word	0x00007058
        /*04f0*/ 	.short	0x010a
        /*04f2*/ 	.byte	0x04
	.zero		1


	//   ....[42]....
        /*04f4*/ 	.word	0x000030f0
        /*04f8*/ 	.word	0x000000ff
        /*04fc*/ 	.word	0x000070a8
        /*0500*/ 	.short	0x010a
        /*0502*/ 	.byte	0x04
	.zero		1


	//   ....[43]....
        /*0504*/ 	.word	0x00003140
        /*0508*/ 	.word	0x000000ff
        /*050c*/ 	.word	0x00007068
        /*0510*/ 	.short	0x010a
        /*0512*/ 	.byte	0x04
	.zero		1


	//   ....[44]....
        /*0514*/ 	.word	0x00003650
        /*0518*/ 	.word	0x00000010
        /*051c*/ 	.word	0x000070c0
        /*0520*/ 	.short	0x010a
        /*0522*/ 	.byte	0xff
	.zero		1


	//   ....[45]....
        /*0524*/ 	.word	0x00006290
        /*0528*/ 	.word	0x00000010
        /*052c*/ 	.word	0x000070b0
        /*0530*/ 	.short	0x0101
        /*0532*/ 	.byte	0xff
	.zero		1


	//   ....[46]....
        /*0534*/ 	.word	0x00006840
        /*0538*/ 	.word	0x00000010
        /*053c*/ 	.word	0x000070c8
        /*0540*/ 	.short	0x010a
        /*0542*/ 	.byte	0xff
	.zero		1


	//   ....[47]....
        /*0544*/ 	.word	0x00006b50
        /*0548*/ 	.word	0x00000010
        /*054c*/ 	.word	0x000070b8
        /*0550*/ 	.short	0x0101
        /*0552*/ 	.byte	0xff
	.zero		1


	//   ....[48]....
        /*0554*/ 	.word	0x00006cb0
        /*0558*/ 	.word	0x000000ff
        /*055c*/ 	.word	0x00007070
        /*0560*/ 	.short	0x010a
        /*0562*/ 	.byte	0x27
	.zero		1


	//   ....[49]....
        /*0564*/ 	.word	0x00006d30
        /*0568*/ 	.word	0x000000ff
        /*056c*/ 	.word	0x00000000
        /*0570*/ 	.short	0x0101
        /*0572*/ 	.byte	0x04
	.zero		1


	//   ....[50]....
        /*0574*/ 	.word	0x00006d60
        /*0578*/ 	.word	0x000000ff
        /*057c*/ 	.word	0x00007080
        /*0580*/ 	.short	0x010a
        /*0582*/ 	.byte	0x27
	.zero		1


	//   ....[51]....
        /*0584*/ 	.word	0x00006f30
        /*0588*/ 	.word	0x000000ff
        /*058c*/ 	.word	0x00007070
        /*0590*/ 	.short	0x010a
        /*0592*/ 	.byte	0x27
	.zero		1


	//   ....[52]....
        /*0594*/ 	.word	0x00007090
        /*0598*/ 	.word	0x000000ff
        /*059c*/ 	.word	0x00007090
        /*05a0*/ 	.short	0x010a
        /*05a2*/ 	.byte	0x27
	.zero		1


	//   ....[53]....
        /*05a4*/ 	.word	0x000077a0
        /*05a8*/ 	.word	0x000000ff
        /*05ac*/ 	.word	0x00000000
        /*05b0*/ 	.short	0x0101
        /*05b2*/ 	.byte	0x04
	.zero		1


	//   ....[54]....
        /*05b4*/ 	.word	0x00007820
        /*05b8*/ 	.word	0x000000ff
        /*05bc*/ 	.word	0x00000000
        /*05c0*/ 	.short	0x0101
        /*05c2*/ 	.byte	0x04
	.zero		1


	//   ....[55]....
        /*05c4*/ 	.word	0x00007880
        /*05c8*/ 	.word	0x000000ff
        /*05cc*/ 	.word	0x00007080
        /*05d0*/ 	.short	0x010a
        /*05d2*/ 	.byte	0x27
	.zero		1


	//   ....[56]....
        /*05d4*/ 	.word	0x00007b00
        /*05d8*/ 	.word	0x000000ff
        /*05dc*/ 	.word	0x00007098
        /*05e0*/ 	.short	0x010a
        /*05e2*/ 	.byte	0x27
	.zero		1


	//   ....[57]....
        /*05e4*/ 	.word	0x000081f0
        /*05e8*/ 	.word	0x000000ff
        /*05ec*/ 	.word	0x00000000
        /*05f0*/ 	.short	0x0101
        /*05f2*/ 	.byte	0x04
	.zero		1


	//   ....[58]....
        /*05f4*/ 	.word	0x00008290
        /*05f8*/ 	.word	0x000000ff
        /*05fc*/ 	.word	0x00000000
        /*0600*/ 	.short	0x0101
        /*0602*/ 	.byte	0x05
	.zero		1


	//   ....[59]....
        /*0604*/ 	.word	0x00008340
        /*0608*/ 	.word	0x000000ff
        /*060c*/ 	.word	0x00000000
        /*0610*/ 	.short	0x0101
        /*0612*/ 	.byte	0x05
	.zero		1


	//   ....[60]....
        /*0614*/ 	.word	0x00008380
        /*0618*/ 	.word	0x000000ff
        /*061c*/ 	.word	0x00007070
        /*0620*/ 	.short	0x010a
        /*0622*/ 	.byte	0x28
	.zero		1


	//   ....[61]....
        /*0624*/ 	.word	0x000083f0
        /*0628*/ 	.word	0x000000ff
        /*062c*/ 	.word	0x00000000
        /*0630*/ 	.short	0x0101
        /*0632*/ 	.byte	0x04
	.zero		1


	//   ....[62]....
        /*0634*/ 	.word	0x00008450
        /*0638*/ 	.word	0x000000ff
        /*063c*/ 	.word	0x00007090
        /*0640*/ 	.short	0x010a
        /*0642*/ 	.byte	0x28
	.zero		1


	//   ....[63]....
        /*0644*/ 	.word	0x000084d0
        /*0648*/ 	.word	0x000000ff
        /*064c*/ 	.word	0x000070c0
        /*0650*/ 	.short	0x010a
        /*0652*/ 	.byte	0x28
	.zero		1


	//   ....[64]....
        /*0654*/ 	.word	0x000091b0
        /*0658*/ 	.word	0x000000ff
        /*065c*/ 	.word	0x00000000
        /*0660*/ 	.short	0x0101
        /*0662*/ 	.byte	0x04
	.zero		1


	//   ....[65]....
        /*0664*/ 	.word	0x000091e0
        /*0668*/ 	.word	0x000000ff
        /*066c*/ 	.word	0x000070b0
        /*0670*/ 	.short	0x0101
        /*0672*/ 	.byte	0x28
	.zero		1


	//   ....[66]....
        /*0674*/ 	.word	0x00009260
        /*0678*/ 	.word	0x000000ff
        /*067c*/ 	.word	0x00007080
        /*0680*/ 	.short	0x010a
        /*0682*/ 	.byte	0x28
	.zero		1


	//   ....[67]....
        /*0684*/ 	.word	0x00009410
        /*0688*/ 	.word	0x000000ff
        /*068c*/ 	.word	0x00000000
        /*0690*/ 	.short	0x0101
        /*0692*/ 	.byte	0x27
	.zero		1


	//   ....[68]....
        /*0694*/ 	.word	0x00009460
        /*0698*/ 	.word	0x000000ff
        /*069c*/ 	.word	0x00007098
        /*06a0*/ 	.short	0x010a
        /*06a2*/ 	.byte	0x28
	.zero		1


	//   ....[69]....
        /*06a4*/ 	.word	0x000094e0
        /*06a8*/ 	.word	0x000000ff
        /*06ac*/ 	.word	0x000070c8
        /*06b0*/ 	.short	0x010a
        /*06b2*/ 	.byte	0x28
	.zero		1


	//   ....[70]....
        /*06b4*/ 	.word	0x0000a110
        /*06b8*/ 	.word	0x000000ff
        /*06bc*/ 	.word	0x00000000
        /*06c0*/ 	.short	0x0101
        /*06c2*/ 	.byte	0x04
	.zero		1


	//   ....[71]....
        /*06c4*/ 	.word	0x0000a140
        /*06c8*/ 	.word	0x000000ff
        /*06cc*/ 	.word	0x000070b8
        /*06d0*/ 	.short	0x0101
        /*06d2*/ 	.byte	0x28
	.zero		1


	//   ....[72]....
        /*06d4*/ 	.word	0x0000a3f0
        /*06d8*/ 	.word	0x000000ff
        /*06dc*/ 	.word	0x00000000
        /*06e0*/ 	.short	0x010a
        /*06e2*/ 	.byte	0x3b
	.zero		1


	//   ....[73]....
        /*06e4*/ 	.word	0x0000a6d0
        /*06e8*/ 	.word	0x000000ff
        /*06ec*/ 	.word	0x00000000
        /*06f0*/ 	.short	0x010a
        /*06f2*/ 	.byte	0x2c
	.zero		1


	//   ....[74]....
        /*06f4*/ 	.word	0x0000ae50
        /*06f8*/ 	.word	0x000000ff
        /*06fc*/ 	.word	0x00000000
        /*0700*/ 	.short	0x0101
        /*0702*/ 	.byte	0x04
	.zero		1


	//   ....[75]....
        /*0704*/ 	.word	0x0000ae90
        /*0708*/ 	.word	0x00000004
        /*070c*/ 	.word	0x000070d0
        /*0710*/ 	.short	0x010a
        /*0712*/ 	.byte	0x25
	.zero		1


	//   ....[76]....
        /*0714*/ 	.word	0x0000b550
        /*0718*/ 	.word	0x00000000
        /*071c*/ 	.word	0x000070d0
        /*0720*/ 	.short	0x0101
        /*0722*/ 	.byte	0x25
	.zero		1


	//   ....[77]....
        /*0724*/ 	.word	0x0000c4a0
        /*0728*/ 	.word	0x000000ff
        /*072c*/ 	.word	0x00000000
        /*0730*/ 	.short	0x0101
        /*0732*/ 	.byte	0x04
	.zero		1


	//   ....[78]....
        /*0734*/ 	.word	0x0000c540
        /*0738*/ 	.word	0x000000ff
        /*073c*/ 	.word	0x00000000
        /*0740*/ 	.short	0x010a
        /*0742*/ 	.byte	0x3b
	.zero		1


	//   ....[79]....
        /*0744*/ 	.word	0x0000c890
        /*0748*/ 	.word	0x000000ff
        /*074c*/ 	.word	0x00000000
        /*0750*/ 	.short	0x010a
        /*0752*/ 	.byte	0x2c
	.zero		1


	//   ....[80]....
        /*0754*/ 	.word	0x0000cc50
        /*0758*/ 	.word	0x000000ff
        /*075c*/ 	.word	0x00000000
        /*0760*/ 	.short	0x010a
        /*0762*/ 	.byte	0x2a
	.zero		1


	//   ....[81]....
        /*0764*/ 	.word	0x0000e7f0
        /*0768*/ 	.word	0x000000ff
        /*076c*/ 	.word	0x00000000
        /*0770*/ 	.short	0x0101
        /*0772*/ 	.byte	0x04
	.zero		1


	//   ....[82]....
        /*0774*/ 	.word	0x0000e830
        /*0778*/ 	.word	0x00000004
        /*077c*/ 	.word	0x000070d0
        /*0780*/ 	.short	0x010a
        /*0782*/ 	.byte	0x25
	.zero		1


	//   ....[83]....
        /*0784*/ 	.word	0x0000f8e0
        /*0788*/ 	.word	0x00000000
        /*078c*/ 	.word	0x000070d0
        /*0790*/ 	.short	0x0101
        /*0792*/ 	.byte	0x25
	.zero		1


	//   ....[84]....
        /*0794*/ 	.word	0x0000fe10
        /*0798*/ 	.word	0x000000ff
        /*079c*/ 	.word	0x00000000
        /*07a0*/ 	.short	0x0101
        /*07a2*/ 	.byte	0x04
	.zero		1


	//   ....[85]....
        /*07a4*/ 	.word	0x0000feb0
        /*07a8*/ 	.word	0x000000ff
        /*07ac*/ 	.word	0x00000000
        /*07b0*/ 	.short	0x010a
        /*07b2*/ 	.byte	0x3b
	.zero		1


	//   ....[86]....
        /*07b4*/ 	.word	0x00010200
        /*07b8*/ 	.word	0x000000ff
        /*07bc*/ 	.word	0x00000000
        /*07c0*/ 	.short	0x010a
        /*07c2*/ 	.byte	0x2a
	.zero		1


	//   ....[87]....
        /*07c4*/ 	.word	0x00010480
        /*07c8*/ 	.word	0x000000ff
        /*07cc*/ 	.word	0x00000000
        /*07d0*/ 	.short	0x0101
        /*07d2*/ 	.byte	0x04
	.zero		1


	//   ....[88]....
        /*07d4*/ 	.word	0x000104f0
        /*07d8*/ 	.word	0x000000ff
        /*07dc*/ 	.word	0x00000000
        /*07e0*/ 	.short	0x010a
        /*07e2*/ 	.byte	0x3b
	.zero		1


	//   ....[89]....
        /*07e4*/ 	.word	0x000105b0
        /*07e8*/ 	.word	0x000000ff
        /*07ec*/ 	.word	0x00000000
        /*07f0*/ 	.short	0x0101
        /*07f2*/ 	.byte	0x04
	.zero		1


	//   ....[90]....
        /*07f4*/ 	.word	0x00010990
        /*07f8*/ 	.word	0x000000ff
        /*07fc*/ 	.word	0x00007010
        /*0800*/ 	.short	0x010a
        /*0802*/ 	.byte	0x08
	.zero		1


	//   ....[91]....
        /*0804*/ 	.word	0x00010b40
        /*0808*/ 	.word	0x000000ff
        /*080c*/ 	.word	0x00007038
        /*0810*/ 	.short	0x010a
        /*0812*/ 	.byte	0x08
	.zero		1


	//   ....[92]....
        /*0814*/ 	.word	0x00010d10
        /*0818*/ 	.word	0x000000ff
        /*081c*/ 	.word	0x00007018
        /*0820*/ 	.short	0x010a
        /*0822*/ 	.byte	0x08
	.zero		1


	//   ....[93]....
        /*0824*/ 	.word	0x00010ed0
        /*0828*/ 	.word	0x000000ff
        /*082c*/ 	.word	0x00007040
        /*0830*/ 	.short	0x010a
        /*0832*/ 	.byte	0x08
	.zero		1


	//   ....[94]....
        /*0834*/ 	.word	0x000111b0
        /*0838*/ 	.word	0x000000ff
        /*083c*/ 	.word	0x00007038
        /*0840*/ 	.short	0x010a
        /*0842*/ 	.byte	0x21
	.zero		1


	//   ....[95]....
        /*0844*/ 	.word	0x00011380
        /*0848*/ 	.word	0x000000ff
        /*084c*/ 	.word	0x00007038
        /*0850*/ 	.short	0x010a
        /*0852*/ 	.byte	0x11
	.zero		1


	//   ....[96]....
        /*0854*/ 	.word	0x00011570
        /*0858*/ 	.word	0x000000ff
        /*085c*/ 	.word	0x00007038
        /*0860*/ 	.short	0x010a
        /*0862*/ 	.byte	0x19
	.zero		1


	//   ....[97]....
        /*0864*/ 	.word	0x00011750
        /*0868*/ 	.word	0x000000ff
        /*086c*/ 	.word	0x00007038
        /*0870*/ 	.short	0x010a
        /*0872*/ 	.byte	0x11
	.zero		1


	//   ....[98]....
        /*0874*/ 	.word	0x00011940
        /*0878*/ 	.word	0x000000ff
        /*087c*/ 	.word	0x00007038
        /*0880*/ 	.short	0x010a
        /*0882*/ 	.byte	0x11
	.zero		1


	//   ....[99]....
        /*0884*/ 	.word	0x00011b30
        /*0888*/ 	.word	0x000000ff
        /*088c*/ 	.word	0x00007038
        /*0890*/ 	.short	0x010a
        /*0892*/ 	.byte	0x11
	.zero		1


	//   ....[100]....
        /*0894*/ 	.word	0x00011d20
        /*0898*/ 	.word	0x000000ff
        /*089c*/ 	.word	0x00007038
        /*08a0*/ 	.short	0x010a
        /*08a2*/ 	.byte	0x11
	.zero		1


	//   ....[101]....
        /*08a4*/ 	.word	0x00011f10
        /*08a8*/ 	.word	0x000000ff
        /*08ac*/ 	.word	0x00007038
        /*08b0*/ 	.short	0x010a
        /*08b2*/ 	.byte	0x11
	.zero		1


	//   ....[102]....
        /*08b4*/ 	.word	0x000121a0
        /*08b8*/ 	.word	0x000000ff
        /*08bc*/ 	.word	0x00007038
        /*08c0*/ 	.short	0x010a
        /*08c2*/ 	.byte	0x19
	.zero		1


	//   ....[103]....
        /*08c4*/ 	.word	0x00012380
        /*08c8*/ 	.word	0x000000ff
        /*08cc*/ 	.word	0x00007038
        /*08d0*/ 	.short	0x010a
        /*08d2*/ 	.byte	0x11
	.zero		1


	//   ....[104]....
        /*08d4*/ 	.word	0x000127f0
        /*08d8*/ 	.word	0x000000ff
        /*08dc*/ 	.word	0x000070b0
        /*08e0*/ 	.short	0x010a
        /*08e2*/ 	.byte	0x10
	.zero		1


	//   ....[105]....
        /*08e4*/ 	.word	0x00012890
        /*08e8*/ 	.word	0x000000ff
        /*08ec*/ 	.word	0x000070b8
        /*08f0*/ 	.short	0x010a
        /*08f2*/ 	.byte	0x10
	.zero		1


	//   ....[106]....
        /*08f4*/ 	.word	0x000129b0
        /*08f8*/ 	.word	0x000000ff
        /*08fc*/ 	.word	0x00000000
        /*0900*/ 	.short	0x0101
        /*0902*/ 	.byte	0x05
	.zero		1


	//   ....[107]....
        /*0904*/ 	.word	0x00012a30
        /*0908*/ 	.word	0x000000ff
        /*090c*/ 	.word	0x00000000
        /*0910*/ 	.short	0x0101
        /*0912*/ 	.byte	0x05
	.zero		1


	//   ....[108]....
        /*0914*/ 	.word	0x00012cc0
        /*0918*/ 	.word	0x00000000
        /*091c*/ 	.word	0x00007000
        /*0920*/ 	.short	0x010a
        /*0922*/ 	.byte	0xff
	.zero		1


	//   ....[109]....
        /*0924*/ 	.word	0x00012d20
        /*0928*/ 	.word	0x00000000
        /*092c*/ 	.word	0x00007020
        /*0930*/ 	.short	0x010a
        /*0932*/ 	.byte	0xff
	.zero		1


	//   ....[110]....
        /*0934*/ 	.word	0x00012d80
        /*0938*/ 	.word	0x00000005
        /*093c*/ 	.word	0x00007058
        /*0940*/ 	.short	0x010a
        /*0942*/ 	.byte	0xff
	.zero		1


	//   ....[111]....
        /*0944*/ 	.word	0x00012de0
        /*0948*/ 	.word	0x00000000
        /*094c*/ 	.word	0x00007008
        /*0950*/ 	.short	0x010a
        /*0952*/ 	.byte	0xff
	.zero		1


	//   ....[112]....
        /*0954*/ 	.word	0x00012e40
        /*0958*/ 	.word	0x00000005
        /*095c*/ 	.word	0x00007068
        /*0960*/ 	.short	0x010a
        /*0962*/ 	.byte	0xff
	.zero		1


	//   ....[113]....
        /*0964*/ 	.word	0x00012ea0
        /*0968*/ 	.word	0x00000000
        /*096c*/ 	.word	0x00007028
        /*0970*/ 	.short	0x010a
        /*0972*/ 	.byte	0xff
	.zero		1


	//   ....[114]....
        /*0974*/ 	.word	0x00012f00
        /*0978*/ 	.word	0x00000005
        /*097c*/ 	.word	0x000070a0
        /*0980*/ 	.short	0x010a
        /*0982*/ 	.byte	0xff
	.zero		1


	//   ....[115]....
        /*0984*/ 	.word	0x00012f60
        /*0988*/ 	.word	0x00000000
        /*098c*/ 	.word	0x00007058
        /*0990*/ 	.short	0x010a
        /*0992*/ 	.byte	0xff
	.zero		1


	//   ....[116]....
        /*0994*/ 	.word	0x00012fc0
        /*0998*/ 	.word	0x00000000
        /*099c*/ 	.word	0x00007020
        /*09a0*/ 	.short	0x010a
        /*09a2*/ 	.byte	0xff
	.zero		1


	//   ....[117]....
        /*09a4*/ 	.word	0x00013020
        /*09a8*/ 	.word	0x00000000
        /*09ac*/ 	.word	0x000070a8
        /*09b0*/ 	.short	0x010a
        /*09b2*/ 	.byte	0xff
	.zero		1


	//   ....[118]....
        /*09b4*/ 	.word	0x00013080
        /*09b8*/ 	.word	0x00000000
        /*09bc*/ 	.word	0x00007068
        /*09c0*/ 	.short	0x010a
        /*09c2*/ 	.byte	0xff
	.zero		1


	//   ....[119]....
        /*09c4*/ 	.word	0x000130e0
        /*09c8*/ 	.word	0x00000000
        /*09cc*/ 	.word	0x00007020
        /*09d0*/ 	.short	0x010a
        /*09d2*/ 	.byte	0xff
	.zero		1


	//   ....[120]....
        /*09d4*/ 	.word	0x00013140
        /*09d8*/ 	.word	0x00000000
        /*09dc*/ 	.word	0x000070a0
        /*09e0*/ 	.short	0x010a
        /*09e2*/ 	.byte	0xff
	.zero		1


	//   ....[121]....
        /*09e4*/ 	.word	0x000131a0
        /*09e8*/ 	.word	0x00000000
        /*09ec*/ 	.word	0x00007058
        /*09f0*/ 	.short	0x010a
        /*09f2*/ 	.byte	0xff
	.zero		1


	//   ....[122]....
        /*09f4*/ 	.word	0x00013200
        /*09f8*/ 	.word	0x00000000
        /*09fc*/ 	.word	0x000070a8
        /*0a00*/ 	.short	0x010a
        /*0a02*/ 	.byte	0xff
	.zero		1


	//   ....[123]....
        /*0a04*/ 	.word	0x00013260
        /*0a08*/ 	.word	0x00000000
        /*0a0c*/ 	.word	0x00007068
        /*0a10*/ 	.short	0x010a
        /*0a12*/ 	.byte	0xff
	.zero		1


	//   ....[124]....
        /*0a14*/ 	.word	0x000132b0
        /*0a18*/ 	.word	0x00000010
        /*0a1c*/ 	.word	0x000070c0
        /*0a20*/ 	.short	0x010a
        /*0a22*/ 	.byte	0xff
	.zero		1


	//   ....[125]....
        /*0a24*/ 	.word	0x00013300
        /*0a28*/ 	.word	0x00000010
        /*0a2c*/ 	.word	0x000070c8
        /*0a30*/ 	.short	0x010a
        /*0a32*/ 	.byte	0xff
	.zero		1


	//   ....[126]....
        /*0a34*/ 	.word	0x00013360
        /*0a38*/ 	.word	0x00000000
        /*0a3c*/ 	.word	0x00007070
        /*0a40*/ 	.short	0x010a
        /*0a42*/ 	.byte	0xff
	.zero		1


	//   ....[127]....
        /*0a44*/ 	.word	0x000133c0
        /*0a48*/ 	.word	0x00000000
        /*0a4c*/ 	.word	0x00007080
        /*0a50*/ 	.short	0x010a
        /*0a52*/ 	.byte	0xff
	.zero		1


	//   ....[128]....
        /*0a54*/ 	.word	0x00013420
        /*0a58*/ 	.word	0x00000000
        /*0a5c*/ 	.word	0x00007070
        /*0a60*/ 	.short	0x010a
        /*0a62*/ 	.byte	0xff
	.zero		1


	//   ....[129]....
        /*0a64*/ 	.word	0x00013480
        /*0a68*/ 	.word	0x00000000
        /*0a6c*/ 	.word	0x00007090
        /*0a70*/ 	.short	0x010a
        /*0a72*/ 	.byte	0xff
	.zero		1


	//   ....[130]....
        /*0a74*/ 	.word	0x000134e0
        /*0a78*/ 	.word	0x00000000
        /*0a7c*/ 	.word	0x00007080
        /*0a80*/ 	.short	0x010a
        /*0a82*/ 	.byte	0xff
	.zero		1


	//   ....[131]....
        /*0a84*/ 	.word	0x00013540
        /*0a88*/ 	.word	0x00000000
        /*0a8c*/ 	.word	0x00007098
        /*0a90*/ 	.short	0x010a
        /*0a92*/ 	.byte	0xff
	.zero		1


	//   ....[132]....
        /*0a94*/ 	.word	0x000135a0
        /*0a98*/ 	.word	0x00000000
        /*0a9c*/ 	.word	0x00007070
        /*0aa0*/ 	.short	0x010a
        /*0aa2*/ 	.byte	0xff
	.zero		1


	//   ....[133]....
        /*0aa4*/ 	.word	0x00013600
        /*0aa8*/ 	.word	0x00000000
        /*0aac*/ 	.word	0x00007090
        /*0ab0*/ 	.short	0x010a
        /*0ab2*/ 	.byte	0xff
	.zero		1


	//   ....[134]....
        /*0ab4*/ 	.word	0x00013660
        /*0ab8*/ 	.word	0x00000000
        /*0abc*/ 	.word	0x000070c0
        /*0ac0*/ 	.short	0x010a
        /*0ac2*/ 	.byte	0xff
	.zero		1


	//   ....[135]....
        /*0ac4*/ 	.word	0x000136c0
        /*0ac8*/ 	.word	0x00000000
        /*0acc*/ 	.word	0x00007080
        /*0ad0*/ 	.short	0x010a
        /*0ad2*/ 	.byte	0xff
	.zero		1


	//   ....[136]....
        /*0ad4*/ 	.word	0x00013720
        /*0ad8*/ 	.word	0x00000000
        /*0adc*/ 	.word	0x00007098
        /*0ae0*/ 	.short	0x010a
        /*0ae2*/ 	.byte	0xff
	.zero		1


	//   ....[137]....
        /*0ae4*/ 	.word	0x00013780
        /*0ae8*/ 	.word	0x00000000
        /*0aec*/ 	.word	0x000070c8
        /*0af0*/ 	.short	0x010a
        /*0af2*/ 	.byte	0xff
	.zero		1


	//   ....[138]....
        /*0af4*/ 	.word	0x000137e0
        /*0af8*/ 	.word	0x00000000
        /*0afc*/ 	.word	0x00000000
        /*0b00*/ 	.short	0x010a
        /*0b02*/ 	.byte	0xff
	.zero		1


	//   ....[139]....
        /*0b04*/ 	.word	0x00013840
        /*0b08*/ 	.word	0x00000000
        /*0b0c*/ 	.word	0x00000000
        /*0b10*/ 	.short	0x010a
        /*0b12*/ 	.byte	0xff
	.zero		1


	//   ....[140]....
        /*0b14*/ 	.word	0x000138a0
        /*0b18*/ 	.word	0x00000004
        /*0b1c*/ 	.word	0x000070d0
        /*0b20*/ 	.short	0x010a
        /*0b22*/ 	.byte	0xff
	.zero		1


	//   ....[141]....
        /*0b24*/ 	.word	0x00013900
        /*0b28*/ 	.word	0x00000003
        /*0b2c*/ 	.word	0x00000000
        /*0b30*/ 	.short	0x010a
        /*0b32*/ 	.byte	0xff
	.zero		1


	//   ....[142]....
        /*0b34*/ 	.word	0x00013960
        /*0b38*/ 	.word	0x00000000
        /*0b3c*/ 	.word	0x00000000
        /*0b40*/ 	.short	0x010a
        /*0b42*/ 	.byte	0xff
	.zero		1


	//   ....[143]....
        /*0b44*/ 	.word	0x000139c0
        /*0b48*/ 	.word	0x00000000
        /*0b4c*/ 	.word	0x00000000
        /*0b50*/ 	.short	0x010a
        /*0b52*/ 	.byte	0xff
	.zero		1


	//   ....[144]....
        /*0b54*/ 	.word	0x00013a20
        /*0b58*/ 	.word	0x00000004
        /*0b5c*/ 	.word	0x000070d0
        /*0b60*/ 	.short	0x010a
        /*0b62*/ 	.byte	0xff
	.zero		1


	//   ....[145]....
        /*0b64*/ 	.word	0x00013a80
        /*0b68*/ 	.word	0x00000003
        /*0b6c*/ 	.word	0x00000000
        /*0b70*/ 	.short	0x010a
        /*0b72*/ 	.byte	0xff
	.zero		1


	//   ....[146]....
        /*0b74*/ 	.word	0x00013ae0
        /*0b78*/ 	.word	0x00000000
        /*0b7c*/ 	.word	0x00000000
        /*0b80*/ 	.short	0x010a
        /*0b82*/ 	.byte	0xff
	.zero		1


	//   ....[147]....
        /*0b84*/ 	.word	0x00013b40
        /*0b88*/ 	.word	0x00000000
        /*0b8c*/ 	.word	0x00000000
        /*0b90*/ 	.short	0x010a
        /*0b92*/ 	.byte	0xff
	.zero		1


	//   ....[148]....
        /*0b94*/ 	.word	0x00013ba0
        /*0b98*/ 	.word	0x00000000
        /*0b9c*/ 	.word	0x00007010
        /*0ba0*/ 	.short	0x010a
        /*0ba2*/ 	.byte	0xff
	.zero		1


	//   ....[149]....
        /*0ba4*/ 	.word	0x00013c00
        /*0ba8*/ 	.word	0x00000000
        /*0bac*/ 	.word	0x00007038
        /*0bb0*/ 	.short	0x010a
        /*0bb2*/ 	.byte	0xff
	.zero		1


	//   ....[150]....
        /*0bb4*/ 	.word	0x00013c60
        /*0bb8*/ 	.word	0x00000000
        /*0bbc*/ 	.word	0x00007018
        /*0bc0*/ 	.short	0x010a
        /*0bc2*/ 	.byte	0xff
	.zero		1


	//   ....[151]....
        /*0bc4*/ 	.word	0x00013cc0
        /*0bc8*/ 	.word	0x00000000
        /*0bcc*/ 	.word	0x00007040
        /*0bd0*/ 	.short	0x010a
        /*0bd2*/ 	.byte	0xff
	.zero		1


	//   ....[152]....
        /*0bd4*/ 	.word	0x00013d20
        /*0bd8*/ 	.word	0x00000000
        /*0bdc*/ 	.word	0x00007038
        /*0be0*/ 	.short	0x010a
        /*0be2*/ 	.byte	0xff
	.zero		1


	//   ....[153]....
        /*0be4*/ 	.word	0x00013d80
        /*0be8*/ 	.word	0x00000000
        /*0bec*/ 	.word	0x00007038
        /*0bf0*/ 	.short	0x010a
        /*0bf2*/ 	.byte	0xff
	.zero		1


	//   ....[154]....
        /*0bf4*/ 	.word	0x00013de0
        /*0bf8*/ 	.word	0x00000000
        /*0bfc*/ 	.word	0x00007038
        /*0c00*/ 	.short	0x010a
        /*0c02*/ 	.byte	0xff
	.zero		1


	//   ....[155]....
        /*0c04*/ 	.word	0x00013e40
        /*0c08*/ 	.word	0x00000000
        /*0c0c*/ 	.word	0x00007038
        /*0c10*/ 	.short	0x010a
        /*0c12*/ 	.byte	0xff
	.zero		1


	//   ....[156]....
        /*0c14*/ 	.word	0x00013ea0
        /*0c18*/ 	.word	0x00000000
        /*0c1c*/ 	.word	0x00007038
        /*0c20*/ 	.short	0x010a
        /*0c22*/ 	.byte	0xff
	.zero		1


	//   ....[157]....
        /*0c24*/ 	.word	0x00013f00
        /*0c28*/ 	.word	0x00000000
        /*0c2c*/ 	.word	0x00007038
        /*0c30*/ 	.short	0x010a
        /*0c32*/ 	.byte	0xff
	.zero		1


	//   ....[158]....
        /*0c34*/ 	.word	0x00013f60
        /*0c38*/ 	.word	0x00000000
        /*0c3c*/ 	.word	0x00007038
        /*0c40*/ 	.short	0x010a
        /*0c42*/ 	.byte	0xff
	.zero		1


	//   ....[159]....
        /*0c44*/ 	.word	0x00013fc0
        /*0c48*/ 	.word	0x00000000
        /*0c4c*/ 	.word	0x00007038
        /*0c50*/ 	.short	0x010a
        /*0c52*/ 	.byte	0xff
	.zero		1


	//   ....[160]....
        /*0c54*/ 	.word	0x00014020
        /*0c58*/ 	.word	0x00000000
        /*0c5c*/ 	.word	0x00007038
        /*0c60*/ 	.short	0x010a
        /*0c62*/ 	.byte	0xff
	.zero		1


	//   ....[161]....
        /*0c64*/ 	.word	0x00014080
        /*0c68*/ 	.word	0x00000000
        /*0c6c*/ 	.word	0x00007038
        /*0c70*/ 	.short	0x010a
        /*0c72*/ 	.byte	0xff
	.zero		1


	//   ....[162]....
        /*0c74*/ 	.word	0x000140e0
        /*0c78*/ 	.word	0x00000000
        /*0c7c*/ 	.word	0x000070b0
        /*0c80*/ 	.short	0x010a
        /*0c82*/ 	.byte	0xff
	.zero		1


	//   ....[163]....
        /*0c84*/ 	.word	0x00014140
        /*0c88*/ 	.word	0x00000000
        /*0c8c*/ 	.word	0x000070b8
        /*0c90*/ 	.short	0x010a
        /*0c92*/ 	.byte	0xff
	.zero		1


	//----- nvinfo : EIATTR_NUM_MBARRIERS
	.align		4
.L_64:
        /*0c94*/ 	.byte	0x03, 0x38
        /*0c96*/ 	.short	0x001c


	//----- nvinfo : EIATTR_EXIT_INSTR_OFFSETS
	.align		4
        /*0c98*/ 	.byte	0x04, 0x1c
        /*0c9a*/ 	.short	(.L_66 - .L_65)


	//   ....[0]....
.L_65:
        /*0c9c*/ 	.word	0x000017d0


	//   ....[1]....
        /*0ca0*/ 	.word	0x00001a50


	//   ....[2]....
        /*0ca4*/ 	.word	0x000034b0


	//   ....[3]....
        /*0ca8*/ 	.word	0x000034f0


	//   ....[4]....
        /*0cac*/ 	.word	0x00003570


	//   ....[5]....
        /*0cb0*/ 	.word	0x00006b60


	//   ....[6]....
        /*0cb4*/ 	.word	0x0000a150


	//   ....[7]....
        /*0cb8*/ 	.word	0x0000a1f0


	//   ....[8]....
        /*0cbc*/ 	.word	0x000105c0


	//   ....[9]....
        /*0cc0*/ 	.word	0x00010650


	//   ....[10]....
        /*0cc4*/ 	.word	0x000106f0


	//   ....[11]....
        /*0cc8*/ 	.word	0x00011040


	//   ....[12]....
        /*0ccc*/ 	.word	0x00012130


	//   ....[13]....
        /*0cd0*/ 	.word	0x00012570


	//   ....[14]....
        /*0cd4*/ 	.word	0x000125e0


	//   ....[15]....
        /*0cd8*/ 	.word	0x00012ca0


	//----- nvinfo : EIATTR_INDIRECT_BRANCH_TARGETS
	.align		4
.L_66:
        /*0cdc*/ 	.byte	0x04, 0x34
        /*0cde*/ 	.short	(.L_68 - .L_67)


	//   ....[0]....
.L_67:
        /*0ce0*/ 	.word	.L_x_452@srel
        /*0ce4*/ 	.short	0x0
        /*0ce6*/ 	.short	0x0
        /*0ce8*/ 	.word	0x3
        /*0cec*/ 	.word	.L_x_453@srel
        /*0cf0*/ 	.word	.L_x_454@srel
        /*0cf4*/ 	.word	.L_x_455@srel


	//----- nvinfo : EIATTR_MAX_THREADS
	.align		4
.L_68:
        /*0cf8*/ 	.byte	0x04, 0x05
        /*0cfa*/ 	.short	(.L_70 - .L_69)
.L_69:
        /*0cfc*/ 	.word	0x00000200
        /*0d00*/ 	.word	0x00000001
        /*0d04*/ 	.word	0x00000001


	//----- nvinfo : EIATTR_CRS_STACK_SIZE
	.align		4
.L_70:
        /*0d08*/ 	.byte	0x04, 0x1e
        /*0d0a*/ 	.short	(.L_72 - .L_71)
.L_71:
        /*0d0c*/ 	.word	0x00000000


	//----- nvinfo : EIATTR_CBANK_PARAM_SIZE
	.align		4
.L_72:
        /*0d10*/ 	.byte	0x03, 0x19
        /*0d12*/ 	.short	0x0600


	//----- nvinfo : EIATTR_PARAM_CBANK
	.align		4
        /*0d14*/ 	.byte	0x04, 0x0a
        /*0d16*/ 	.short	(.L_74 - .L_73)
	.align		4
.L_73:
        /*0d18*/ 	.word	index@(.nv.constant0._ZN7cutlass13device_kernelINS_4fmha6kernel36Sm100FmhaFwdKernelTmaWarpspecializedIN4cute5tupleIJiiiNS5_IJNS5_IJiiEEEiEEEEEENS1_10collective38Sm100FmhaFwdMainloopTmaWarpspecializedINS_6half_tEffNS5_IJNS4_1CILi256EEENSC_ILi64EEENSC_ILi32EEEEEENS5_IJiNSC_ILi1EEES7_EEENS5_IJiSH_NS5_IJNS5_IJNSC_ILi0EEEiEEEiEEEEEESM_NS9_10CausalMaskILb1EEENS5_IJNSC_ILi2EEESH_SH_EEENSC_ILb0EEEEENS9_38Sm100FmhaFwdEpilogueTmaWarpspecializedISB_fNS5_IJNSC_ILi128EEESF_SE_EEESI_NS5_IJSH_S7_EEESR_EENS2_23IndividualTileSchedulerENS2_41Sm100FmhaCtxKernelWarpspecializedScheduleEEEEEvNT_6ParamsE)
        /*0d1c*/ 	.short	0x0380
        /*0d1e*/ 	.short	0x0600


	//----- nvinfo : EIATTR_SW_WAR
	.align		4
.L_74:
        /*0d20*/ 	.byte	0x04, 0x36
        /*0d22*/ 	.short	(.L_76 - .L_75)
.L_75:
        /*0d24*/ 	.word	0x00000008
.L_76:


//--------------------- .nv.callgraph             --------------------------
	.section	.nv.callgraph,"",@"SHT_CUDA_CALLGRAPH"
	.align	4
	.sectionentsize	8
	.align		4
        /*0000*/ 	.word	0x00000000
	.align		4
        /*0004*/ 	.word	0xffffffff
	.align		4
        /*0008*/ 	.word	index@(_ZN7cutlass13device_kernelINS_4fmha6kernel36Sm100FmhaFwdKernelTmaWarpspecializedIN4cute5tupleIJiiiNS5_IJNS5_IJiiEEEiEEEEEENS1_10collective38Sm100FmhaFwdMainloopTmaWarpspecializedINS_6half_tEffNS5_IJNS4_1CILi256EEENSC_ILi64EEENSC_ILi32EEEEEENS5_IJiNSC_ILi1EEES7_EEENS5_IJiSH_NS5_IJNS5_IJNSC_ILi0EEEiEEEiEEEEEESM_NS9_10CausalMaskILb1EEENS5_IJNSC_ILi2EEESH_SH_EEENSC_ILb0EEEEENS9_38Sm100FmhaFwdEpilogueTmaWarpspecializedISB_fNS5_IJNSC_ILi128EEESF_SE_EEESI_NS5_IJSH_S7_EEESR_EENS2_23IndividualTileSchedulerENS2_41Sm100FmhaCtxKernelWarpspecializedScheduleEEEEEvNT_6ParamsE)
	.align		4
        /*000c*/ 	.word	index@(__assertfail)
	.align		4
        /*0010*/ 	.word	index@(_ZN7cutlass13device_kernelINS_4fmha6kernel36Sm100FmhaFwdKernelTmaWarpspecializedIN4cute5tupleIJiiiNS5_IJNS5_IJiiEEEiEEEEEENS1_10collective38Sm100FmhaFwdMainloopTmaWarpspecializedINS_6half_tEffNS5_IJNS4_1CILi256EEENSC_ILi64EEENSC_ILi32EEEEEENS5_IJiNSC_ILi1EEES7_EEENS5_IJiSH_NS5_IJNS5_IJNSC_ILi0EEEiEEEiEEEEEESM_NS9_10CausalMaskILb1EEENS5_IJNSC_ILi2EEESH_SH_EEENSC_ILb0EEEEENS9_38Sm100FmhaFwdEpilogueTmaWarpspecializedISB_fNS5_IJNSC_ILi128EEESF_SE_EEESI_NS5_IJSH_S7_EEESR_EENS2_23IndividualTileSchedulerENS2_41Sm100FmhaCtxKernelWarpspecializedScheduleEEEEEvNT_6ParamsE)
	.align		4
        /*0014*/ 	.word	index@(vprintf)
	.align		4
        /*0018*/ 	.word	0x00000000
	.align		4
        /*001c*/ 	.word	0xfffffffe
	.align		4
        /*0020*/ 	.word	0x00000000
	.align		4
        /*0024*/ 	.word	0xfffffffd
	.align		4
        /*0028*/ 	.word	0x00000000
	.align		4
        /*002c*/ 	.word	0xfffffffc


//--------------------- .nv.constant4             --------------------------
	.section	.nv.constant4,"a",@progbits
	.align	8
	.align		8
.nv.constant4:
        /*0000*/ 	.dword	vprintf
	.align		8
        /*0008*/ 	.dword	__assertfail
	.align		8
        /*0010*/ 	.dword	__unnamed_1
	.align		8
        /*0018*/ 	.dword	__unnamed_2
	.align		8
        /*0020*/ 	.dword	__unnamed_3
	.align		8
        /*0028*/ 	.dword	__unnamed_4
	.align		8
        /*0030*/ 	.dword	__unnamed_5
	.align		8
        /*0038*/ 	.dword	__unnamed_6
	.align		8
        /*0040*/ 	.dword	__unnamed_7
	.align		8
        /*0048*/ 	.dword	_ZN39_INTERNAL_1f684b5f_4_k_cu_b87c922f_30464cuda3std3__45__cpo5beginE
	.align		8
        /*0050*/ 	.dword	_ZN39_INTERNAL_1f684b5f_4_k_cu_b87c922f_30464cuda3std3__45__cpo3endE
	.align		8
        /*0058*/ 	.dword	_ZN39_INTERNAL_1f684b5f_4_k_cu_b87c922f_30464cuda3std3__45__cpo6cbeginE
	.align		8
        /*0060*/ 	.dword	_ZN39_INTERNAL_1f684b5f_4_k_cu_b87c922f_30464cuda3std3__45__cpo4cendE
	.align		8
        /*0068*/ 	.dword	_ZN39_INTERNAL_1f684b5f_4_k_cu_b87c922f_30464cuda3std3__441_GLOBAL__N__1f684b5f_4_k_cu_b87c922f_30466ignoreE
	.align		8
        /*0070*/ 	.dword	_ZN39_INTERNAL_1f684b5f_4_k_cu_b87c922f_30464cuda3std3__419piecewise_constructE
	.align		8
        /*0078*/ 	.dword	_ZN39_INTERNAL_1f684b5f_4_k_cu_b87c922f_30464cuda3std3__48in_placeE
	.align		8
        /*0080*/ 	.dword	_ZN39_INTERNAL_1f684b5f_4_k_cu_b87c922f_30464cuda3std6ranges3__45__cpo4swapE
	.align		8
        /*0088*/ 	.dword	_ZN39_INTERNAL_1f684b5f_4_k_cu_b87c922f_30464cuda3std6ranges3__45__cpo9iter_moveE
	.align		8
        /*0090*/ 	.dword	_ZN39_INTERNAL_1f684b5f_4_k_cu_b87c922f_30464cute7productE
	.align		8
        /*0098*/ 	.dword	_ZN39_INTERNAL_1f684b5f_4_k_cu_b87c922f_30464cute1_E
	.align		8
        /*00a0*/ 	.dword	$str$22
	.align		8
        /*00a8*/ 	.dword	$str$23
	.align		8
        /*00b0*/ 	.dword	$str$26
	.align		8
        /*00b8*/ 	.dword	$str$27
	.align		8
        /*00c0*/ 	.dword	$str$28
	.align		8
        /*00c8*/ 	.dword	$str$29
	.align		8
        /*00d0*/ 	.dword	$str$30
	.align		8
        /*00d8*/ 	.dword	$str$31
	.align		8
        /*00e0*/ 	.dword	$str$32
	.align		8
        /*00e8*/ 	.dword	$str$33
	.align		8
        /*00f0*/ 	.dword	$str$34
	.align		8
        /*00f8*/ 	.dword	$str$35
	.align		8
        /*0100*/ 	.dword	$str$36
	.align		8
        /*0108*/ 	.dword	$str$37


//--------------------- .nv.constant2._ZN7cutlass13device_kernelINS_4fmha6kernel36Sm100FmhaFwdKernelTmaWarpspecializedIN4cute5tupleIJiiiNS5_IJNS5_IJiiEEEiEEEEEENS1_10collective38Sm100FmhaFwdMainloopTmaWarpspecializedINS_6half_tEffNS5_IJNS4_1CILi256EEENSC_ILi64EEENSC_ILi32EEEEEENS5_IJiNSC_ILi1EEES7_EEENS5_IJiSH_NS5_IJNS5_IJNSC_ILi0EEEiEEEiEEEEEESM_NS9_10CausalMaskILb1EEENS5_IJNSC_ILi2EEESH_SH_EEENSC_ILb0EEEEENS9_38Sm100FmhaFwdEpilogueTmaWarpspecializedISB_fNS5_IJNSC_ILi128EEESF_SE_EEESI_NS5_IJSH_S7_EEESR_EENS2_23IndividualTileSchedulerENS2_41Sm100FmhaCtxKernelWarpspecializedScheduleEEEEEvNT_6ParamsE --------------------------
	.section	.nv.constant2._ZN7cutlass13device_kernelINS_4fmha6kernel36Sm100FmhaFwdKernelTmaWarpspecializedIN4cute5tupleIJiiiNS5_IJNS5_IJiiEEEiEEEEEENS1_10collective38Sm100FmhaFwdMainloopTmaWarpspecializedINS_6half_tEffNS5_IJNS4_1CILi256EEENSC_ILi64EEENSC_ILi32EEEEEENS5_IJiNSC_ILi1EEES7_EEENS5_IJiSH_NS5_IJNS5_IJNSC_ILi0EEEiEEEiEEEEEESM_NS9_10CausalMaskILb1EEENS5_IJNSC_ILi2EEESH_SH_EEENSC_ILb0EEEEENS9_38Sm100FmhaFwdEpilogueTmaWarpspecializedISB_fNS5_IJNSC_ILi128EEESF_SE_EEESI_NS5_IJSH_S7_EEESR_EENS2_23IndividualTileSchedulerENS2_41Sm100FmhaCtxKernelWarpspecializedScheduleEEEEEvNT_6ParamsE,"a",@progbits
	.sectionflags	@""
	.align	4
.nv.constant2._ZN7cutlass13device_kernelINS_4fmha6kernel36Sm100FmhaFwdKernelTmaWarpspecializedIN4cute5tupleIJiiiNS5_IJNS5_IJiiEEEiEEEEEENS1_10collective38Sm100FmhaFwdMainloopTmaWarpspecializedINS_6half_tEffNS5_IJNS4_1CILi256EEENSC_ILi64EEENSC_ILi32EEEEEENS5_IJiNSC_ILi1EEES7_EEENS5_IJiSH_NS5_IJNS5_IJNSC_ILi0EEEiEEEiEEEEEESM_NS9_10CausalMaskILb1EEENS5_IJNSC_ILi2EEESH_SH_EEENSC_ILb0EEEEENS9_38Sm100FmhaFwdEpilogueTmaWarpspecializedISB_fNS5_IJNSC_ILi128EEESF_SE_EEESI_NS5_IJSH_S7_EEESR_EENS2_23IndividualTileSchedulerENS2_41Sm100FmhaCtxKernelWarpspecializedScheduleEEEEEvNT_6ParamsE:
        /*0000*/ 	.byte	0x60, 0x06, 0x01, 0x00, 0x80, 0x25, 0x01, 0x00, 0x30, 0x06, 0x01, 0x00


//--------------------- .text._ZN7cutlass13device_kernelINS_4fmha6kernel36Sm100FmhaFwdKernelTmaWarpspecializedIN4cute5tupleIJiiiNS5_IJNS5_IJiiEEEiEEEEEENS1_10collective38Sm100FmhaFwdMainloopTmaWarpspecializedINS_6half_tEffNS5_IJNS4_1CILi256EEENSC_ILi64EEENSC_ILi32EEEEEENS5_IJiNSC_ILi1EEES7_EEENS5_IJiSH_NS5_IJNS5_IJNSC_ILi0EEEiEEEiEEEEEESM_NS9_10CausalMaskILb1EEENS5_IJNSC_ILi2EEESH_SH_EEENSC_ILb0EEEEENS9_38Sm100FmhaFwdEpilogueTmaWarpspecializedISB_fNS5_IJNSC_ILi128EEESF_SE_EEESI_NS5_IJSH_S7_EEESR_EENS2_23IndividualTileSchedulerENS2_41Sm100FmhaCtxKernelWarpspecializedScheduleEEEEEvNT_6ParamsE --------------------------
	.section	.text._ZN7cutlass13device_kernelINS_4fmha6kernel36Sm100FmhaFwdKernelTmaWarpspecializedIN4cute5tupleIJiiiNS5_IJNS5_IJiiEEEiEEEEEENS1_10collective38Sm100FmhaFwdMainloopTmaWarpspecializedINS_6half_tEffNS5_IJNS4_1CILi256EEENSC_ILi64EEENSC_ILi32EEEEEENS5_IJiNSC_ILi1EEES7_EEENS5_IJiSH_NS5_IJNS5_IJNSC_ILi0EEEiEEEiEEEEEESM_NS9_10CausalMaskILb1EEENS5_IJNSC_ILi2EEESH_SH_EEENSC_ILb0EEEEENS9_38Sm100FmhaFwdEpilogueTmaWarpspecializedISB_fNS5_IJNSC_ILi128EEESF_SE_EEESI_NS5_IJSH_S7_EEESR_EENS2_23IndividualTileSchedulerENS2_41Sm100FmhaCtxKernelWarpspecializedScheduleEEEEEvNT_6ParamsE,"ax",@progbits
	.align	128
.text._ZN7cutlass13device_kernelINS_4fmha6kernel36Sm100FmhaFwdKernelTmaWarpspecializedIN4cute5tupleIJiiiNS5_IJNS5_IJiiEEEiEEEEEENS1_10collective38Sm100FmhaFwdMainloopTmaWarpspecializedINS_6half_tEffNS5_IJNS4_1CILi256EEENSC_ILi64EEENSC_ILi32EEEEEENS5_IJiNSC_ILi1EEES7_EEENS5_IJiSH_NS5_IJNS5_IJNSC_ILi0EEEiEEEiEEEEEESM_NS9_10CausalMaskILb1EEENS5_IJNSC_ILi2EEESH_SH_EEENSC_ILb0EEEEENS9_38Sm100FmhaFwdEpilogueTmaWarpspecializedISB_fNS5_IJNSC_ILi128EEESF_SE_EEESI_NS5_IJSH_S7_EEESR_EENS2_23IndividualTileSchedulerENS2_41Sm100FmhaCtxKernelWarpspecializedScheduleEEEEEvNT_6ParamsE:
        .type           _ZN7cutlass13device_kernelINS_4fmha6kernel36Sm100FmhaFwdKernelTmaWarpspecializedIN4cute5tupleIJiiiNS5_IJNS5_IJiiEEEiEEEEEENS1_10collective38Sm100FmhaFwdMainloopTmaWarpspecializedINS_6half_tEffNS5_IJNS4_1CILi256EEENSC_ILi64EEENSC_ILi32EEEEEENS5_IJiNSC_ILi1EEES7_EEENS5_IJiSH_NS5_IJNS5_IJNSC_ILi0EEEiEEEiEEEEEESM_NS9_10CausalMaskILb1EEENS5_IJNSC_ILi2EEESH_SH_EEENSC_ILb0EEEEENS9_38Sm100FmhaFwdEpilogueTmaWarpspecializedISB_fNS5_IJNSC_ILi128EEESF_SE_EEESI_NS5_IJSH_S7_EEESR_EENS2_23IndividualTileSchedulerENS2_41Sm100FmhaCtxKernelWarpspecializedScheduleEEEEEvNT_6ParamsE,@function
        .size           _ZN7cutlass13device_kernelINS_4fmha6kernel36Sm100FmhaFwdKernelTmaWarpspecializedIN4cute5tupleIJiiiNS5_IJNS5_IJiiEEEiEEEEEENS1_10collective38Sm100FmhaFwdMainloopTmaWarpspecializedINS_6half_tEffNS5_IJNS4_1CILi256EEENSC_ILi64EEENSC_ILi32EEEEEENS5_IJiNSC_ILi1EEES7_EEENS5_IJiSH_NS5_IJNS5_IJNSC_ILi0EEEiEEEiEEEEEESM_NS9_10CausalMaskILb1EEENS5_IJNSC_ILi2EEESH_SH_EEENSC_ILb0EEEEENS9_38Sm100FmhaFwdEpilogueTmaWarpspecializedISB_fNS5_IJNSC_ILi128EEESF_SE_EEESI_NS5_IJSH_S7_EEESR_EENS2_23IndividualTileSchedulerENS2_41Sm100FmhaCtxKernelWarpspecializedScheduleEEEEEvNT_6ParamsE,(.L_x_456 - _ZN7cutlass13device_kernelINS_4fmha6kernel36Sm100FmhaFwdKernelTmaWarpspecializedIN4cute5tupleIJiiiNS5_IJNS5_IJiiEEEiEEEEEENS1_10collective38Sm100FmhaFwdMainloopTmaWarpspecializedINS_6half_tEffNS5_IJNS4_1CILi256EEENSC_ILi64EEENSC_ILi32EEEEEENS5_IJiNSC_ILi1EEES7_EEENS5_IJiSH_NS5_IJNS5_IJNSC_ILi0EEEiEEEiEEEEEESM_NS9_10CausalMaskILb1EEENS5_IJNSC_ILi2EEESH_SH_EEENSC_ILb0EEEEENS9_38Sm100FmhaFwdEpilogueTmaWarpspecializedISB_fNS5_IJNSC_ILi128EEESF_SE_EEESI_NS5_IJSH_S7_EEESR_EENS2_23IndividualTileSchedulerENS2_41Sm100FmhaCtxKernelWarpspecializedScheduleEEEEEvNT_6ParamsE)
        .other          _ZN7cutlass13device_kernelINS_4fmha6kernel36Sm100FmhaFwdKernelTmaWarpspecializedIN4cute5tupleIJiiiNS5_IJNS5_IJiiEEEiEEEEEENS1_10collective38Sm100FmhaFwdMainloopTmaWarpspecializedINS_6half_tEffNS5_IJNS4_1CILi256EEENSC_ILi64EEENSC_ILi32EEEEEENS5_IJiNSC_ILi1EEES7_EEENS5_IJiSH_NS5_IJNS5_IJNSC_ILi0EEEiEEEiEEEEEESM_NS9_10CausalMaskILb1EEENS5_IJNSC_ILi2EEESH_SH_EEENSC_ILb0EEEEENS9_38Sm100FmhaFwdEpilogueTmaWarpspecializedISB_fNS5_IJNSC_ILi128EEESF_SE_EEESI_NS5_IJSH_S7_EEESR_EENS2_23IndividualTileSchedulerENS2_41Sm100FmhaCtxKernelWarpspecializedScheduleEEEEEvNT_6ParamsE,@"STO_CUDA_ENTRY STV_DEFAULT"
_ZN7cutlass13device_kernelINS_4fmha6kernel36Sm100FmhaFwdKernelTmaWarpspecializedIN4cute5tupleIJiiiNS5_IJNS5_IJiiEEEiEEEEEENS1_10collective38Sm100FmhaFwdMainloopTmaWarpspecializedINS_6half_tEffNS5_IJNS4_1CILi256EEENSC_ILi64EEENSC_ILi32EEEEEENS5_IJiNSC_ILi1EEES7_EEENS5_IJiSH_NS5_IJNS5_IJNSC_ILi0EEEiEEEiEEEEEESM_NS9_10CausalMaskILb1EEENS5_IJNSC_ILi2EEESH_SH_EEENSC_ILb0EEEEENS9_38Sm100FmhaFwdEpilogueTmaWarpspecializedISB_fNS5_IJNSC_ILi128EEESF_SE_EEESI_NS5_IJSH_S7_EEESR_EENS2_23IndividualTileSchedulerENS2_41Sm100FmhaCtxKernelWarpspecializedScheduleEEEEEvNT_6ParamsE:
[----:B------:R-:W1:Y:S02]  /*0000*/  LDC R1, c[0x0][0x37c] ;  /* 0x0000df00ff017b82 */ /* 0x000e640000000800 */
[----:B-1----:R-:W-:-:S04]  /*0010*/  IADD3 R1, PT, PT, R1, -0x18, RZ ;  /* 0xffffffe801017810 */ /* 0x002fc80007ffe0ff */
[----:B------:R-:W-:Y:S01]  /*0020*/  R2UR UR40, R1 ;  /* 0x00000000012872ca */ /* 0x000fe200000e0000 */
[----:B------:R-:W1:Y:S01]  /*0030*/  S2R R18, SR_TID.X ;  /* 0x0000000000127919 */ /* 0x000e620000002100 */
[----:B------:R-:W2:Y:S01]  /*0040*/  LDCU UR4, c[0x0][0x2f8] ;  /* 0x00005f00ff0477ac */ /* 0x000ea20008000800 */
[----:B------:R-:W3:Y:S01]  /*0050*/  LDCU UR39, c[0x0][0x2fc] ;  /* 0x00005f80ff2777ac */ /* 0x000ee20008000800 */
[----:B------:R-:W-:Y:S02]  /*0060*/  UPLOP3.LUT UP3, UPT, UPT, UPT, UPT, 0x40, 0x4 ;  /* 0x000000000004789c */ /* 0x000fe40003f6e870 */
[----:B------:R-:W-:Y:S02]  /*0070*/  UPLOP3.LUT UP1, UPT, UPT, UPT, UPT, 0x80, 0x8 ;  /* 0x000000000008789c */ /* 0x000fe40003f2f070 */
[----:B------:R-:W-:Y:S02]  /*0080*/  UPLOP3.LUT UP0, UPT, UPT, UPT, UPT, 0x40, 0x4 ;  /* 0x000000000004789c */ /* 0x000fe40003f0e870 */
[----:B------:R-:W-:-:S02]  /*0090*/  UPLOP3.LUT UP6, UPT, UPT, UPT, UPT, 0x40, 0x4 ;  /* 0x000000000004789c */ /* 0x000fc40003fce870 */
[----:B------:R-:W-:Y:S02]  /*00a0*/  UPLOP3.LUT UP5, UPT, UPT, UPT, UPT, 0x40, 0x4 ;  /* 0x000000000004789c */ /* 0x000fe40003fae870 */
[----:B--2---:R-:W-:Y:S02]  /*00b0*/  UIADD3 UR40, UP2, UPT, UR40, UR4, URZ ;  /* 0x0000000428287290 */ /* 0x004fe4000ff5e0ff */
[----:B------:R-:W-:Y:S02]  /*00c0*/  UP2UR UR38, UPR, URZ, 0x8 ;  /* 0x00000008ff267883 */ /* 0x000fe40008000000 */
[----:B---3--:R-:W-:Y:S02]  /*00d0*/  UIADD3.X UR39, UPT, UPT, URZ, UR39, URZ, UP2, !UPT ;  /* 0x00000027ff277290 */ /* 0x008fe400097fe4ff */
[----:B------:R-:W-:Y:S02]  /*00e0*/  UPLOP3.LUT UP2, UPT, UPT, UPT, UPT, 0x80, 0x8 ;  /* 0x000000000008789c */ /* 0x000fe40003f4f070 */
[----:B------:R-:W-:-:S02]  /*00f0*/  UPLOP3.LUT UP4, UPT, UPT, UPT, UPT, 0x40, 0x4 ;  /* 0x000000000004789c */ /* 0x000fc40003f8e870 */
[----:B------:R-:W-:Y:S01]  /*0100*/  UP2UR UR62, UPR, URZ, 0x4 ;  /* 0x00000004ff3e7883 */ /* 0x000fe20008000000 */
[----:B-1----:R-:W-:-:S05]  /*0110*/  SHF.R.U32.HI R17, RZ, 0x5, R18 ;  /* 0x00000005ff117819 */ /* 0x002fca0000011612 */
[----:B------:R-:W1:Y:S02]  /*0120*/  SHFL.IDX PT, R0, R17, RZ, 0x1f ;  /* 0x00001fff11007589 */ /* 0x000e6400000e0000 */
[----:B-1----:R-:W-:-:S04]  /*0130*/  SHF.R.S32.HI R3, RZ, 0x1f, R0 ;  /* 0x0000001fff037819 */ /* 0x002fc80000011400 */
[----:B------:R-:W-:-:S04]  /*0140*/  LEA.HI R2, R3, R0, RZ, 0x2 ;  /* 0x0000000003027211 */ /* 0x000fc800078f10ff */
[----:B------:R-:W-:-:S04]  /*0150*/  SHF.R.S32.HI R2, RZ, 0x2, R2 ;  /* 0x00000002ff027819 */ /* 0x000fc80000011402 */
[----:B------:R-:W-:-:S13]  /*0160*/  ISETP.NE.AND P0, PT, R2, RZ, PT ;  /* 0x000000ff0200720c */ /* 0x000fda0003f05270 */
[----:B------:R-:W-:Y:S05]  /*0170*/  @!P0 BRA `(.L_x_0) ;  /* 0x0000000400248947 */ /* 0x000fea0003800000 */
[----:B------:R-:W-:-:S13]  /*0180*/  ISETP.NE.AND P0, PT, R2, 0x2, PT ;  /* 0x000000020200780c */ /* 0x000fda0003f05270 */
[----:B------:R-:W-:Y:S05]  /*0190*/  @!P0 BRA `(.L_x_1) ;  /* 0x0000000000f48947 */ /* 0x000fea0003800000 */
[----:B------:R-:W-:-:S13]  /*01a0*/  ISETP.NE.AND P0, PT, R2, 0x1, PT ;  /* 0x000000010200780c */ /* 0x000fda0003f05270 */
[----:B------:R-:W-:Y:S05]  /*01b0*/  @P0 BRA `(.L_x_2) ;  /* 0x00000000002c0947 */ /* 0x000fea0003800000 */
[----:B------:R-:W-:Y:S01]  /*01c0*/  HFMA2 R2, -RZ, RZ, 0, 5.9604644775390625e-08 ;  /* 0x00000001ff027431 */ /* 0x000fe200000001ff */
[----:B------:R-:W-:Y:S02]  /*01d0*/  UPLOP3.LUT UP3, UPT, UPT, UPT, UPT, 0x40, 0x4 ;  /* 0x000000000004789c */ /* 0x000fe40003f6e870 */
[----:B------:R-:W-:Y:S02]  /*01e0*/  UPLOP3.LUT UP2, UPT, UPT, UPT, UPT, 0x40, 0x4 ;  /* 0x000000000004789c */ /* 0x000fe40003f4e870 */
[----:B------:R-:W-:Y:S02]  /*01f0*/  UPLOP3.LUT UP1, UPT, UPT, UPT, UPT, 0x80, 0x8 ;  /* 0x000000000008789c */ /* 0x000fe40003f2f070 */
[----:B------:R-:W-:Y:S02]  /*0200*/  UPLOP3.LUT UP0, UPT, UPT, UPT, UPT, 0x40, 0x4 ;  /* 0x000000000004789c */ /* 0x000fe40003f0e870 */
[----:B------:R-:W-:Y:S02]  /*0210*/  UPLOP3.LUT UP6, UPT, UPT, UPT, UPT, 0x40, 0x4 ;  /* 0x000000000004789c */ /* 0x000fe40003fce870 */
[----:B------:R-:W-:-:S02]  /*0220*/  UPLOP3.LUT UP5, UPT, UPT, UPT, UPT, 0x40, 0x4 ;  /* 0x000000000004789c */ /* 0x000fc40003fae870 */
[----:B------:R-:W-:Y:S02]  /*0230*/  UPLOP3.LUT UP4, UPT, UPT, UPT, UPT, 0x80, 0x8 ;  /* 0x000000000008789c */ /* 0x000fe40003f8f070 */
[----:B------:R-:W-:Y:S02]  /*0240*/  UP2UR UR38, UPR, URZ, 0x8 ;  /* 0x00000008ff267883 */ /* 0x000fe40008000000 */
[----:B------:R-:W-:Y:S01]  /*0250*/  UP2UR UR62, UPR, URZ, 0x4 ;  /* 0x00000004ff3e7883 */ /* 0x000fe20008000000 */
[----:B------:R-:W-:Y:S11]  /*0260*/  BRA `(.L_x_0) ;  /* 0x0000000000e87947 */ /* 0x000ff60003800000 */
.L_x_2:
[----:B------:R-:W-:Y:S01]  /*0270*/  ISETP.NE.AND P0, PT, R0, 0xc, PT ;  /* 0x0000000c0000780c */ /* 0x000fe20003f05270 */
[----:B------:R-:W-:Y:S01]  /*0280*/  UPLOP3.LUT UP2, UPT, UPT, UPT, UPT, 0x40, 0x4 ;  /* 0x000000000004789c */ /* 0x000fe20003f4e870 */
[----:B------:R-:W-:Y:S01]  /*0290*/  HFMA2 R2, -RZ, RZ, 0, 1.78813934326171875e-07 ;  /* 0x00000003ff027431 */ /* 0x000fe200000001ff */
[----:B------:R-:W-:Y:S02]  /*02a0*/  UPLOP3.LUT UP1, UPT, UPT, UPT, UPT, 0x80, 0x8 ;  /* 0x000000000008789c */ /* 0x000fe40003f2f070 */
[----:B------:R-:W-:Y:S02]  /*02b0*/  UP2UR UR38, UPR, URZ, 0x4 ;  /* 0x00000004ff267883 */ /* 0x000fe40008000000 */
[----:B------:R-:W-:Y:S02]  /*02c0*/  UPLOP3.LUT UP2, UPT, UPT, UPT, UPT, 0x40, 0x4 ;  /* 0x000000000004789c */ /* 0x000fe40003f4e870 */
[----:B------:R-:W-:Y:S02]  /*02d0*/  UPLOP3.LUT UP0, UPT, UPT, UPT, UPT, 0x40, 0x4 ;  /* 0x000000000004789c */ /* 0x000fe40003f0e870 */
[----:B------:R-:W-:-:S02]  /*02e0*/  UPLOP3.LUT UP6, UPT, UPT, UPT, UPT, 0x40, 0x4 ;  /* 0x000000000004789c */ /* 0x000fc40003fce870 */
[----:B------:R-:W-:Y:S02]  /*02f0*/  UPLOP3.LUT UP5, UPT, UPT, UPT, UPT, 0x80, 0x8 ;  /* 0x000000000008789c */ /* 0x000fe40003faf070 */
[----:B------:R-:W-:Y:S02]  /*0300*/  UPLOP3.LUT UP4, UPT, UPT, UPT, UPT, 0x40, 0x4 ;  /* 0x000000000004789c */ /* 0x000fe40003f8e870 */
[----:B------:R-:W-:Y:S01]  /*0310*/  UP2UR UR62, UPR, URZ, 0x4 ;  /* 0x00000004ff3e7883 */ /* 0x000fe20008000000 */
[----:B------:R-:W-:Y:S11]  /*0320*/  @!P0 BRA `(.L_x_0) ;  /* 0x0000000000b88947 */ /* 0x000ff60003800000 */
[----:B------:R-:W-:-:S13]  /*0330*/  ISETP.NE.AND P0, PT, R0, 0xe, PT ;  /* 0x0000000e0000780c */ /* 0x000fda0003f05270 */
[----:B------:R-:W-:Y:S05]  /*0340*/  @!P0 BRA `(.L_x_3) ;  /* 0x00000000005c8947 */ /* 0x000fea0003800000 */
[----:B------:R-:W-:-:S13]  /*0350*/  ISETP.NE.AND P0, PT, R0, 0xd, PT ;  /* 0x0000000d0000780c */ /* 0x000fda0003f05270 */
[----:B------:R-:W-:Y:S05]  /*0360*/  @P0 BRA `(.L_x_4) ;  /* 0x00000000002c0947 */ /* 0x000fea0003800000 */
[----:B------:R-:W-:Y:S01]  /*0370*/  HFMA2 R2, -RZ, RZ, 0, 2.384185791015625e-07 ;  /* 0x00000004ff027431 */ /* 0x000fe200000001ff */
        /* <DEDUP_REMOVED lines=10> */
.L_x_4:
[----:B------:R-:W-:Y:S01]  /*0420*/  HFMA2 R2, -RZ, RZ, 0, 3.5762786865234375e-07 ;  /* 0x00000006ff027431 */ /* 0x000fe200000001ff */
[----:B------:R-:W-:Y:S02]  /*0430*/  UPLOP3.LUT UP3, UPT, UPT, UPT, UPT, 0x40, 0x4 ;  /* 0x000000000004789c */ /* 0x000fe40003f6e870 */
[----:B------:R-:W-:Y:S02]  /*0440*/  UPLOP3.LUT UP2, UPT, UPT, UPT, UPT, 0x40, 0x4 ;  /* 0x000000000004789c */ /* 0x000fe40003f4e870 */
[----:B------:R-:W-:Y:S02]  /*0450*/  UPLOP3.LUT UP0, UPT, UPT, UPT, UPT, 0x40, 0x4 ;  /* 0x000000000004789c */ /* 0x000fe40003f0e870 */
[----:B------:R-:W-:Y:S02]  /*0460*/  UPLOP3.LUT UP6, UPT, UPT, UPT, UPT, 0x40, 0x4 ;  /* 0x000000000004789c */ /* 0x000fe40003fce870 */
[----:B------:R-:W-:Y:S02]  /*0470*/  UPLOP3.LUT UP5, UPT, UPT, UPT, UPT, 0x40, 0x4 ;  /* 0x000000000004789c */ /* 0x000fe40003fae870 */
[----:B------:R-:W-:-:S02]  /*0480*/  UPLOP3.LUT UP4, UPT, UPT, UPT, UPT, 0x40, 0x4 ;  /* 0x000000000004789c */ /* 0x000fc40003f8e870 */
[----:B------:R-:W-:Y:S02]  /*0490*/  UP2UR UR38, UPR, URZ, 0x8 ;  /* 0x00000008ff267883 */ /* 0x000fe40008000000 */
[----:B------:R-:W-:Y:S01]  /*04a0*/  UP2UR UR62, UPR, URZ, 0x4 ;  /* 0x00000004ff3e7883 */ /* 0x000fe20008000000 */
[----:B------:R-:W-:Y:S11]  /*04b0*/  BRA `(.L_x_0) ;  /* 0x0000000000547947 */ /* 0x000ff60003800000 */
.L_x_3:
[----:B------:R-:W-:Y:S01]  /*04c0*/  HFMA2 R2, -RZ, RZ, 0, 2.98023223876953125e-07 ;  /* 0x00000005ff027431 */ /* 0x000fe200000001ff */
        /* <DEDUP_REMOVED lines=10> */
.L_x_1:
[----:B------:R-:W-:Y:S01]  /*0570*/  HFMA2 R2, -RZ, RZ, 0, 1.1920928955078125e-07 ;  /* 0x00000002ff027431 */ /* 0x000fe200000001ff */
        /* <DEDUP_REMOVED lines=8> */
[----:B------:R-:W-:-:S12]  /*0600*/  UP2UR UR62, UPR, URZ, 0x4 ;  /* 0x00000004ff3e7883 */ /* 0x000fd80008000000 */
.L_x_0:
[----:B------:R-:W-:Y:S01]  /*0610*/  ELECT P0, URZ, PT ;  /* 0x0000000000ff782f */ /* 0x000fe20003800000 */
[----:B------:R-:W-:Y:S03]  /*0620*/  BSSY.RECONVERGENT B0, `(.L_x_5) ;  /* 0x000000f000007945 */ /* 0x000fe60003800200 */
[----:B------:R-:W-:Y:S02]  /*0630*/  PLOP3.LUT P2, PT, P0, PT, UP0, 0x5d, 0xd5 ;  /* 0x0000000000d5781c */ /* 0x000fe4000074eb0d */
[----:B------:R-:W-:-:S11]  /*0640*/  PLOP3.LUT P1, PT, P0, PT, UP6, 0x5d, 0xd5 ;  /* 0x0000000000d5781c */ /* 0x000fd6000072eb6d */
[----:B------:R-:W-:Y:S05]  /*0650*/  @P2 BRA `(.L_x_6) ;  /* 0x00000000002c2947 */ /* 0x000fea0003800000 */
[----:B------:R-:W1:Y:S02]  /*0660*/  LDCU.64 UR4, c[0x0][0x348] ;  /* 0x00006900ff0477ac */ /* 0x000e640008000a00 */
[----:B-1----:R-:W-:-:S04]  /*0670*/  UIADD3 UR8, UP0, UPT, UR4, 0x80, URZ ;  /* 0x0000008004087890 */ /* 0x002fc8000ff1e0ff */
[----:B------:R-:W-:Y:S02]  /*0680*/  UIADD3.X UR9, UPT, UPT, URZ, UR5, URZ, UP0, !UPT ;  /* 0x00000005ff097290 */ /* 0x000fe400087fe4ff */
[----:B------:R-:W-:-:S04]  /*0690*/  UIADD3 UR6, UP0, UPT, UR4, 0x180, URZ ;  /* 0x0000018004067890 */ /* 0x000fc8000ff1e0ff */
[----:B------:R-:W-:Y:S02]  /*06a0*/  UIADD3.X UR7, UPT, UPT, URZ, UR5, URZ, UP0, !UPT ;  /* 0x00000005ff077290 */ /* 0x000fe400087fe4ff */
[----:B------:R-:W-:Y:S01]  /*06b0*/  UIADD3 UR4, UP0, UPT, UR4, 0x280, URZ ;  /* 0x0000028004047890 */ /* 0x000fe2000ff1e0ff */
[----:B------:R1:W-:Y:S03]  /*06c0*/  UTMACCTL.PF [UR8] ;  /* 0x00000000080079b9 */ /* 0x0003e60008040000 */
[----:B------:R-:W-:-:S03]  /*06d0*/  UIADD3.X UR5, UPT, UPT, URZ, UR5, URZ, UP0, !UPT ;  /* 0x00000005ff057290 */ /* 0x000fc600087fe4ff */
[----:B------:R1:W-:Y:S06]  /*06e0*/  UTMACCTL.PF [UR6] ;  /* 0x00000000060079b9 */ /* 0x0003ec0008040000 */
[----:B------:R1:W-:Y:S02]  /*06f0*/  UTMACCTL.PF [UR4] ;  /* 0x00000000040079b9 */ /* 0x0003e40008040000 */
[----:B-1----:R-:W-:Y:S01]  /*0700*/  NOP ;  /* 0x0000000000007918 */ /* 0x002fe20000000000 */
.L_x_6:
[----:B------:R-:W-:Y:S05]  /*0710*/  BSYNC.RECONVERGENT B0 ;  /* 0x0000000000007941 */ /* 0x000fea0003800200 */
.L_x_5:
[----:B------:R-:W-:Y:S04]  /*0720*/  BSSY.RECONVERGENT B0, `(.L_x_7) ;  /* 0x000001b000007945 */ /* 0x000fe80003800200 */
[----:B------:R-:W-:Y:S05]  /*0730*/  @P1 BRA `(.L_x_8) ;  /* 0x0000000000241947 */ /* 0x000fea0003800000 */
[----:B------:R-:W1:Y:S01]  /*0740*/  LDCU.64 UR4, c[0x0][0x348] ;  /* 0x00006900ff0477ac */ /* 0x000e620008000a00 */
[----:B------:R-:W-:Y:S02]  /*0750*/  PLOP3.LUT P6, PT, PT, PT, PT, 0x80, 0x8 ;  /* 0x000000000008781c */ /* 0x000fe40003fcf070 */
[----:B------:R-:W-:Y:S02]  /*0760*/  PLOP3.LUT P5, PT, PT, PT, PT, 0x8, 0x80 ;  /* 0x000000000080781c */ /* 0x000fe40003fae170 */
[----:B------:R-:W-:Y:S02]  /*0770*/  PLOP3.LUT P4, PT, PT, PT, PT, 0x80, 0x8 ;  /* 0x000000000008781c */ /* 0x000fe40003f8f070 */
[----:B------:R-:W-:Y:S01]  /*0780*/  PLOP3.LUT P3, PT, PT, PT, PT, 0x80, 0x8 ;  /* 0x000000000008781c */ /* 0x000fe20003f6f070 */
[----:B-1----:R-:W-:-:S04]  /*0790*/  UIADD3 UR4, UP0, UPT, UR4, 0x400, URZ ;  /* 0x0000040004047890 */ /* 0x002fc8000ff1e0ff */
[----:B------:R-:W-:-:S09]  /*07a0*/  UIADD3.X UR5, UPT, UPT, URZ, UR5, URZ, UP0, !UPT ;  /* 0x00000005ff057290 */ /* 0x000fd200087fe4ff */
[----:B------:R1:W-:Y:S02]  /*07b0*/  UTMACCTL.PF [UR4] ;  /* 0x00000000040079b9 */ /* 0x0003e40008040000 */
[----:B-1----:R-:W-:Y:S05]  /*07c0*/  BRA `(.L_x_9) ;  /* 0x0000000000407947 */ /* 0x002fea0003800000 */
.L_x_8:
[----:B------:R-:W-:-:S13]  /*07d0*/  ISETP.NE.AND P1, PT, R2, 0x3, PT ;  /* 0x000000030200780c */ /* 0x000fda0003f25270 */
[----:B------:R-:W-:Y:S05]  /*07e0*/  @!P1 BRA `(.L_x_10) ;  /* 0x0000000000289947 */ /* 0x000fea0003800000 */
[----:B------:R-:W-:Y:S02]  /*07f0*/  ISETP.NE.AND P1, PT, R2, 0x4, PT ;  /* 0x000000040200780c */ /* 0x000fe40003f25270 */
[----:B------:R-:W-:Y:S02]  /*0800*/  PLOP3.LUT P4, PT, PT, PT, PT, 0x80, 0x8 ;  /* 0x000000000008781c */ /* 0x000fe40003f8f070 */
[----:B------:R-:W-:Y:S02]  /*0810*/  PLOP3.LUT P5, PT, PT, PT, PT, 0x8, 0x80 ;  /* 0x000000000080781c */ /* 0x000fe40003fae170 */
[----:B------:R-:W-:Y:S02]  /*0820*/  PLOP3.LUT P6, PT, PT, PT, PT, 0x80, 0x8 ;  /* 0x000000000008781c */ /* 0x000fe40003fcf070 */
[----:B------:R-:W-:-:S05]  /*0830*/  PLOP3.LUT P3, PT, PT, PT, PT, 0x80, 0x8 ;  /* 0x000000000008781c */ /* 0x000fca0003f6f070 */
[----:B------:R-:W-:Y:S08]  /*0840*/  @P1 BRA `(.L_x_9) ;  /* 0x0000000000201947 */ /* 0x000ff00003800000 */
[----:B------:R-:W-:Y:S02]  /*0850*/  PLOP3.LUT P5, PT, PT, PT, PT, 0x8, 0x80 ;  /* 0x000000000080781c */ /* 0x000fe40003fae170 */
[----:B------:R-:W-:Y:S02]  /*0860*/  PLOP3.LUT P6, PT, PT, PT, PT, 0x8, 0x80 ;  /* 0x000000000080781c */ /* 0x000fe40003fce170 */
[----:B------:R-:W-:Y:S01]  /*0870*/  PLOP3.LUT P3, PT, PT, PT, PT, 0x8, 0x80 ;  /* 0x000000000080781c */ /* 0x000fe20003f6e170 */
[----:B------:R-:W-:-:S12]  /*0880*/  BRA `(.L_x_9) ;  /* 0x0000000000107947 */ /* 0x000fd80003800000 */
.L_x_10:
[----:B------:R-:W-:Y:S02]  /*0890*/  PLOP3.LUT P6, PT, PT, PT, PT, 0x8, 0x80 ;  /* 0x000000000080781c */ /* 0x000fe40003fce170 */
[----:B------:R-:W-:Y:S02]  /*08a0*/  PLOP3.LUT P5, PT, PT, PT, PT, 0x80, 0x8 ;  /* 0x000000000008781c */ /* 0x000fe40003faf070 */
[----:B------:R-:W-:Y:S02]  /*08b0*/  PLOP3.LUT P4, PT, PT, PT, PT, 0x8, 0x80 ;  /* 0x000000000080781c */ /* 0x000fe40003f8e170 */
[----:B------:R-:W-:-:S13]  /*08c0*/  PLOP3.LUT P3, PT, PT, PT, PT, 0x80, 0x8 ;  /* 0x000000000008781c */ /* 0x000fda0003f6f070 */
.L_x_9:
[----:B------:R-:W-:Y:S05]  /*08d0*/  BSYNC.RECONVERGENT B0 ;  /* 0x0000000000007941 */ /* 0x000fea0003800200 */
.L_x_7:
[----:B------:R-:W1:Y:S01]  /*08e0*/  SHFL.IDX PT, R0, R17, RZ, 0x1f ;  /* 0x00001fff11007589 */ /* 0x000e6200000e0000 */
[----:B------:R-:W-:Y:S02]  /*08f0*/  ISETP.NE.AND P1, PT, R2, 0x3, PT ;  /* 0x000000030200780c */ /* 0x000fe40003f25270 */
[----:B------:R-:W-:Y:S02]  /*0900*/  PLOP3.LUT P0, PT, P0, PT, UP1, 0xae, 0xea ;  /* 0x0000000000ea781c */ /* 0x000fe4000070f51e */
[----:B-1----:R-:W-:-:S13]  /*0910*/  ISETP.NE.AND P2, PT, R0, RZ, PT ;  /* 0x000000ff0000720c */ /* 0x002fda0003f45270 */
[----:B------:R-:W-:Y:S05]  /*0920*/  @P2 BRA `(.L_x_11) ;  /* 0x0000000000382947 */ /* 0x000fea0003800000 */
[----:B------:R-:W1:Y:S01]  /*0930*/  S2UR UR5, SR_CgaCtaId ;  /* 0x00000000000579c3 */ /* 0x000e620000008800 */
[----:B------:R-:W-:Y:S01]  /*0940*/  UMOV UR6, 0x400 ;  /* 0x0000040000067882 */ /* 0x000fe20000000000 */
[----:B------:R-:W-:Y:S01]  /*0950*/  UMOV UR4, 0x1 ;  /* 0x0000000100047882 */ /* 0x000fe20000000000 */
[----:B------:R-:W-:Y:S01]  /*0960*/  ELECT P2, URZ, PT ;  /* 0x0000000000ff782f */ /* 0x000fe20003840000 */
[----:B-1----:R-:W-:Y:S02]  /*0970*/  ULEA UR5, UR5, UR6, 0x18 ;  /* 0x0000000605057291 */ /* 0x002fe4000f8ec0ff */
[----:B------:R-:W-:-:S04]  /*0980*/  UIADD3 UR6, UPT, UPT, -UR4, 0x100000, URZ ;  /* 0x0010000004067890 */ /* 0x000fc8000fffe1ff */
[----:B------:R-:W-:Y:S02]  /*0990*/  USHF.L.U32 UR7, UR6, 0xb, URZ ;  /* 0x0000000b06077899 */ /* 0x000fe400080006ff */
[----:B------:R-:W-:Y:S01]  /*09a0*/  USHF.L.U32 UR6, UR6, 0x1, URZ ;  /* 0x0000000106067899 */ /* 0x000fe200080006ff */
[----:B------:R-:W1:Y:S11]  /*09b0*/  FENCE.VIEW.ASYNC.S ;  /* 0x00000000000073c6 */ /* 0x000e760000000000 */
[----:B-1----:R1:W2:Y:S01]  /*09c0*/  SYNCS.EXCH.64 URZ, [UR5+0x7000], UR6 ;  /* 0x0070000605ff75b2 */ /* 0x0022a20008000100 */
[----:B------:R1:W3:Y:S01]  /*09d0*/  SYNCS.EXCH.64 URZ, [UR5+0x7010], UR6 ;  /* 0x0070100605ff75b2 */ /* 0x0002e20008000100 */
[----:B------:R1:W4:Y:S01]  /*09e0*/  SYNCS.EXCH.64 URZ, [UR5+0x7008], UR6 ;  /* 0x0070080605ff75b2 */ /* 0x0003220008000100 */
[----:B------:R1:W5:Y:S01]  /*09f0*/  SYNCS.EXCH.64 URZ, [UR5+0x7018], UR6 ;  /* 0x0070180605ff75b2 */ /* 0x0003620008000100 */
[----:B------:R-:W-:Y:S01]  /*0a00*/  NOP ;  /* 0x0000000000007918 */ /* 0x000fe20000000000 */
.L_x_11:
[----:B------:R-:W-:Y:S01]  /*0a10*/  NOP ;  /* 0x0000000000007918 */ /* 0x000fe20000000000 */
[----:B------:R-:W-:Y:S05]  /*0a20*/  @!P1 BRA `(.L_x_12) ;  /* 0x0000000000289947 */ /* 0x000fea0003800000 */
[----:B------:R-:W-:Y:S01]  /*0a30*/  ISETP.NE.AND P1, PT, R2, 0x4, PT ;  /* 0x000000040200780c */ /* 0x000fe20003f25270 */
[----:B------:R-:W-:Y:S02]  /*0a40*/  UPLOP3.LUT UP3, UPT, UPT, UPT, UPT, 0x80, 0x8 ;  /* 0x000000000008789c */ /* 0x000fe40003f6f070 */
[----:B------:R-:W-:Y:S02]  /*0a50*/  UPLOP3.LUT UP2, UPT, UPT, UPT, UPT, 0x40, 0x4 ;  /* 0x000000000004789c */ /* 0x000fe40003f4e870 */
[----:B------:R-:W-:Y:S02]  /*0a60*/  UPLOP3.LUT UP1, UPT, UPT, UPT, UPT, 0x80, 0x8 ;  /* 0x000000000008789c */ /* 0x000fe40003f2f070 */
[----:B------:R-:W-:-:S06]  /*0a70*/  UPLOP3.LUT UP0, UPT, UPT, UPT, UPT, 0x80, 0x8 ;  /* 0x000000000008789c */ /* 0x000fcc0003f0f070 */
[----:B------:R-:W-:Y:S05]  /*0a80*/  @P1 BRA `(.L_x_13) ;  /* 0x0000000000201947 */ /* 0x000fea0003800000 */
[----:B------:R-:W-:Y:S02]  /*0a90*/  UPLOP3.LUT UP2, UPT, UPT, UPT, UPT, 0x40, 0x4 ;  /* 0x000000000004789c */ /* 0x000fe40003f4e870 */
[----:B------:R-:W-:Y:S02]  /*0aa0*/  UPLOP3.LUT UP3, UPT, UPT, UPT, UPT, 0x40, 0x4 ;  /* 0x000000000004789c */ /* 0x000fe40003f6e870 */
[----:B------:R-:W-:Y:S01]  /*0ab0*/  UPLOP3.LUT UP0, UPT, UPT, UPT, UPT, 0x40, 0x4 ;  /* 0x000000000004789c */ /* 0x000fe20003f0e870 */
[----:B------:R-:W-:Y:S05]  /*0ac0*/  BRA `(.L_x_13) ;  /* 0x0000000000107947 */ /* 0x000fea0003800000 */
.L_x_12:
[----:B------:R-:W-:Y:S02]  /*0ad0*/  UPLOP3.LUT UP3, UPT, UPT, UPT, UPT, 0x40, 0x4 ;  /* 0x000000000004789c */ /* 0x000fe40003f6e870 */
[----:B------:R-:W-:Y:S02]  /*0ae0*/  UPLOP3.LUT UP2, UPT, UPT, UPT, UPT, 0x80, 0x8 ;  /* 0x000000000008789c */ /* 0x000fe40003f4f070 */
[----:B------:R-:W-:Y:S02]  /*0af0*/  UPLOP3.LUT UP1, UPT, UPT, UPT, UPT, 0x40, 0x4 ;  /* 0x000000000004789c */ /* 0x000fe40003f2e870 */
[----:B------:R-:W-:Y:S02]  /*0b00*/  UPLOP3.LUT UP0, UPT, UPT, UPT, UPT, 0x80, 0x8 ;  /* 0x000000000008789c */ /* 0x000fe40003f0f070 */
.L_x_13:
[----:B------:R-:W1:Y:S02]  /*0b10*/  SHFL.IDX PT, R0, R17, RZ, 0x1f ;  /* 0x00001fff11007589 */ /* 0x000e6400000e0000 */
        /* <DEDUP_REMOVED lines=11> */
[----:B-1----:R1:W1:Y:S01]  /*0bd0*/  SYNCS.EXCH.64 URZ, [UR5+0x7020], UR6 ;  /* 0x0070200605ff75b2 */ /* 0x0022620008000100 */
[----:B------:R1:W1:Y:S01]  /*0be0*/  SYNCS.EXCH.64 URZ, [UR5+0x7038], UR6 ;  /* 0x0070380605ff75b2 */ /* 0x0002620008000100 */
[----:B------:R1:W1:Y:S01]  /*0bf0*/  SYNCS.EXCH.64 URZ, [UR5+0x7028], UR6 ;  /* 0x0070280605ff75b2 */ /* 0x0002620008000100 */
[----:B------:R1:W1:Y:S01]  /*0c00*/  SYNCS.EXCH.64 URZ, [UR5+0x7040], UR6 ;  /* 0x0070400605ff75b2 */ /* 0x0002620008000100 */
[----:B------:R1:W1:Y:S01]  /*0c10*/  SYNCS.EXCH.64 URZ, [UR5+0x7030], UR6 ;  /* 0x0070300605ff75b2 */ /* 0x0002620008000100 */
[----:B------:R1:W1:Y:S01]  /*0c20*/  SYNCS.EXCH.64 URZ, [UR5+0x7048], UR6 ;  /* 0x0070480605ff75b2 */ /* 0x0002620008000100 */
[----:B------:R-:W-:Y:S01]  /*0c30*/  NOP ;  /* 0x0000000000007918 */ /* 0x000fe20000000000 */
.L_x_14:
[----:B------:R-:W2:Y:S01]  /*0c40*/  SHFL.IDX PT, R0, R17, RZ, 0x1f ;  /* 0x00001fff11007589 */ /* 0x000ea200000e0000 */
[----:B------:R-:W-:Y:S01]  /*0c50*/  NOP ;  /* 0x0000000000007918 */ /* 0x000fe20000000000 */
[----:B--2---:R-:W-:-:S13]  /*0c60*/  ISETP.NE.AND P1, PT, R0, RZ, PT ;  /* 0x000000ff0000720c */ /* 0x004fda0003f25270 */
[----:B------:R-:W-:Y:S05]  /*0c70*/  @P1 BRA `(.L_x_15) ;  /* 0x0000000000401947 */ /* 0x000fea0003800000 */
[----:B-1----:R-:W1:Y:S01]  /*0c80*/  S2UR UR6, SR_CgaCtaId ;  /* 0x00000000000679c3 */ /* 0x002e620000008800 */
[----:B------:R-:W-:Y:S01]  /*0c90*/  UMOV UR7, 0x400 ;  /* 0x0000040000077882 */ /* 0x000fe20000000000 */
[----:B------:R-:W-:Y:S01]  /*0ca0*/  UMOV UR5, 0x1 ;  /* 0x0000000100057882 */ /* 0x000fe20000000000 */
[----:B------:R-:W-:Y:S01]  /*0cb0*/  UMOV UR4, 0x80 ;  /* 0x0000008000047882 */ /* 0x000fe20000000000 */
[----:B------:R-:W-:-:S04]  /*0cc0*/  UIADD3 UR8, UPT, UPT, -UR5, 0x100000, URZ ;  /* 0x0010000005087890 */ /* 0x000fc8000fffe1ff */
[----:B------:R-:W-:Y:S02]  /*0cd0*/  USHF.L.U32 UR9, UR8, 0xb, URZ ;  /* 0x0000000b08097899 */ /* 0x000fe400080006ff */
[----:B------:R-:W-:Y:S02]  /*0ce0*/  USHF.L.U32 UR8, UR8, 0x1, URZ ;  /* 0x0000000108087899 */ /* 0x000fe400080006ff */
[----:B------:R-:W-:-:S04]  /*0cf0*/  UIADD3 UR4, UPT, UPT, -UR4, 0x100000, URZ ;  /* 0x0010000004047890 */ /* 0x000fc8000fffe1ff */
[----:B------:R-:W-:Y:S02]  /*0d00*/  USHF.L.U32 UR5, UR4, 0xb, URZ ;  /* 0x0000000b04057899 */ /* 0x000fe400080006ff */
[----:B------:R-:W-:Y:S01]  /*0d10*/  USHF.L.U32 UR4, UR4, 0x1, URZ ;  /* 0x0000000104047899 */ /* 0x000fe200080006ff */
[----:B------:R-:W-:Y:S01]  /*0d20*/  ELECT P1, URZ, PT ;  /* 0x0000000000ff782f */ /* 0x000fe20003820000 */
[----:B-1----:R-:W-:Y:S01]  /*0d30*/  ULEA UR6, UR6, UR7, 0x18 ;  /* 0x0000000706067291 */ /* 0x002fe2000f8ec0ff */
[----:B------:R-:W1:Y:S11]  /*0d40*/  FENCE.VIEW.ASYNC.S ;  /* 0x00000000000073c6 */ /* 0x000e760000000000 */
[----:B-1----:R2:W1:Y:S01]  /*0d50*/  SYNCS.EXCH.64 URZ, [UR6+0x7050], UR8 ;  /* 0x0070500806ff75b2 */ /* 0x0024620008000100 */
[----:B------:R2:W1:Y:S02]  /*0d60*/  SYNCS.EXCH.64 URZ, [UR6+0x7058], UR4 ;  /* 0x0070580406ff75b2 */ /* 0x0004640008000100 */
[----:B--2---:R-:W-:Y:S01]  /*0d70*/  NOP ;  /* 0x0000000000007918 */ /* 0x004fe20000000000 */
.L_x_15:
[----:B------:R-:W2:Y:S01]  /*0d80*/  SHFL.IDX PT, R0, R17, RZ, 0x1f ;  /* 0x00001fff11007589 */ /* 0x000ea200000e0000 */
[----:B------:R-:W-:Y:S01]  /*0d90*/  UP2UR UR4, UPR, URZ, 0x1 ;  /* 0x00000001ff047883 */ /* 0x000fe20008000000 */
[----:B------:R-:W-:Y:S01]  /*0da0*/  ISETP.NE.AND P2, PT, R2, 0x2, PT ;  /* 0x000000020200780c */ /* 0x000fe20003f45270 */
[----:B------:R-:W-:Y:S01]  /*0db0*/  UISETP.NE.AND UP0, UPT, UR62, URZ, UPT ;  /* 0x000000ff3e00728c */ /* 0x000fe2000bf05270 */
[----:B------:R-:W-:Y:S01]  /*0dc0*/  NOP ;  /* 0x0000000000007918 */ /* 0x000fe20000000000 */
[----:B------:R-:W-:Y:S02]  /*0dd0*/  USEL UR51, URZ, 0x2, !UP4 ;  /* 0x00000002ff337887 */ /* 0x000fe4000e000000 */
[----:B------:R-:W-:Y:S02]  /*0de0*/  USEL UR52, URZ, 0x2, !UP0 ;  /* 0x00000002ff347887 */ /* 0x000fe4000c000000 */
[----:B------:R-:W-:Y:S02]  /*0df0*/  UISETP.NE.AND UP0, UPT, UR4, URZ, UPT ;  /* 0x000000ff0400728c */ /* 0x000fe4000bf05270 */
[----:B------:R-:W-:-:S02]  /*0e00*/  USEL UR52, UR52, 0x1, !UP5 ;  /* 0x0000000134347887 */ /* 0x000fc4000e800000 */
[----:B------:R-:W-:Y:S01]  /*0e10*/  USEL UR51, UR51, 0x1, !UP5 ;  /* 0x0000000133337887 */ /* 0x000fe2000e800000 */
        /* <DEDUP_REMOVED lines=18> */
.L_x_16:
[----:B------:R-:W-:Y:S01]  /*0f40*/  NOP ;  /* 0x0000000000007918 */ /* 0x000fe20000000000 */
[----:B------:R-:W-:Y:S05]  /*0f50*/  @!P2 BRA `(.L_x_17) ;  /* 0x000000000024a947 */ /* 0x000fea0003800000 */
[----:B------:R-:W-:Y:S01]  /*0f60*/  ISETP.NE.AND P1, PT, R2, RZ, PT ;  /* 0x000000ff0200720c */ /* 0x000fe20003f25270 */
[----:B------:R-:W-:Y:S02]  /*0f70*/  UP2UR UR4, UPR, URZ, 0x1 ;  /* 0x00000001ff047883 */ /* 0x000fe40008000000 */
[----:B------:R-:W-:Y:S01]  /*0f80*/  UPLOP3.LUT UP0, UPT, UPT, UPT, UPT, 0x80, 0x8 ;  /* 0x000000000008789c */ /* 0x000fe20003f0f070 */
[----:B-1----:R-:W-:-:S03]  /*0f90*/  UMOV UR7, URZ ;  /* 0x000000ff00077c82 */ /* 0x002fc60008000000 */
[----:B------:R-:W-:Y:S02]  /*0fa0*/  UP2UR UR37, UPR, URZ, 0x1 ;  /* 0x00000001ff257883 */ /* 0x000fe40008000000 */
[----:B------:R-:W-:-:S04]  /*0fb0*/  UISETP.NE.AND UP0, UPT, UR4, URZ, UPT ;  /* 0x000000ff0400728c */ /* 0x000fc8000bf05270 */
[----:B------:R-:W-:Y:S07]  /*0fc0*/  @P1 BRA `(.L_x_18) ;  /* 0x00000000001c1947 */ /* 0x000fee0003800000 */
[----:B------:R-:W-:Y:S01]  /*0fd0*/  UMOV UR7, 0x1 ;  /* 0x0000000100077882 */ /* 0x000fe20000000000 */
[----:B------:R-:W-:Y:S05]  /*0fe0*/  BRA `(.L_x_18) ;  /* 0x0000000000147947 */ /* 0x000fea0003800000 */
.L_x_17:
[----:B------:R-:W-:Y:S02]  /*0ff0*/  UP2UR UR4, UPR, URZ, 0x1 ;  /* 0x00000001ff047883 */ /* 0x000fe40008000000 */
[----:B------:R-:W-:Y:S01]  /*1000*/  UPLOP3.LUT UP0, UPT, UPT, UPT, UPT, 0x40, 0x4 ;  /* 0x000000000004789c */ /* 0x000fe20003f0e870 */
[----:B-1----:R-:W-:-:S03]  /*1010*/  UMOV UR7, 0x2 ;  /* 0x0000000200077882 */ /* 0x002fc60000000000 */
[----:B------:R-:W-:Y:S02]  /*1020*/  UP2UR UR37, UPR, URZ, 0x1 ;  /* 0x00000001ff257883 */ /* 0x000fe40008000000 */
[----:B------:R-:W-:Y:S02]  /*1030*/  UISETP.NE.AND UP0, UPT, UR4, URZ, UPT ;  /* 0x000000ff0400728c */ /* 0x000fe4000bf05270 */
.L_x_18:
[----:B------:R-:W1:Y:S02]  /*1040*/  SHFL.IDX PT, R0, R17, RZ, 0x1f ;  /* 0x00001fff11007589 */ /* 0x000e6400000e0000 */
[----:B-1----:R-:W-:-:S13]  /*1050*/  ISETP.NE.AND P1, PT, R0, RZ, PT ;  /* 0x000000ff0000720c */ /* 0x002fda0003f25270 */
[----:B------:R-:W-:Y:S05]  /*1060*/  @P1 BRA `(.L_x_19) ;  /* 0x0000000000301947 */ /* 0x000fea0003800000 */
[----:B------:R-:W1:Y:S01]  /*1070*/  S2UR UR5, SR_CgaCtaId ;  /* 0x00000000000579c3 */ /* 0x000e620000008800 */
[----:B------:R-:W-:Y:S01]  /*1080*/  UMOV UR6, 0x400 ;  /* 0x0000040000067882 */ /* 0x000fe20000000000 */
[----:B------:R-:W-:Y:S01]  /*1090*/  UMOV UR4, 0x80 ;  /* 0x0000008000047882 */ /* 0x000fe20000000000 */
[----:B------:R-:W-:Y:S01]  /*10a0*/  ELECT P1, URZ, PT ;  /* 0x0000000000ff782f */ /* 0x000fe20003820000 */
[----:B------:R-:W-:-:S04]  /*10b0*/  UIADD3 UR8, UPT, UPT, -UR4, 0x100000, URZ ;  /* 0x0010000004087890 */ /* 0x000fc8000fffe1ff */
[----:B------:R-:W-:Y:S02]  /*10c0*/  USHF.L.U32 UR9, UR8, 0xb, URZ ;  /* 0x0000000b08097899 */ /* 0x000fe400080006ff */
[----:B------:R-:W-:Y:S02]  /*10d0*/  USHF.L.U32 UR8, UR8, 0x1, URZ ;  /* 0x0000000108087899 */ /* 0x000fe400080006ff */
[----:B-1----:R-:W-:Y:S01]  /*10e0*/  ULEA UR5, UR5, UR6, 0x18 ;  /* 0x0000000605057291 */ /* 0x002fe2000f8ec0ff */
[----:B------:R-:W1:Y:S11]  /*10f0*/  FENCE.VIEW.ASYNC.S ;  /* 0x00000000000073c6 */ /* 0x000e760000000000 */
[----:B-1----:R1:W2:Y:S01]  /*1100*/  SYNCS.EXCH.64 URZ, [UR5+0x7070], UR8 ;  /* 0x0070700805ff75b2 */ /* 0x0022a20008000100 */
[----:B------:R1:W1:Y:S01]  /*1110*/  SYNCS.EXCH.64 URZ, [UR5+0x7078], UR8 ;  /* 0x0070780805ff75b2 */ /* 0x0002620008000100 */
[----:B------:R-:W-:Y:S01]  /*1120*/  NOP ;  /* 0x0000000000007918 */ /* 0x000fe20000000000 */
.L_x_19:
[----:B------:R-:W-:Y:S01]  /*1130*/  NOP ;  /* 0x0000000000007918 */ /* 0x000fe20000000000 */
[----:B------:R-:W-:Y:S05]  /*1140*/  @!P2 BRA `(.L_x_20) ;  /* 0x000000000024a947 */ /* 0x000fea0003800000 */
[----:B------:R-:W-:Y:S01]  /*1150*/  ISETP.NE.AND P1, PT, R2, 0x1, PT ;  /* 0x000000010200780c */ /* 0x000fe20003f25270 */
[----:B------:R-:W-:Y:S02]  /*1160*/  UP2UR UR4, UPR, URZ, 0x1 ;  /* 0x00000001ff047883 */ /* 0x000fe40008000000 */
[----:B------:R-:W-:Y:S01]  /*1170*/  UPLOP3.LUT UP0, UPT, UPT, UPT, UPT, 0x80, 0x8 ;  /* 0x000000000008789c */ /* 0x000fe20003f0f070 */
[----:B------:R-:W-:-:S03]  /*1180*/  UMOV UR6, URZ ;  /* 0x000000ff00067c82 */ /* 0x000fc60008000000 */
[----:B------:R-:W-:Y:S02]  /*1190*/  UP2UR UR36, UPR, URZ, 0x1 ;  /* 0x00000001ff247883 */ /* 0x000fe40008000000 */
[----:B------:R-:W-:-:S04]  /*11a0*/  UISETP.NE.AND UP0, UPT, UR4, URZ, UPT ;  /* 0x000000ff0400728c */ /* 0x000fc8000bf05270 */
[----:B------:R-:W-:Y:S07]  /*11b0*/  @P1 BRA `(.L_x_21) ;  /* 0x00000000001c1947 */ /* 0x000fee0003800000 */
[----:B------:R-:W-:Y:S01]  /*11c0*/  UMOV UR6, 0x1 ;  /* 0x0000000100067882 */ /* 0x000fe20000000000 */
[----:B------:R-:W-:Y:S05]  /*11d0*/  BRA `(.L_x_21) ;  /* 0x0000000000147947 */ /* 0x000fea0003800000 */
.L_x_20:
[----:B------:R-:W-:Y:S02]  /*11e0*/  UP2UR UR4, UPR, URZ, 0x1 ;  /* 0x00000001ff047883 */ /* 0x000fe40008000000 */
[----:B------:R-:W-:Y:S01]  /*11f0*/  UPLOP3.LUT UP0, UPT, UPT, UPT, UPT, 0x40, 0x4 ;  /* 0x000000000004789c */ /* 0x000fe20003f0e870 */
[----:B------:R-:W-:-:S03]  /*1200*/  UMOV UR6, 0x2 ;  /* 0x0000000200067882 */ /* 0x000fc60000000000 */
[----:B------:R-:W-:Y:S02]  /*1210*/  UP2UR UR36, UPR, URZ, 0x1 ;  /* 0x00000001ff247883 */ /* 0x000fe40008000000 */
[----:B------:R-:W-:Y:S02]  /*1220*/  UISETP.NE.AND UP0, UPT, UR4, URZ, UPT ;  /* 0x000000ff0400728c */ /* 0x000fe4000bf05270 */
.L_x_21:
[----:B------:R-:W3:Y:S01]  /*1230*/  SHFL.IDX PT, R0, R17, RZ, 0x1f ;  /* 0x00001fff11007589 */ /* 0x000ee200000e0000 */
[----:B------:R-:W-:Y:S02]  /*1240*/  USEL UR48, URZ, 0x1, !UP4 ;  /* 0x00000001ff307887 */ /* 0x000fe4000e000000 */
[----:B------:R-:W-:Y:S01]  /*1250*/  USEL UR61, URZ, 0x1, UP4 ;  /* 0x00000001ff3d7887 */ /* 0x000fe2000a000000 */
[----:B---3--:R-:W-:-:S13]  /*1260*/  ISETP.NE.AND P1, PT, R0, RZ, PT ;  /* 0x000000ff0000720c */ /* 0x008fda0003f25270 */
[----:B------:R-:W-:Y:S05]  /*1270*/  @P1 BRA `(.L_x_22) ;  /* 0x0000000000301947 */ /* 0x000fea0003800000 */
[----:B-1----:R-:W1:Y:S01]  /*1280*/  S2UR UR5, SR_CgaCtaId ;  /* 0x00000000000579c3 */ /* 0x002e620000008800 */
        /* <DEDUP_REMOVED lines=9> */
[----:B------:R3:W1:Y:S02]  /*1320*/  SYNCS.EXCH.64 URZ, [UR5+0x7088], UR8 ;  /* 0x0070880805ff75b2 */ /* 0x0006640008000100 */
[----:B---3--:R-:W-:Y:S01]  /*1330*/  NOP ;  /* 0x0000000000007918 */ /* 0x008fe20000000000 */
.L_x_22:
[----:B------:R-:W3:Y:S01]  /*1340*/  SHFL.IDX PT, R0, R17, RZ, 0x1f ;  /* 0x00001fff11007589 */ /* 0x000ee200000e0000 */
[----:B------:R-:W-:Y:S01]  /*1350*/  NOP ;  /* 0x0000000000007918 */ /* 0x000fe20000000000 */
[----:B---3--:R-:W-:-:S13]  /*1360*/  ISETP.NE.AND P1, PT, R0, RZ, PT ;  /* 0x000000ff0000720c */ /* 0x008fda0003f25270 */
        /* <DEDUP_REMOVED lines=15> */
[----:B------:R3:W1:Y:S01]  /*1460*/  SYNCS.EXCH.64 URZ, [UR8+0x70a0], UR4 ;  /* 0x0070a00408ff75b2 */ /* 0x0006620008000100 */
[----:B------:R3:W1:Y:S01]  /*1470*/  SYNCS.EXCH.64 URZ, [UR8+0x7098], UR10 ;  /* 0x0070980a08ff75b2 */ /* 0x0006620008000100 */
[----:B------:R3:W1:Y:S02]  /*1480*/  SYNCS.EXCH.64 URZ, [UR8+0x70a8], UR4 ;  /* 0x0070a80408ff75b2 */ /* 0x0006640008000100 */
[----:B---3--:R-:W-:Y:S01]  /*1490*/  NOP ;  /* 0x0000000000007918 */ /* 0x008fe20000000000 */
.L_x_23:
        /* <DEDUP_REMOVED lines=22> */
.L_x_24:
[----:B------:R-:W3:Y:S01]  /*1600*/  SHFL.IDX PT, R0, R17, RZ, 0x1f ;  /* 0x00001fff11007589 */ /* 0x000ee200000e0000 */
[----:B------:R-:W-:Y:S01]  /*1610*/  NOP ;  /* 0x0000000000007918 */ /* 0x000fe20000000000 */
        /* <DEDUP_REMOVED lines=14> */
.L_x_25:
[----:B------:R-:W-:Y:S01]  /*1700*/  ISETP.GT.AND P1, PT, R2, 0x3, PT ;  /* 0x000000030200780c */ /* 0x000fe20003f24270 */
[----:B------:R-:W-:Y:S01]  /*1710*/  NOP ;  /* 0x0000000000007918 */ /* 0x000fe20000000000 */
[----:B-12-45:R-:W-:Y:S11]  /*1720*/  BAR.SYNC.DEFER_BLOCKING 0x0 ;  /* 0x0000000000007b1d */ /* 0x036ff60000010000 */
[----:B------:R-:W-:Y:S05]  /*1730*/  @P1 BRA `(.L_x_26) ;  /* 0x000000ec00a41947 */ /* 0x000fea0003800000 */
[----:B------:R-:W-:-:S13]  /*1740*/  ISETP.GE.U32.AND P0, PT, R2, 0x2, PT ;  /* 0x000000020200780c */ /* 0x000fda0003f06070 */
[----:B------:R-:W-:Y:S05]  /*1750*/  @!P0 BRA `(.L_x_27) ;  /* 0x0000008800808947 */ /* 0x000fea0003800000 */
[----:B------:R-:W-:Y:S05]  /*1760*/  @!P2 BRA `(.L_x_28) ;  /* 0x0000001c0064a947 */ /* 0x000fea0003800000 */
[----:B------:R-:W-:-:S08]  /*1770*/  NOP ;  /* 0x0000000000007918 */ /* 0x000fd00000000000 */
[----:B------:R-:W1:-:S00]  /*1780*/  USETMAXREG.DEALLOC.CTAPOOL 0x20 ;  /* 0x00000020000079c8 */ /* 0x000e4000080e0500 */
[----:B------:R-:W2:Y:S08]  /*1790*/  S2UR UR9, SR_CTAID.X ;  /* 0x00000000000979c3 */ /* 0x000eb00000002500 */
[----:B-1----:R-:W1:Y:S01]  /*17a0*/  LDC R0, c[0x0][0x380] ;  /* 0x0000e000ff007b82 */ /* 0x002e620000000800 */
[----:B--2---:R-:W-:-:S06]  /*17b0*/  USHF.L.U32 UR4, UR9, 0x8, URZ ;  /* 0x0000000809047899 */ /* 0x004fcc00080006ff */
[----:B-1----:R-:W-:-:S13]  /*17c0*/  ISETP.LE.U32.AND P0, PT, R0, UR4, PT ;  /* 0x0000000400007c0c */ /* 0x002fda000bf03070 */
[----:B------:R-:W-:Y:S05]  /*17d0*/  @P0 EXIT ;  /* 0x000000000000094d */ /* 0x000fea0003800000 */
[----:B------:R-:W1:Y:S01]  /*17e0*/  S2UR UR4, SR_CgaCtaId ;  /* 0x00000000000479c3 */ /* 0x000e620000008800 */
[----:B------:R-:W-:Y:S01]  /*17f0*/  UMOV UR6, 0x40 ;  /* 0x0000004000067882 */ /* 0x000fe20000000000 */
[----:B------:R-:W-:Y:S01]  /*1800*/  NOP ;  /* 0x0000000000007918 */ /* 0x000fe20000000000 */
[----:B------:R-:W-:Y:S01]  /*1810*/  UMOV UR5, 0x400 ;  /* 0x0000040000057882 */ /* 0x000fe20000000000 */
[----:B-1----:R-:W-:Y:S02]  /*1820*/  ULEA UR6, UR4, UR6, 0x18 ;  /* 0x0000000604067291 */ /* 0x002fe4000f8ec0ff */
[----:B------:R-:W-:-:S07]  /*1830*/  ULEA UR4, UR4, UR5, 0x18 ;  /* 0x0000000504047291 */ /* 0x000fce000f8ec0ff */
[----:B------:R-:W1:Y:S02]  /*1840*/  LDS.U8 R0, [UR6+0x1c] ;  /* 0x00001c06ff007984 */ /* 0x000e640008000000 */
[----:B-1----:R-:W-:-:S13]  /*1850*/  ISETP.NE.AND P0, PT, R0, RZ, PT ;  /* 0x000000ff0000720c */ /* 0x002fda0003f05270 */
[----:B------:R-:W-:Y:S05]  /*1860*/  @P0 BRA `(.L_x_29) ;  /* 0x0000000000580947 */ /* 0x000fea0003800000 */
[----:B------:R-:W-:-:S13]  /*1870*/  ELECT P0, URZ, PT ;  /* 0x0000000000ff782f */ /* 0x000fda0003800000 */
[----:B------:R-:W-:Y:S05]  /*1880*/  @!P0 BRA `(.L_x_30) ;  /* 0x0000000000608947 */ /* 0x000fea0003800000 */
[----:B------:R-:W-:-:S05]  /*1890*/  UMOV UR5, 0x10 ;  /* 0x0000001000057882 */ /* 0x000fca0000000000 */
[----:B------:R-:W-:Y:S04]  /*18a0*/  DEPBAR.LE SB1, 0x36 ;  /* 0x00009d800000791a */ /* 0x000fe80000000000 */
[----:B------:R-:W1:Y:S02]  /*18b0*/  UTCATOMSWS.FIND_AND_SET.ALIGN UP0, UR5, UR5 ;  /* 0x00000005000575e3 */ /* 0x000e640008000800 */
[----:B-1----:R-:W-:Y:S01]  /*18c0*/  MOV R3, UR5 ;  /* 0x0000000500037c02 */ /* 0x002fe20008000f00 */
[----:B------:R-:W-:Y:S06]  /*18d0*/  BRA.U UP0, `(.L_x_31) ;  /* 0x0000000100187547 */ /* 0x000fec000b800000 */
.L_x_32:
[----:B------:R-:W-:Y:S05]  /*18e0*/  NANOSLEEP 0x64 ;  /* 0x000000640000795d */ /* 0x000fea0003800000 */
[----:B------:R-:W-:-:S05]  /*18f0*/  UMOV UR5, 0x10 ;  /* 0x0000001000057882 */ /* 0x000fca0000000000 */
[----:B------:R-:W-:Y:S04]  /*1900*/  DEPBAR.LE SB1, 0x36 ;  /* 0x00009d800000791a */ /* 0x000fe80000000000 */
[----:B------:R-:W1:Y:S02]  /*1910*/  UTCATOMSWS.FIND_AND_SET.ALIGN UP0, UR5, UR5 ;  /* 0x00000005000575e3 */ /* 0x000e640008000800 */
[----:B-1----:R-:W-:Y:S01]  /*1920*/  MOV R3, UR5 ;  /* 0x0000000500037c02 */ /* 0x002fe20008000f00 */
[----:B------:R-:W-:Y:S05]  /*1930*/  BRA.U !UP0, `(.L_x_32) ;  /* 0xfffffffd08e87547 */ /* 0x000fea000b83ffff */
.L_x_31:
[----:B------:R-:W-:-:S05]  /*1940*/  IMAD.MOV.U32 R0, RZ, RZ, 0xffff ;  /* 0x0000ffffff007424 */ /* 0x000fca00078e00ff */
[----:B------:R-:W-:Y:S01]  /*1950*/  SHF.L.U32 R2, R0, R3, RZ ;  /* 0x0000000300027219 */ /* 0x000fe200000006ff */
[----:B------:R-:W-:-:S04]  /*1960*/  HFMA2 R0, -RZ, RZ, 0, 5.9604644775390625e-08 ;  /* 0x00000001ff007431 */ /* 0x000fc800000001ff */
[----:B------:R1:W-:Y:S01]  /*1970*/  ATOMS.OR RZ, [UR6+0x14], R2 ;  /* 0x00001402ffff798c */ /* 0x0003e2000b000006 */
[----:B------:R-:W-:Y:S01]  /*1980*/  SHF.L.U32 R0, R0, R3, RZ ;  /* 0x0000000300007219 */ /* 0x000fe200000006ff */
[----:B------:R-:W-:-:S04]  /*1990*/  IMAD.SHL.U32 R3, R3, 0x20, RZ ;  /* 0x0000002003037824 */ /* 0x000fc800078e00ff */
[----:B------:R1:W-:Y:S04]  /*19a0*/  ATOMS.OR RZ, [UR6+0x18], R0 ;  /* 0x00001800ffff798c */ /* 0x0003e8000b000006 */
[----:B------:R1:W-:Y:S01]  /*19b0*/  STS [UR4+0x70e0], R3 ;  /* 0x0070e003ff007988 */ /* 0x0003e20008000804 */
[----:B------:R-:W-:Y:S05]  /*19c0*/  BRA `(.L_x_30) ;  /* 0x0000000000107947 */ /* 0x000fea0003800000 */
.L_x_29:
[----:B------:R-:W-:Y:S02]  /*19d0*/  MOV R0, 0xffffffff ;  /* 0xffffffff00007802 */ /* 0x000fe40000000f00 */
[----:B------:R-:W-:-:S03]  /*19e0*/  MOV R2, 0x1a10 ;  /* 0x00001a1000027802 */ /* 0x000fc60000000f00 */
[----:B------:R1:W-:Y:S04]  /*19f0*/  STS [UR4+0x70e0], R0 ;  /* 0x0070e000ff007988 */ /* 0x0003e80008000804 */
[----:B-1----:R-:W-:Y:S05]  /*1a00*/  CALL.REL.NOINC `($__internal_1_$__cuda_sm10x_tcgen05_guardrail_trap_phase_invalid_during_alloc) ;  /* 0x0000012400ec7944 */ /* 0x002fea0003c00000 */
.L_x_30:
[----:B------:R-:W-:Y:S05]  /*1a10*/  WARPSYNC.ALL ;  /* 0x0000000000007948 */ /* 0x000fea0003800000 */
[----:B------:R-:W2:Y:S02]  /*1a20*/  LDCU UR7, c[0x0][0x384] ;  /* 0x00007080ff0777ac */ /* 0x000ea40008000800 */
[----:B--2---:R-:W-:Y:S01]  /*1a30*/  ISETP.NE.AND P0, PT, RZ, UR7, PT ;  /* 0x00000007ff007c0c */ /* 0x004fe2000bf05270 */
[----:B------:R-:W-:-:S12]  /*1a40*/  NOP ;  /* 0x0000000000007918 */ /* 0x000fd80000000000 */
[----:B------:R-:W-:Y:S05]  /*1a50*/  @!P0 EXIT ;  /* 0x000000000000894d */ /* 0x000fea0003800000 */
[----:B------:R-:W-:Y:S01]  /*1a60*/  UIADD3 UR8, UPT, UPT, UR7, 0x3f, URZ ;  /* 0x0000003f07087890 */ /* 0x000fe2000fffe0ff */
[----:B------:R-:W-:Y:S01]  /*1a70*/  BSSY.RECONVERGENT B0, `(.L_x_33) ;  /* 0x0000013000007945 */ /* 0x000fe20003800200 */
[----:B------:R-:W-:Y:S02]  /*1a80*/  ULEA UR5, UR9, 0x4, 0x2 ;  /* 0x0000000409057891 */ /* 0x000fe4000f8e10ff */
[----:B------:R-:W-:Y:S02]  /*1a90*/  USHF.R.S32.HI UR10, URZ, 0x1f, UR8 ;  /* 0x0000001fff0a7899 */ /* 0x000fe40008011408 */
[----:B------:R-:W-:Y:S02]  /*1aa0*/  UIADD3 UR6, UPT, UPT, UR4, 0x4000, URZ ;  /* 0x0000400004067890 */ /* 0x000fe4000fffe0ff */
[----:B------:R-:W-:Y:S02]  /*1ab0*/  ULEA.HI UR10, UR10, UR8, URZ, 0x6 ;  /* 0x000000080a0a7291 */ /* 0x000fe4000f8f30ff */
[----:B------:R-:W-:-:S02]  /*1ac0*/  USHF.R.U32.HI UR20, URZ, 0x4, UR4 ;  /* 0x00000004ff147899 */ /* 0x000fc40008011604 */
[----:B------:R-:W-:Y:S02]  /*1ad0*/  ULOP3.LUT UR5, UR5, 0x3fffffc, URZ, 0xc0, !UPT ;  /* 0x03fffffc05057892 */ /* 0x000fe4000f8ec0ff */
[----:B------:R-:W-:Y:S02]  /*1ae0*/  USHF.R.U32.HI UR6, URZ, 0x4, UR6 ;  /* 0x00000004ff067899 */ /* 0x000fe40008011606 */
[----:B------:R-:W-:Y:S02]  /*1af0*/  USHF.R.S32.HI UR10, URZ, 0x6, UR10 ;  /* 0x00000006ff0a7899 */ /* 0x000fe4000801140a */
[----:B------:R-:W-:Y:S02]  /*1b00*/  ULOP3.LUT UR20, UR20, 0x3fff, URZ, 0xc0, !UPT ;  /* 0x00003fff14147892 */ /* 0x000fe4000f8ec0ff */
[----:B------:R-:W-:Y:S02]  /*1b10*/  ULOP3.LUT UR6, UR6, 0x3fff, URZ, 0xc0, !UPT ;  /* 0x00003fff06067892 */ /* 0x000fe4000f8ec0ff */
[----:B------:R-:W-:-:S02]  /*1b20*/  UISETP.LT.AND UP0, UPT, UR10, UR5, UPT ;  /* 0x000000050a00728c */ /* 0x000fc4000bf01270 */
[----:B------:R-:W-:Y:S02]  /*1b30*/  ULOP3.LUT UR20, UR20, 0x10000, URZ, 0xfc, !UPT ;  /* 0x0001000014147892 */ /* 0x000fe4000f8efcff */
[----:B------:R-:W-:Y:S02]  /*1b40*/  ULOP3.LUT UR8, UR6, 0x10000, URZ, 0xfc, !UPT ;  /* 0x0001000006087892 */ /* 0x000fe4000f8efcff */
[----:B------:R-:W-:Y:S01]  /*1b50*/  USEL UR5, UR10, UR5, UP0 ;  /* 0x000000050a057287 */ /* 0x000fe20008000000 */
[----:B------:R-:W-:Y:S01]  /*1b60*/  UMOV UR21, 0x80004020 ;  /* 0x8000402000157882 */ /* 0x000fe20000000000 */
[----:B------:R-:W-:Y:S01]  /*1b70*/  UMOV UR9, 0x80004020 ;  /* 0x8000402000097882 */ /* 0x000fe20000000000 */
[----:B------:R-:W-:Y:S06]  /*1b80*/  @!P4 BRA `(.L_x_34) ;  /* 0x000000000004c947 */ /* 0x000fec0003800000 */
[----:B------:R-:W-:Y:S05]  /*1b90*/  BPT.TRAP 0x1 ;  /* 0x000000040000795c */ /* 0x000fea0000300000 */
.L_x_34:
[----:B------:R-:W-:Y:S05]  /*1ba0*/  BSYNC.RECONVERGENT B0 ;  /* 0x0000000000007941 */ /* 0x000fea0003800200 */
.L_x_33:
[----:B-1----:R-:W-:-:S04]  /*1bb0*/  SHF.L.U32 R3, RZ, 0x1f, RZ ;  /* 0x0000001fff037819 */ /* 0x002fc800000006ff */
[----:B------:R-:W1:Y:S02]  /*1bc0*/  SYNCS.PHASECHK.TRANS64.TRYWAIT P0, [UR4+0x7000], R3 ;  /* 0x00700003ff0075a7 */ /* 0x000e640008001104 */
[----:B-1----:R-:W-:Y:S05]  /*1bd0*/  @!P0 BRA `(.L_x_35) ;  /* 0x0000011000348947 */ /* 0x002fea0003800000 */
.L_x_353:
[----:B------:R-:W-:Y:S05]  /*1be0*/  BRA.U !UP1, `(.L_x_36) ;  /* 0x0000000109047547 */ /* 0x000fea000b800000 */
[----:B------:R-:W-:Y:S05]  /*1bf0*/  BPT.TRAP 0x1 ;  /* 0x000000040000795c */ /* 0x000fea0000300000 */
.L_x_36:
[----:B------:R-:W2:Y:S01]  /*1c00*/  SYNCS.PHASECHK.TRANS64.TRYWAIT P0, [UR4+0x7020], R3 ;  /* 0x00702003ff0075a7 */ /* 0x000ea20008001104 */
[----:B------:R-:W-:Y:S01]  /*1c10*/  ULOP3.LUT UR52, UR52, 0x1, URZ, 0xc0, !UPT ;  /* 0x0000000134347892 */ /* 0x000fe2000f8ec0ff */
[----:B--2---:R-:W-:Y:S11]  /*1c20*/  @!P0 BRA `(.L_x_37) ;  /* 0x0000011000388947 */ /* 0x004ff60003800000 */
.L_x_355:
[----:B------:R-:W-:-:S09]  /*1c30*/  UISETP.NE.U32.AND UP0, UPT, UR52, 0x1, UPT ;  /* 0x000000013400788c */ /* 0x000fd2000bf05070 */
[----:B------:R-:W-:Y:S05]  /*1c40*/  BRA.U !UP0, `(.L_x_38) ;  /* 0x0000000108047547 */ /* 0x000fea000b800000 */
[----:B------:R-:W-:Y:S05]  /*1c50*/  BPT.TRAP 0x1 ;  /* 0x000000040000795c */ /* 0x000fea0000300000 */
.L_x_38:
[----:B------:R-:W-:-:S05]  /*1c60*/  HFMA2 R2, -RZ, RZ, 0, 5.9604644775390625e-08 ;  /* 0x00000001ff027431 */ /* 0x000fca00000001ff */
[----:B------:R-:W-:-:S04]  /*1c70*/  SHF.L.U32 R2, R2, 0x1f, RZ ;  /* 0x0000001f02027819 */ /* 0x000fc800000006ff */
[----:B------:R-:W2:Y:S02]  /*1c80*/  SYNCS.PHASECHK.TRANS64.TRYWAIT P0, [UR4+0x7058], R2 ;  /* 0x00705802ff0075a7 */ /* 0x000ea40008001104 */
[----:B--2---:R-:W-:Y:S05]  /*1c90*/  @!P0 BRA `(.L_x_39) ;  /* 0x0000011000348947 */ /* 0x004fea0003800000 */
.L_x_357:
[----:B-1----:R-:W-:Y:S01]  /*1ca0*/  IMAD.MOV.U32 R0, RZ, RZ, RZ ;  /* 0x000000ffff007224 */ /* 0x002fe200078e00ff */
[----:B------:R-:W-:Y:S02]  /*1cb0*/  UIADD3 UR12, UPT, UPT, UR8, 0x2, URZ ;  /* 0x00000002080c7890 */ /* 0x000fe4000fffe0ff */
[----:B------:R-:W-:Y:S02]  /*1cc0*/  UIADD3 UR22, UPT, UPT, UR20, 0x2, URZ ;  /* 0x0000000214167890 */ /* 0x000fe4000fffe0ff */
[C---:B------:R-:W-:Y:S01]  /*1cd0*/  R2UR UR10, R0.reuse ;  /* 0x00000000000a72ca */ /* 0x040fe200000e0000 */
[----:B------:R-:W-:Y:S01]  /*1ce0*/  UMOV UR16, 0x0 ;  /* 0x0000000000107882 */ /* 0x000fe20000000000 */
[----:B------:R-:W-:Y:S01]  /*1cf0*/  R2UR UR7, R0 ;  /* 0x00000000000772ca */ /* 0x000fe200000e0000 */
[----:B------:R-:W-:Y:S01]  /*1d00*/  UMOV UR17, 0x8100010 ;  /* 0x0810001000117882 */ /* 0x000fe20000000000 */
[----:B------:R-:W-:Y:S01]  /*1d10*/  UMOV UR13, 0x80004020 ;  /* 0x80004020000d7882 */ /* 0x000fe20000000000 */
[----:B------:R-:W-:Y:S01]  /*1d20*/  UMOV UR23, 0x80004020 ;  /* 0x8000402000177882 */ /* 0x000fe20000000000 */
[----:B------:R-:W-:Y:S01]  /*1d30*/  UMOV UR14, 0x0 ;  /* 0x00000000000e7882 */ /* 0x000fe20000000000 */
[----:B------:R-:W-:Y:S01]  /*1d40*/  UMOV UR15, 0x8100010 ;  /* 0x08100010000f7882 */ /* 0x000fe20000000000 */
[----:B------:R-:W-:-:S05]  /*1d50*/  UISETP.NE.AND UP4, UPT, UR52, URZ, UPT ;  /* 0x000000ff3400728c */ /* 0x000fca000bf85270 */
[----:B------:R1:W-:Y:S02]  /*1d60*/  UTCHMMA gdesc[UR20], gdesc[UR8], tmem[UR10], tmem[UR16], idesc[UR17], !UPT ;  /* 0x00ff1008140075ea */ /* 0x0003e4000f80000a */
[----:B------:R1:W-:Y:S02]  /*1d70*/  UTCHMMA gdesc[UR22], gdesc[UR12], tmem[UR7], tmem[UR14], idesc[UR15], UPT ;  /* 0x00ff0e0c160075ea */ /* 0x0003e4000b800007 */
[----:B------:R-:W-:Y:S05]  /*1d80*/  BRA.U UP4, `(.L_x_40) ;  /* 0x0000000104047547 */ /* 0x000fea000b800000 */
[----:B-1----:R-:W-:Y:S05]  /*1d90*/  BPT.TRAP 0x1 ;  /* 0x000000040000795c */ /* 0x002fea0000300000 */
.L_x_40:
[----:B-1----:R-:W-:Y:S01]  /*1da0*/  UIADD3 UR7, UPT, UPT, UR4, 0x7050, URZ ;  /* 0x0000705004077890 */ /* 0x002fe2000fffe0ff */
[----:B------:R-:W-:Y:S08]  /*1db0*/  BSSY.RECONVERGENT B0, `(.L_x_41) ;  /* 0x0000004000007945 */ /* 0x000ff00003800200 */
[----:B------:R1:W-:Y:S01]  /*1dc0*/  UTCBAR [UR7], URZ ;  /* 0x000000ff070073e9 */ /* 0x0003e200080000ff */
[----:B------:R-:W-:Y:S05]  /*1dd0*/  @!P4 BRA `(.L_x_42) ;  /* 0x000000000004c947 */ /* 0x000fea0003800000 */
[----:B-1----:R-:W-:Y:S05]  /*1de0*/  BPT.TRAP 0x1 ;  /* 0x000000040000795c */ /* 0x002fea0000300000 */
.L_x_42:
[----:B-1----:R-:W-:Y:S05]  /*1df0*/  BSYNC.RECONVERGENT B0 ;  /* 0x0000000000007941 */ /* 0x002fea0003800200 */
.L_x_41:
[----:B------:R-:W1:Y:S01]  /*1e00*/  SYNCS.PHASECHK.TRANS64.TRYWAIT P0, [UR4+0x7008], R3 ;  /* 0x00700803ff0075a7 */ /* 0x000e620008001104 */
[----:B------:R-:W-:Y:S01]  /*1e10*/  ULOP3.LUT UR51, UR51, 0x1, URZ, 0xc0, !UPT ;  /* 0x0000000133337892 */ /* 0x000fe2000f8ec0ff */
[----:B-1----:R-:W-:Y:S11]  /*1e20*/  @!P0 BRA `(.L_x_43) ;  /* 0x0000010c00e88947 */ /* 0x002ff60003800000 */
.L_x_359:
[----:B------:R-:W-:-:S09]  /*1e30*/  UISETP.NE.U32.AND UP0, UPT, UR51, 0x1, UPT ;  /* 0x000000013300788c */ /* 0x000fd2000bf05070 */
[----:B------:R-:W-:Y:S05]  /*1e40*/  BRA.U !UP0, `(.L_x_44) ;  /* 0x0000000108047547 */ /* 0x000fea000b800000 */
[----:B------:R-:W-:Y:S05]  /*1e50*/  BPT.TRAP 0x1 ;  /* 0x000000040000795c */ /* 0x000fea0000300000 */
.L_x_44:
[----:B------:R-:W3:Y:S02]  /*1e60*/  SYNCS.PHASECHK.TRANS64.TRYWAIT P0, [UR4+0x7068], R2 ;  /* 0x00706802ff0075a7 */ /* 0x000ee40008001104 */
[----:B---3--:R-:W-:Y:S05]  /*1e70*/  @!P0 BRA `(.L_x_45) ;  /* 0x0000010c00ec8947 */ /* 0x008fea0003800000 */
.L_x_361:
[----:B-1----:R-:W-:Y:S01]  /*1e80*/  IMAD.MOV.U32 R0, RZ, RZ, 0x80 ;  /* 0x00000080ff007424 */ /* 0x002fe200078e00ff */
[----:B------:R-:W-:Y:S02]  /*1e90*/  UIADD3 UR18, UPT, UPT, UR20, 0x200, URZ ;  /* 0x0000020014127890 */ /* 0x000fe4000fffe0ff */
[----:B------:R-:W-:Y:S02]  /*1ea0*/  UIADD3 UR16, UPT, UPT, UR20, 0x202, URZ ;  /* 0x0000020214107890 */ /* 0x000fe4000fffe0ff */
[C---:B------:R-:W-:Y:S01]  /*1eb0*/  R2UR UR10, R0.reuse ;  /* 0x00000000000a72ca */ /* 0x040fe200000e0000 */
[----:B------:R-:W-:Y:S01]  /*1ec0*/  UMOV UR14, 0x0 ;  /* 0x00000000000e7882 */ /* 0x000fe20000000000 */
[----:B------:R-:W-:Y:S01]  /*1ed0*/  R2UR UR7, R0 ;  /* 0x00000000000772ca */ /* 0x000fe200000e0000 */
[----:B------:R-:W-:Y:S01]  /*1ee0*/  UMOV UR15, 0x8100010 ;  /* 0x08100010000f7882 */ /* 0x000fe20000000000 */
[----:B------:R-:W-:Y:S01]  /*1ef0*/  UMOV UR24, UR12 ;  /* 0x0000000c00187c82 */ /* 0x000fe20008000000 */
[----:B------:R-:W-:Y:S01]  /*1f00*/  UMOV UR19, 0x80004020 ;  /* 0x8000402000137882 */ /* 0x000fe20000000000 */
[----:B------:R-:W-:Y:S01]  /*1f10*/  UMOV UR25, 0x80004020 ;  /* 0x8000402000197882 */ /* 0x000fe20000000000 */
[----:B------:R-:W-:Y:S01]  /*1f20*/  UMOV UR12, 0x0 ;  /* 0x00000000000c7882 */ /* 0x000fe20000000000 */
[----:B------:R-:W-:Y:S01]  /*1f30*/  UMOV UR13, 0x8100010 ;  /* 0x08100010000d7882 */ /* 0x000fe20000000000 */
[----:B------:R-:W-:Y:S01]  /*1f40*/  UMOV UR17, 0x80004020 ;  /* 0x8000402000117882 */ /* 0x000fe20000000000 */
[----:B------:R-:W-:-:S03]  /*1f50*/  UISETP.NE.AND UP3, UPT, UR51, URZ, UPT ;  /* 0x000000ff3300728c */ /* 0x000fc6000bf65270 */
[----:B------:R1:W-:Y:S02]  /*1f60*/  UTCHMMA gdesc[UR18], gdesc[UR8], tmem[UR10], tmem[UR14], idesc[UR15], !UPT ;  /* 0x00ff0e08120075ea */ /* 0x0003e4000f80000a */
[----:B------:R1:W-:Y:S04]  /*1f70*/  UTCHMMA gdesc[UR16], gdesc[UR24], tmem[UR7], tmem[UR12], idesc[UR13], UPT ;  /* 0x00ff0c18100075ea */ /* 0x0003e8000b800007 */
[----:B------:R-:W-:Y:S05]  /*1f80*/  BRA.U UP3, `(.L_x_46) ;  /* 0x0000000103047547 */ /* 0x000fea000b800000 */
[----:B-1----:R-:W-:Y:S05]  /*1f90*/  BPT.TRAP 0x1 ;  /* 0x000000040000795c */ /* 0x002fea0000300000 */
.L_x_46:
[----:B-1----:R-:W-:-:S09]  /*1fa0*/  UIADD3 UR7, UPT, UPT, UR4, 0x7060, URZ ;  /* 0x0000706004077890 */ /* 0x002fd2000fffe0ff */
[----:B------:R1:W-:Y:S01]  /*1fb0*/  UTCBAR [UR7], URZ ;  /* 0x000000ff070073e9 */ /* 0x0003e200080000ff */
[----:B------:R-:W-:Y:S05]  /*1fc0*/  BRA.U !UP1, `(.L_x_47) ;  /* 0x0000000109047547 */ /* 0x000fea000b800000 */
[----:B-1----:R-:W-:Y:S05]  /*1fd0*/  BPT.TRAP 0x1 ;  /* 0x000000040000795c */ /* 0x002fea0000300000 */
.L_x_47:
[----:B-1----:R-:W-:-:S09]  /*1fe0*/  UIADD3 UR7, UPT, UPT, UR4, 0x7038, URZ ;  /* 0x0000703804077890 */ /* 0x002fd2000fffe0ff */
[----:B------:R1:W-:Y:S01]  /*1ff0*/  UTCBAR [UR7], URZ ;  /* 0x000000ff070073e9 */ /* 0x0003e200080000ff */
[----:B------:R-:W-:Y:S05]  /*2000*/  BRA.U !UP1, `(.L_x_48) ;  /* 0x0000000109047547 */ /* 0x000fea000b800000 */
[----:B-1----:R-:W-:Y:S05]  /*2010*/  BPT.TRAP 0x1 ;  /* 0x000000040000795c */ /* 0x002fea0000300000 */
.L_x_48:
[----:B------:R-:W3:Y:S02]  /*2020*/  SYNCS.PHASECHK.TRANS64.TRYWAIT P0, [UR4+0x7028], R3 ;  /* 0x00702803ff0075a7 */ /* 0x000ee40008001104 */
[----:B---3--:R-:W-:Y:S05]  /*2030*/  @!P0 BRA `(.L_x_49) ;  /* 0x0000010c00948947 */ /* 0x008fea0003800000 */
.L_x_363:
[----:B------:R-:W-:Y:S05]  /*2040*/  BRA.U UP5, `(.L_x_50) ;  /* 0x0000000105047547 */ /* 0x000fea000b800000 */
[----:B-1----:R-:W-:Y:S05]  /*2050*/  BPT.TRAP 0x1 ;  /* 0x000000040000795c */ /* 0x002fea0000300000 */
.L_x_50:
[----:B------:R-:W4:Y:S02]  /*2060*/  SYNCS.PHASECHK.TRANS64.TRYWAIT P0, [UR4+0x70a0], R2 ;  /* 0x0070a002ff0075a7 */ /* 0x000f240008001104 */
[----:B----4-:R-:W-:Y:S05]  /*2070*/  @!P0 BRA `(.L_x_51) ;  /* 0x0000010c009c8947 */ /* 0x010fea0003800000 */
.L_x_365:
[----:B------:R-:W-:Y:S05]  /*2080*/  BRA.U UP4, `(.L_x_52) ;  /* 0x0000000104047547 */ /* 0x000fea000b800000 */
[----:B-1----:R-:W-:Y:S05]  /*2090*/  BPT.TRAP 0x1 ;  /* 0x000000040000795c */ /* 0x002fea0000300000 */
.L_x_52:
[----:B------:R-:W4:Y:S02]  /*20a0*/  SYNCS.PHASECHK.TRANS64.TRYWAIT P0, [UR4+0x7058], R3 ;  /* 0x00705803ff0075a7 */ /* 0x000f240008001104 */
[----:B----4-:R-:W-:Y:S05]  /*20b0*/  @!P0 BRA `(.L_x_53) ;  /* 0x0000010c00a48947 */ /* 0x010fea0003800000 */
.L_x_367:
[----:B---3--:R-:W-:Y:S01]  /*20c0*/  IMAD.MOV.U32 R0, RZ, RZ, 0x20 ;  /* 0x00000020ff007424 */ /* 0x008fe200078e00ff */
[----:B------:R-:W-:Y:S02]  /*20d0*/  UIADD3 UR36, UPT, UPT, UR6, 0x100, URZ ;  /* 0x0000010006247890 */ /* 0x000fe4000fffe0ff */
[----:B------:R-:W-:Y:S02]  /*20e0*/  UIADD3 UR34, UPT, UPT, UR6, 0x140, URZ ;  /* 0x0000014006227890 */ /* 0x000fe4000fffe0ff */
[----:B------:R-:W-:Y:S01]  /*20f0*/  R2UR UR15, R0 ;  /* 0x00000000000f72ca */ /* 0x000fe200000e0000 */
[----:B------:R-:W-:Y:S01]  /*2100*/  IMAD.MOV.U32 R0, RZ, RZ, 0x100 ;  /* 0x00000100ff007424 */ /* 0x000fe200078e00ff */
[----:B------:R-:W-:Y:S02]  /*2110*/  UIADD3 UR32, UPT, UPT, UR6, 0x180, URZ ;  /* 0x0000018006207890 */ /* 0x000fe4000fffe0ff */
[----:B------:R-:W-:Y:S02]  /*2120*/  UIADD3 UR30, UPT, UPT, UR6, 0x1c0, URZ ;  /* 0x000001c0061e7890 */ /* 0x000fe4000fffe0ff */
[----:B------:R-:W-:Y:S01]  /*2130*/  R2UR UR16, R0 ;  /* 0x00000000001072ca */ /* 0x000fe200000e0000 */
[----:B------:R-:W-:Y:S01]  /*2140*/  IMAD.MOV.U32 R0, RZ, RZ, 0x28 ;  /* 0x00000028ff007424 */ /* 0x000fe200078e00ff */
[----:B------:R-:W-:Y:S01]  /*2150*/  UMOV UR28, 0x0 ;  /* 0x00000000001c7882 */ /* 0x000fe20000000000 */
[----:B------:R-:W-:Y:S01]  /*2160*/  UMOV UR29, 0x8090010 ;  /* 0x08090010001d7882 */ /* 0x000fe20000000000 */
[----:B------:R-:W-:Y:S01]  /*2170*/  UMOV UR37, 0x80004020 ;  /* 0x8000402000257882 */ /* 0x000fe20000000000 */
[----:B------:R-:W-:Y:S01]  /*2180*/  UMOV UR26, 0x0 ;  /* 0x00000000001a7882 */ /* 0x000fe20000000000 */
        /* <DEDUP_REMOVED lines=9> */
[----:B------:R3:W-:Y:S01]  /*2220*/  UTCHMMA tmem[UR15], gdesc[UR36], tmem[UR16], tmem[UR28], idesc[UR29], !UPT ;  /* 0x00ff1c240f0079ea */ /* 0x0007e2000f800010 */
[----:B------:R-:W-:Y:S01]  /*2230*/  UMOV UR18, 0x0 ;  /* 0x0000000000127882 */ /* 0x000fe20000000000 */
[----:B------:R-:W-:Y:S01]  /*2240*/  UMOV UR19, 0x8090010 ;  /* 0x0809001000137882 */ /* 0x000fe20000000000 */
[----:B------:R-:W-:Y:S01]  /*2250*/  R2UR UR11, R0 ;  /* 0x00000000000b72ca */ /* 0x000fe200000e0000 */
[----:B------:R-:W-:Y:S01]  /*2260*/  IMAD.MOV.U32 R0, RZ, RZ, 0x100 ;  /* 0x00000100ff007424 */ /* 0x000fe200078e00ff */
[----:B------:R-:W-:-:S04]  /*2270*/  UMOV UR31, 0x80004020 ;  /* 0x80004020001f7882 */ /* 0x000fc80000000000 */
[----:B------:R-:W-:Y:S01]  /*2280*/  R2UR UR12, R0 ;  /* 0x00000000000c72ca */ /* 0x000fe200000e0000 */
[----:B------:R-:W-:Y:S01]  /*2290*/  IMAD.MOV.U32 R0, RZ, RZ, 0x38 ;  /* 0x00000038ff007424 */ /* 0x000fe200078e00ff */
[----:B------:R3:W-:Y:S04]  /*22a0*/  UTCHMMA tmem[UR13], gdesc[UR34], tmem[UR14], tmem[UR26], idesc[UR27], UPT ;  /* 0x00ff1a220d0079ea */ /* 0x0007e8000b80000e */
[----:B-1----:R-:W-:Y:S01]  /*22b0*/  R2UR UR7, R0 ;  /* 0x00000000000772ca */ /* 0x002fe200000e0000 */
[----:B------:R-:W-:-:S05]  /*22c0*/  IMAD.MOV.U32 R0, RZ, RZ, 0x100 ;  /* 0x00000100ff007424 */ /* 0x000fca00078e00ff */
[----:B------:R-:W-:Y:S01]  /*22d0*/  R2UR UR10, R0 ;  /* 0x00000000000a72ca */ /* 0x000fe200000e0000 */
[----:B------:R3:W-:-:S12]  /*22e0*/  UTCHMMA tmem[UR11], gdesc[UR32], tmem[UR12], tmem[UR24], idesc[UR25], UPT ;  /* 0x00ff18200b0079ea */ /* 0x0007d8000b80000c */
[----:B------:R3:W-:Y:S01]  /*22f0*/  UTCHMMA tmem[UR7], gdesc[UR30], tmem[UR10], tmem[UR18], idesc[UR19], UPT ;  /* 0x00ff121e070079ea */ /* 0x0007e2000b80000a */
[----:B------:R-:W-:Y:S05]  /*2300*/  BRA.U UP5, `(.L_x_54) ;  /* 0x0000000105047547 */ /* 0x000fea000b800000 */
[----:B---3--:R-:W-:Y:S05]  /*2310*/  BPT.TRAP 0x1 ;  /* 0x000000040000795c */ /* 0x008fea0000300000 */
.L_x_54:
[----:B---3--:R-:W-:Y:S01]  /*2320*/  UIADD3 UR10, UPT, UPT, UR4, 0x7090, URZ ;  /* 0x00007090040a7890 */ /* 0x008fe2000fffe0ff */
[----:B------:R-:W-:Y:S01]  /*2330*/  HFMA2 R6, -RZ, RZ, 0, 5.9604644775390625e-08 ;  /* 0x00000001ff067431 */ /* 0x000fe200000001ff */
[----:B------:R-:W-:Y:S01]  /*2340*/  UISETP.GE.AND UP0, UPT, UR5, 0x2, UPT ;  /* 0x000000020500788c */ /* 0x000fe2000bf06270 */
[----:B--2---:R-:W-:Y:S01]  /*2350*/  MOV R5, RZ ;  /* 0x000000ff00057202 */ /* 0x004fe20000000f00 */
[----:B------:R-:W-:Y:S01]  /*2360*/  UMOV UR19, URZ ;  /* 0x000000ff00137c82 */ /* 0x000fe20008000000 */
[----:B------:R-:W-:Y:S01]  /*2370*/  UMOV UR7, 0x100 ;  /* 0x0000010000077882 */ /* 0x000fe20000000000 */
[----:B------:R-:W-:-:S03]  /*2380*/  UMOV UR18, 0x1 ;  /* 0x0000000100127882 */ /* 0x000fc60000000000 */
[----:B------:R1:W-:Y:S02]  /*2390*/  UTCBAR [UR10], URZ ;  /* 0x000000ff0a0073e9 */ /* 0x0003e400080000ff */
[----:B------:R-:W-:Y:S05]  /*23a0*/  BRA.U !UP0, `(.L_x_55) ;  /* 0x0000000d08147547 */ /* 0x000fea000b800000 */
[----:B------:R-:W-:Y:S01]  /*23b0*/  CS2R R4, SRZ ;  /* 0x0000000000047805 */ /* 0x000fe2000001ff00 */
[----:B------:R-:W-:Y:S01]  /*23c0*/  IMAD.MOV.U32 R6, RZ, RZ, 0x1 ;  /* 0x00000001ff067424 */ /* 0x000fe200078e00ff */
[----:B------:R-:W-:Y:S01]  /*23d0*/  MOV R2, RZ ;  /* 0x000000ff00027202 */ /* 0x000fe20000000f00 */
[----:B------:R-:W-:Y:S01]  /*23e0*/  UMOV UR34, 0x2 ;  /* 0x0000000200227882 */ /* 0x000fe20000000000 */
[----:B------:R-:W-:Y:S01]  /*23f0*/  UMOV UR18, 0x1 ;  /* 0x0000000100127882 */ /* 0x000fe20000000000 */
[----:B------:R-:W-:Y:S01]  /*2400*/  UMOV UR19, URZ ;  /* 0x000000ff00137c82 */ /* 0x000fe20008000000 */
[----:B------:R-:W-:Y:S01]  /*2410*/  UMOV UR24, 0x1 ;  /* 0x0000000100187882 */ /* 0x000fe20000000000 */
.L_x_74:
[----:B--2---:R-:W-:Y:S05]  /*2420*/  BRA.U !UP1, `(.L_x_56) ;  /* 0x0000000109047547 */ /* 0x004fea000b800000 */
[----:B-1----:R-:W-:Y:S05]  /*2430*/  BPT.TRAP 0x1 ;  /* 0x000000040000795c */ /* 0x002fea0000300000 */
.L_x_56:
[----:B------:R-:W-:Y:S01]  /*2440*/  ULEA UR7, UR34, UR4, 0x3 ;  /* 0x0000000422077291 */ /* 0x000fe2000f8e18ff */
[----:B------:R-:W-:Y:S08]  /*2450*/  SHF.L.U32 R3, R2, 0x1f, RZ ;  /* 0x0000001f02037819 */ /* 0x000ff000000006ff */
[----:B------:R-:W2:Y:S02]  /*2460*/  SYNCS.PHASECHK.TRANS64.TRYWAIT P0, [UR7+0x7020], R3 ;  /* 0x00702003ff0075a7 */ /* 0x000ea40008001107 */
[----:B--2---:R-:W-:Y:S05]  /*2470*/  @!P0 BRA `(.L_x_57) ;  /* 0x0000010800cc8947 */ /* 0x004fea0003800000 */
.L_x_369:
[----:B------:R-:W-:Y:S01]  /*2480*/  UIADD3 UR17, UPT, UPT, UR34, 0x1, URZ ;  /* 0x0000000122117890 */ /* 0x000fe2000fffe0ff */
[----:B--2---:R-:W-:Y:S01]  /*2490*/  IMAD.MOV.U32 R0, RZ, RZ, RZ ;  /* 0x000000ffff007224 */ /* 0x004fe200078e00ff */
[----:B------:R-:W-:Y:S02]  /*24a0*/  ULEA UR34, UR34, UR8, 0x8 ;  /* 0x0000000822227291 */ /* 0x000fe4000f8e40ff */
[----:B------:R-:W-:Y:S02]  /*24b0*/  UISETP.NE.AND UP4, UPT, UR52, URZ, UPT ;  /* 0x000000ff3400728c */ /* 0x000fe4000bf85270 */
[----:B------:R-:W-:Y:S01]  /*24c0*/  UIADD3 UR32, UPT, UPT, UR34, 0x2, URZ ;  /* 0x0000000222207890 */ /* 0x000fe2000fffe0ff */
[C---:B-1----:R-:W-:Y:S01]  /*24d0*/  R2UR UR10, R0.reuse ;  /* 0x00000000000a72ca */ /* 0x042fe200000e0000 */
[----:B------:R-:W-:Y:S01]  /*24e0*/  UISETP.NE.AND UP0, UPT, UR17, 0x3, UPT ;  /* 0x000000031100788c */ /* 0x000fe2000bf05270 */
[----:B------:R-:W-:Y:S01]  /*24f0*/  R2UR UR7, R0 ;  /* 0x00000000000772ca */ /* 0x000fe200000e0000 */
[----:B------:R-:W-:Y:S01]  /*2500*/  UMOV UR35, 0x80004020 ;  /* 0x8000402000237882 */ /* 0x000fe20000000000 */
[----:B------:R-:W-:Y:S01]  /*2510*/  UMOV UR26, 0x0 ;  /* 0x00000000001a7882 */ /* 0x000fe20000000000 */
[----:B------:R-:W-:Y:S02]  /*2520*/  USEL UR11, URZ, 0x1, UP0 ;  /* 0x00000001ff0b7887 */ /* 0x000fe40008000000 */
[----:B------:R-:W-:Y:S01]  /*2530*/  USEL UR17, UR17, URZ, UP0 ;  /* 0x000000ff11117287 */ /* 0x000fe20008000000 */
[----:B------:R-:W-:Y:S01]  /*2540*/  UMOV UR27, 0x8100010 ;  /* 0x08100010001b7882 */ /* 0x000fe20000000000 */
[----:B------:R-:W-:Y:S01]  /*2550*/  UMOV UR33, 0x80004020 ;  /* 0x8000402000217882 */ /* 0x000fe20000000000 */
[----:B------:R-:W-:Y:S01]  /*2560*/  UMOV UR14, UR22 ;  /* 0x00000016000e7c82 */ /* 0x000fe20008000000 */
[----:B------:R-:W-:Y:S02]  /*2570*/  UMOV UR15, 0x80004020 ;  /* 0x80004020000f7882 */ /* 0x000fe40000000000 */
[----:B------:R1:W-:Y:S01]  /*2580*/  UTCHMMA gdesc[UR20], gdesc[UR34], tmem[UR10], tmem[UR26], idesc[UR27], !UPT ;  /* 0x00ff1a22140075ea */ /* 0x0003e2000f80000a */
[----:B------:R-:W-:Y:S01]  /*2590*/  UMOV UR12, 0x0 ;  /* 0x00000000000c7882 */ /* 0x000fe20000000000 */
[----:B------:R-:W-:Y:S01]  /*25a0*/  LOP3.LUT R2, R2, UR11, RZ, 0x3c, !PT ;  /* 0x0000000b02027c12 */ /* 0x000fe2000f8e3cff */
[----:B------:R-:W-:Y:S02]  /*25b0*/  UMOV UR13, 0x8100010 ;  /* 0x08100010000d7882 */ /* 0x000fe40000000000 */
[----:B------:R1:W-:Y:S01]  /*25c0*/  UTCHMMA gdesc[UR14], gdesc[UR32], tmem[UR7], tmem[UR12], idesc[UR13], UPT ;  /* 0x00ff0c200e0075ea */ /* 0x0003e2000b800007 */
[----:B------:R-:W-:Y:S05]  /*25d0*/  BRA.U UP4, `(.L_x_58) ;  /* 0x0000000104047547 */ /* 0x000fea000b800000 */
[----:B-1----:R-:W-:Y:S05]  /*25e0*/  BPT.TRAP 0x1 ;  /* 0x000000040000795c */ /* 0x002fea0000300000 */
.L_x_58:
[----:B------:R-:W-:Y:S01]  /*25f0*/  LOP3.LUT R4, R4, 0x1, RZ, 0x3c, !PT ;  /* 0x0000000104047812 */ /* 0x000fe200078e3cff */
[----:B-1----:R-:W-:Y:S09]  /*2600*/  UIADD3 UR7, UPT, UPT, UR4, 0x7050, URZ ;  /* 0x0000705004077890 */ /* 0x002ff2000fffe0ff */
[----:B------:R1:W-:Y:S01]  /*2610*/  UTCBAR [UR7], URZ ;  /* 0x000000ff070073e9 */ /* 0x0003e200080000ff */
[----:B------:R-:W-:Y:S05]  /*2620*/  BRA.U UP5, `(.L_x_59) ;  /* 0x0000000105047547 */ /* 0x000fea000b800000 */
[----:B-1----:R-:W-:Y:S05]  /*2630*/  BPT.TRAP 0x1 ;  /* 0x000000040000795c */ /* 0x002fea0000300000 */
.L_x_59:
[----:B------:R-:W-:Y:S01]  /*2640*/  SHF.L.U32 R3, R6, 0x1f, RZ ;  /* 0x0000001f06037819 */ /* 0x000fe200000006ff */
[----:B------:R-:W-:Y:S03]  /*2650*/  UISETP.NE.AND UP3, UPT, UR51, URZ, UPT ;  /* 0x000000ff3300728c */ /* 0x000fe6000bf65270 */
[----:B------:R-:W2:Y:S02]  /*2660*/  SYNCS.PHASECHK.TRANS64.TRYWAIT P0, [UR4+0x70a8], R3 ;  /* 0x0070a803ff0075a7 */ /* 0x000ea40008001104 */
[----:B--2---:R-:W-:Y:S06]  /*2670*/  @!P0 BRA `(.L_x_60) ;  /* 0x0000010800648947 */ /* 0x004fec0003800000 */
.L_x_371:
[----:B------:R-:W-:Y:S05]  /*2680*/  BRA.U UP3, `(.L_x_61) ;  /* 0x0000000103047547 */ /* 0x000fea000b800000 */
[----:B-1----:R-:W-:Y:S05]  /*2690*/  BPT.TRAP 0x1 ;  /* 0x000000040000795c */ /* 0x002fea0000300000 */
.L_x_61:
[----:B--2---:R-:W-:Y:S04]  /*26a0*/  SHF.L.U32 R3, R5, 0x1f, RZ ;  /* 0x0000001f05037819 */ /* 0x004fe800000006ff */
[----:B------:R-:W2:Y:S02]  /*26b0*/  SYNCS.PHASECHK.TRANS64.TRYWAIT P0, [UR4+0x7068], R3 ;  /* 0x00706803ff0075a7 */ /* 0x000ea40008001104 */
[----:B--2---:R-:W-:Y:S05]  /*26c0*/  @!P0 BRA `(.L_x_62) ;  /* 0x0000010800688947 */ /* 0x004fea0003800000 */
.L_x_373:
[----:B------:R-:W-:Y:S01]  /*26d0*/  ULEA UR30, UR24, UR6, 0x8 ;  /* 0x00000006181e7291 */ /* 0x000fe2000f8e40ff */
[----:B--2---:R-:W-:Y:S01]  /*26e0*/  IMAD.MOV.U32 R0, RZ, RZ, 0xa0 ;  /* 0x000000a0ff007424 */ /* 0x004fe200078e00ff */
[----:B------:R-:W-:Y:S02]  /*26f0*/  UISETP.NE.U32.AND UP0, UPT, UR19, URZ, UPT ;  /* 0x000000ff1300728c */ /* 0x000fe4000bf05070 */
[----:B------:R-:W-:Y:S02]  /*2700*/  UIADD3 UR28, UPT, UPT, UR30, 0x40, URZ ;  /* 0x000000401e1c7890 */ /* 0x000fe4000fffe0ff */
[----:B------:R-:W-:Y:S01]  /*2710*/  UIADD3 UR26, UPT, UPT, UR30, 0x80, URZ ;  /* 0x000000801e1a7890 */ /* 0x000fe2000fffe0ff */
[----:B------:R-:W-:Y:S01]  /*2720*/  R2UR UR15, R0 ;  /* 0x00000000000f72ca */ /* 0x000fe200000e0000 */
[----:B------:R-:W-:Y:S01]  /*2730*/  UIADD3 UR24, UPT, UPT, UR30, 0xc0, URZ ;  /* 0x000000c01e187890 */ /* 0x000fe2000fffe0ff */
        /* <DEDUP_REMOVED lines=19> */
[----:B------:R2:W-:Y:S04]  /*2870*/  UTCHMMA tmem[UR15], gdesc[UR30], tmem[UR16], tmem[UR42], idesc[UR43], UP0 ;  /* 0x00ff2a1e0f0079ea */ /* 0x0005e80008000010 */
[----:B------:R-:W-:Y:S01]  /*2880*/  R2UR UR11, R0 ;  /* 0x00000000000b72ca */ /* 0x000fe200000e0000 */
[----:B------:R-:W-:Y:S05]  /*2890*/  IMAD.MOV.U32 R0, RZ, RZ, 0x180 ;  /* 0x00000180ff007424 */ /* 0x000fea00078e00ff */
[----:B------:R-:W-:Y:S01]  /*28a0*/  R2UR UR12, R0 ;  /* 0x00000000000c72ca */ /* 0x000fe200000e0000 */
[----:B------:R-:W-:Y:S01]  /*28b0*/  IMAD.MOV.U32 R0, RZ, RZ, 0xb8 ;  /* 0x000000b8ff007424 */ /* 0x000fe200078e00ff */
[----:B------:R2:W-:Y:S04]  /*28c0*/  UTCHMMA tmem[UR13], gdesc[UR28], tmem[UR14], tmem[UR40], idesc[UR41], UPT ;  /* 0x00ff281c0d0079ea */ /* 0x0005e8000b80000e */
[----:B-1----:R-:W-:Y:S01]  /*28d0*/  R2UR UR7, R0 ;  /* 0x00000000000772ca */ /* 0x002fe200000e0000 */
[----:B------:R-:W-:Y:S05]  /*28e0*/  IMAD.MOV.U32 R0, RZ, RZ, 0x180 ;  /* 0x00000180ff007424 */ /* 0x000fea00078e00ff */
[----:B------:R-:W-:Y:S01]  /*28f0*/  R2UR UR10, R0 ;  /* 0x00000000000a72ca */ /* 0x000fe200000e0000 */
[----:B------:R2:W-:Y:S11]  /*2900*/  UTCHMMA tmem[UR11], gdesc[UR26], tmem[UR12], tmem[UR38], idesc[UR39], UPT ;  /* 0x00ff261a0b0079ea */ /* 0x0005f6000b80000c */
[----:B------:R-:W-:Y:S01]  /*2910*/  @!UPT UIADD3 URZ, UPT, UPT, URZ, URZ, URZ ;  /* 0x000000fffffff290 */ /* 0x000fe2000fffe0ff */
[----:B------:R2:W-:Y:S01]  /*2920*/  UTCHMMA tmem[UR7], gdesc[UR24], tmem[UR10], tmem[UR36], idesc[UR37], UPT ;  /* 0x00ff2418070079ea */ /* 0x0005e2000b80000a */
[----:B------:R-:W-:Y:S05]  /*2930*/  BRA.U UP5, `(.L_x_63) ;  /* 0x0000000105047547 */ /* 0x000fea000b800000 */
[----:B--2---:R-:W-:Y:S05]  /*2940*/  BPT.TRAP 0x1 ;  /* 0x000000040000795c */ /* 0x004fea0000300000 */
.L_x_63:
[----:B------:R-:W-:Y:S01]  /*2950*/  LOP3.LUT R6, R6, 0x1, RZ, 0x3c, !PT ;  /* 0x0000000106067812 */ /* 0x000fe200078e3cff */
[----:B--2---:R-:W-:Y:S09]  /*2960*/  UIADD3 UR7, UPT, UPT, UR4, 0x7098, URZ ;  /* 0x0000709804077890 */ /* 0x004ff2000fffe0ff */
[----:B------:R1:W-:Y:S01]  /*2970*/  UTCBAR [UR7], URZ ;  /* 0x000000ff070073e9 */ /* 0x0003e200080000ff */
[----:B------:R-:W-:Y:S05]  /*2980*/  BRA.U !UP1, `(.L_x_64) ;  /* 0x0000000109047547 */ /* 0x000fea000b800000 */
[----:B-1----:R-:W-:Y:S05]  /*2990*/  BPT.TRAP 0x1 ;  /* 0x000000040000795c */ /* 0x002fea0000300000 */
.L_x_64:
[----:B------:R-:W-:Y:S01]  /*29a0*/  ULEA UR11, UR18, UR4, 0x3 ;  /* 0x00000004120b7291 */ /* 0x000fe2000f8e18ff */
[----:B------:R-:W-:Y:S01]  /*29b0*/  IMAD.MOV.U32 R0, RZ, RZ, 0x80 ;  /* 0x00000080ff007424 */ /* 0x000fe200078e00ff */
[----:B------:R-:W-:Y:S02]  /*29c0*/  UIADD3 UR14, UPT, UPT, UR20, 0x200, URZ ;  /* 0x00000200140e7890 */ /* 0x000fe4000fffe0ff */
[----:B------:R-:W-:Y:S02]  /*29d0*/  UIADD3 UR11, UPT, UPT, UR11, 0x7038, URZ ;  /* 0x000070380b0b7890 */ /* 0x000fe4000fffe0ff */
[----:B------:R-:W-:Y:S01]  /*29e0*/  UIADD3 UR12, UPT, UPT, UR20, 0x202, URZ ;  /* 0x00000202140c7890 */ /* 0x000fe2000fffe0ff */
[C---:B------:R-:W-:Y:S01]  /*29f0*/  R2UR UR10, R0.reuse ;  /* 0x00000000000a72ca */ /* 0x040fe200000e0000 */
[----:B------:R-:W-:Y:S01]  /*2a00*/  UIADD3 UR18, UPT, UPT, UR18, 0x1, URZ ;  /* 0x0000000112127890 */ /* 0x000fe2000fffe0ff */
[----:B-1----:R-:W-:Y:S01]  /*2a10*/  R2UR UR7, R0 ;  /* 0x00000000000772ca */ /* 0x002fe200000e0000 */
[----:B------:R-:W-:Y:S01]  /*2a20*/  UMOV UR35, 0x80004020 ;  /* 0x8000402000237882 */ /* 0x000fe20000000000 */
[----:B------:R-:W-:Y:S01]  /*2a30*/  UMOV UR15, 0x80004020 ;  /* 0x80004020000f7882 */ /* 0x000fe20000000000 */
[----:B------:R-:W-:Y:S01]  /*2a40*/  UISETP.NE.AND UP0, UPT, UR18, 0x3, UPT ;  /* 0x000000031200788c */ /* 0x000fe2000bf05270 */
[----:B------:R1:W-:Y:S01]  /*2a50*/  UTCBAR [UR11], URZ ;  /* 0x000000ff0b0073e9 */ /* 0x0003e200080000ff */
[----:B------:R-:W-:Y:S01]  /*2a60*/  UMOV UR24, 0x0 ;  /* 0x0000000000187882 */ /* 0x000fe20000000000 */
[----:B------:R-:W-:Y:S01]  /*2a70*/  UMOV UR25, 0x8100010 ;  /* 0x0810001000197882 */ /* 0x000fe20000000000 */
[----:B------:R-:W-:Y:S01]  /*2a80*/  USEL UR18, UR18, URZ, UP0 ;  /* 0x000000ff12127287 */ /* 0x000fe20008000000 */
[----:B------:R-:W-:Y:S01]  /*2a90*/  UMOV UR33, 0x80004020 ;  /* 0x8000402000217882 */ /* 0x000fe20000000000 */
[----:B------:R-:W-:Y:S02]  /*2aa0*/  UMOV UR13, 0x80004020 ;  /* 0x80004020000d7882 */ /* 0x000fe40000000000 */
[----:B------:R1:W-:Y:S01]  /*2ab0*/  UTCHMMA gdesc[UR14], gdesc[UR34], tmem[UR10], tmem[UR24], idesc[UR25], !UPT ;  /* 0x00ff18220e0075ea */ /* 0x0003e2000f80000a */
[----:B------:R-:W-:Y:S01]  /*2ac0*/  UMOV UR26, 0x0 ;  /* 0x00000000001a7882 */ /* 0x000fe20000000000 */
[----:B------:R-:W-:Y:S02]  /*2ad0*/  UMOV UR27, 0x8100010 ;  /* 0x08100010001b7882 */ /* 0x000fe40000000000 */
[----:B------:R1:W-:Y:S01]  /*2ae0*/  UTCHMMA gdesc[UR12], gdesc[UR32], tmem[UR7], tmem[UR26], idesc[UR27], UPT ;  /* 0x00ff1a200c0075ea */ /* 0x0003e2000b800007 */
[----:B------:R-:W-:Y:S05]  /*2af0*/  BRA.U UP3, `(.L_x_65) ;  /* 0x0000000103047547 */ /* 0x000fea000b800000 */
[----:B-1----:R-:W-:Y:S05]  /*2b00*/  BPT.TRAP 0x1 ;  /* 0x000000040000795c */ /* 0x002fea0000300000 */
.L_x_65:
[----:B-1----:R-:W-:Y:S09]  /*2b10*/  UIADD3 UR7, UPT, UPT, UR4, 0x7060, URZ ;  /* 0x0000706004077890 */ /* 0x002ff2000fffe0ff */
[----:B------:R1:W-:Y:S01]  /*2b20*/  UTCBAR [UR7], URZ ;  /* 0x000000ff070073e9 */ /* 0x0003e200080000ff */
[----:B------:R-:W-:Y:S05]  /*2b30*/  BRA.U !UP1, `(.L_x_66) ;  /* 0x0000000109047547 */ /* 0x000fea000b800000 */
[----:B-1----:R-:W-:Y:S05]  /*2b40*/  BPT.TRAP 0x1 ;  /* 0x000000040000795c */ /* 0x002fea0000300000 */
.L_x_66:
[----:B-1----:R-:W-:Y:S02]  /*2b50*/  ULEA UR7, UR18, UR4, 0x3 ;  /* 0x0000000412077291 */ /* 0x002fe4000f8e18ff */
[----:B------:R-:W-:Y:S02]  /*2b60*/  UIADD3 UR18, UPT, UPT, UR18, 0x1, URZ ;  /* 0x0000000112127890 */ /* 0x000fe4000fffe0ff */
[----:B------:R-:W-:Y:S02]  /*2b70*/  UIADD3 UR10, UPT, UPT, UR7, 0x7038, URZ ;  /* 0x00007038070a7890 */ /* 0x000fe4000fffe0ff */
[----:B------:R-:W-:Y:S04]  /*2b80*/  UISETP.NE.AND UP0, UPT, UR18, 0x3, UPT ;  /* 0x000000031200788c */ /* 0x000fe8000bf05270 */
[----:B------:R-:W-:Y:S03]  /*2b90*/  USEL UR18, UR18, URZ, UP0 ;  /* 0x000000ff12127287 */ /* 0x000fe60008000000 */
[----:B------:R1:W-:Y:S01]  /*2ba0*/  UTCBAR [UR10], URZ ;  /* 0x000000ff0a0073e9 */ /* 0x0003e200080000ff */
[----:B------:R-:W-:Y:S08]  /*2bb0*/  BRA.U !UP1, `(.L_x_67) ;  /* 0x0000000109047547 */ /* 0x000ff0000b800000 */
[----:B-1----:R-:W-:Y:S05]  /*2bc0*/  BPT.TRAP 0x1 ;  /* 0x000000040000795c */ /* 0x002fea0000300000 */
.L_x_67:
[----:B------:R-:W-:Y:S01]  /*2bd0*/  ULEA UR7, UR17, UR4, 0x3 ;  /* 0x0000000411077291 */ /* 0x000fe2000f8e18ff */
[----:B------:R-:W-:Y:S08]  /*2be0*/  SHF.L.U32 R3, R2, 0x1f, RZ ;  /* 0x0000001f02037819 */ /* 0x000ff000000006ff */
[----:B------:R-:W2:Y:S02]  /*2bf0*/  SYNCS.PHASECHK.TRANS64.TRYWAIT P0, [UR7+0x7020], R3 ;  /* 0x00702003ff0075a7 */ /* 0x000ea40008001107 */
[----:B--2---:R-:W-:Y:S05]  /*2c00*/  @!P0 BRA `(.L_x_68) ;  /* 0x0000010400308947 */ /* 0x004fea0003800000 */
.L_x_375:
[----:B------:R-:W-:Y:S05]  /*2c10*/  BRA.U UP5, `(.L_x_69) ;  /* 0x0000000105047547 */ /* 0x000fea000b800000 */
[----:B-1----:R-:W-:Y:S05]  /*2c20*/  BPT.TRAP 0x1 ;  /* 0x000000040000795c */ /* 0x002fea0000300000 */
.L_x_69:
[----:B--2---:R-:W-:Y:S04]  /*2c30*/  SHF.L.U32 R3, R6, 0x1f, RZ ;  /* 0x0000001f06037819 */ /* 0x004fe800000006ff */
[----:B------:R-:W2:Y:S02]  /*2c40*/  SYNCS.PHASECHK.TRANS64.TRYWAIT P0, [UR4+0x70a0], R3 ;  /* 0x0070a003ff0075a7 */ /* 0x000ea40008001104 */
[----:B--2---:R-:W-:Y:S05]  /*2c50*/  @!P0 BRA `(.L_x_70) ;  /* 0x0000010400348947 */ /* 0x004fea0003800000 */
.L_x_377:
[----:B------:R-:W-:Y:S05]  /*2c60*/  BRA.U UP4, `(.L_x_71) ;  /* 0x0000000104047547 */ /* 0x000fea000b800000 */
[----:B-1----:R-:W-:Y:S05]  /*2c70*/  BPT.TRAP 0x1 ;  /* 0x000000040000795c */ /* 0x002fea0000300000 */
.L_x_71:
[----:B--2---:R-:W-:Y:S04]  /*2c80*/  SHF.L.U32 R3, R4, 0x1f, RZ ;  /* 0x0000001f04037819 */ /* 0x004fe800000006ff */
[----:B------:R-:W2:Y:S02]  /*2c90*/  SYNCS.PHASECHK.TRANS64.TRYWAIT P0, [UR4+0x7058], R3 ;  /* 0x00705803ff0075a7 */ /* 0x000ea40008001104 */
[----:B--2---:R-:W-:Y:S05]  /*2ca0*/  @!P0 BRA `(.L_x_72) ;  /* 0x0000010400388947 */ /* 0x004fea0003800000 */
.L_x_379:
[----:B------:R-:W-:Y:S01]  /*2cb0*/  USHF.L.U32 UR7, UR17, 0x8, URZ ;  /* 0x0000000811077899 */ /* 0x000fe200080006ff */
[----:B--2---:R-:W-:Y:S01]  /*2cc0*/  IMAD.MOV.U32 R0, RZ, RZ, 0x20 ;  /* 0x00000020ff007424 */ /* 0x004fe200078e00ff */
[----:B------:R-:W-:Y:S01]  /*2cd0*/  UMOV UR39, 0x80004020 ;  /* 0x8000402000277882 */ /* 0x000fe20000000000 */
[----:B------:R-:W-:Y:S01]  /*2ce0*/  UMOV UR30, 0x0 ;  /* 0x00000000001e7882 */ /* 0x000fe20000000000 */
[----:B------:R-:W-:Y:S02]  /*2cf0*/  UIADD3 UR38, UPT, UPT, UR6, UR7, URZ ;  /* 0x0000000706267290 */ /* 0x000fe4000fffe0ff */
[----:B------:R-:W-:Y:S01]  /*2d00*/  R2UR UR16, R0 ;  /* 0x00000000001072ca */ /* 0x000fe200000e0000 */
[----:B------:R-:W-:Y:S01]  /*2d10*/  IMAD.MOV.U32 R0, RZ, RZ, 0x100 ;  /* 0x00000100ff007424 */ /* 0x000fe200078e00ff */
[----:B------:R-:W-:Y:S02]  /*2d20*/  UIADD3 UR36, UPT, UPT, UR38, 0x40, URZ ;  /* 0x0000004026247890 */ /* 0x000fe4000fffe0ff */
[----:B------:R-:W-:Y:S02]  /*2d30*/  UIADD3 UR34, UPT, UPT, UR38, 0x80, URZ ;  /* 0x0000008026227890 */ /* 0x000fe4000fffe0ff */
        /* <DEDUP_REMOVED lines=15> */
[----:B------:R2:W-:Y:S01]  /*2e30*/  UTCHMMA tmem[UR16], gdesc[UR38], tmem[UR19], tmem[UR30], idesc[UR31], UPT ;  /* 0x00ff1e26100079ea */ /* 0x0005e2000b800013 */
[----:B------:R-:W-:Y:S01]  /*2e40*/  UMOV UR24, 0x0 ;  /* 0x0000000000187882 */ /* 0x000fe20000000000 */
[----:B------:R-:W-:Y:S02]  /*2e50*/  UMOV UR25, 0x8090010 ;  /* 0x0809001000197882 */ /* 0x000fe40000000000 */
        /* <DEDUP_REMOVED lines=13> */
.L_x_73:
[----:B--2---:R-:W-:Y:S01]  /*2f30*/  UIADD3 UR11, UPT, UPT, UR4, 0x7090, URZ ;  /* 0x00007090040b7890 */ /* 0x004fe2000fffe0ff */
[----:B------:R-:W-:Y:S01]  /*2f40*/  LOP3.LUT R5, R5, 0x1, RZ, 0x3c, !PT ;  /* 0x0000000105057812 */ /* 0x000fe200078e3cff */
[----:B------:R-:W-:Y:S02]  /*2f50*/  UIADD3 UR34, UPT, UPT, UR17, 0x1, URZ ;  /* 0x0000000111227890 */ /* 0x000fe4000fffe0ff */
[----:B------:R-:W-:Y:S02]  /*2f60*/  UISETP.GT.U32.AND UP0, UPT, UR5, 0x2, UPT ;  /* 0x000000020500788c */ /* 0x000fe4000bf04070 */
[----:B------:R-:W-:Y:S02]  /*2f70*/  UISETP.NE.AND UP2, UPT, UR34, 0x3, UPT ;  /* 0x000000032200788c */ /* 0x000fe4000bf45270 */
[----:B------:R-:W-:Y:S01]  /*2f80*/  UIADD3 UR5, UPT, UPT, UR5, -0x1, URZ ;  /* 0xffffffff05057890 */ /* 0x000fe2000fffe0ff */
[----:B------:R2:W-:Y:S01]  /*2f90*/  UTCBAR [UR11], URZ ;  /* 0x000000ff0b0073e9 */ /* 0x0005e200080000ff */
[----:B------:R-:W-:Y:S02]  /*2fa0*/  USEL UR10, URZ, 0x1, UP2 ;  /* 0x00000001ff0a7887 */ /* 0x000fe40009000000 */
[----:B------:R-:W-:Y:S01]  /*2fb0*/  USEL UR34, UR34, URZ, UP2 ;  /* 0x000000ff22227287 */ /* 0x000fe20009000000 */
[----:B------:R-:W-:Y:S01]  /*2fc0*/  UMOV UR19, 0x1 ;  /* 0x0000000100137882 */ /* 0x000fe20000000000 */
[----:B------:R-:W-:Y:S02]  /*2fd0*/  UMOV UR24, UR17 ;  /* 0x0000001100187c82 */ /* 0x000fe40008000000 */
[----:B------:R-:W-:Y:S01]  /*2fe0*/  LOP3.LUT R2, R2, UR10, RZ, 0x3c, !PT ;  /* 0x0000000a02027c12 */ /* 0x000fe2000f8e3cff */
[----:B------:R-:W-:Y:S05]  /*2ff0*/  BRA.U UP0, `(.L_x_74) ;  /* 0xfffffff500087547 */ /* 0x000fea000b83ffff */
.L_x_55:
[----:B------:R-:W-:Y:S04]  /*3000*/  BSSY.RECONVERGENT B0, `(.L_x_75) ;  /* 0x0000003000007945 */ /* 0x000fe80003800200 */
[----:B------:R-:W-:Y:S05]  /*3010*/  @!P4 BRA `(.L_x_76) ;  /* 0x000000000004c947 */ /* 0x000fea0003800000 */
[----:B-12---:R-:W-:Y:S05]  /*3020*/  BPT.TRAP 0x1 ;  /* 0x000000040000795c */ /* 0x006fea0000300000 */
.L_x_76:
[----:B-12---:R-:W-:Y:S05]  /*3030*/  BSYNC.RECONVERGENT B0 ;  /* 0x0000000000007941 */ /* 0x006fea0003800200 */
.L_x_75:
[----:B------:R-:W-:Y:S01]  /*3040*/  UIADD3 UR5, UPT, UPT, UR4, 0x7010, URZ ;  /* 0x0000701004057890 */ /* 0x000fe2000fffe0ff */
[----:B------:R-:W-:Y:S08]  /*3050*/  BSSY.RECONVERGENT B0, `(.L_x_77) ;  /* 0x0000004000007945 */ /* 0x000ff00003800200 */
[----:B------:R1:W-:Y:S01]  /*3060*/  UTCBAR [UR5], URZ ;  /* 0x000000ff050073e9 */ /* 0x0003e200080000ff */
[----:B------:R-:W-:Y:S05]  /*3070*/  @!P4 BRA `(.L_x_78) ;  /* 0x000000000004c947 */ /* 0x000fea0003800000 */
[----:B-1----:R-:W-:Y:S05]  /*3080*/  BPT.TRAP 0x1 ;  /* 0x000000040000795c */ /* 0x002fea0000300000 */
.L_x_78:
[----:B-1----:R-:W-:Y:S05]  /*3090*/  BSYNC.RECONVERGENT B0 ;  /* 0x0000000000007941 */ /* 0x002fea0003800200 */
.L_x_77:
[----:B------:R-:W-:-:S09]  /*30a0*/  UIADD3 UR5, UPT, UPT, UR4, 0x7018, URZ ;  /* 0x0000701804057890 */ /* 0x000fd2000fffe0ff */
[----:B------:R1:W-:Y:S01]  /*30b0*/  UTCBAR [UR5], URZ ;  /* 0x000000ff050073e9 */ /* 0x0003e200080000ff */
[----:B------:R-:W-:Y:S05]  /*30c0*/  BRA.U UP5, `(.L_x_79) ;  /* 0x0000000105047547 */ /* 0x000fea000b800000 */
[----:B-1----:R-:W-:Y:S05]  /*30d0*/  BPT.TRAP 0x1 ;  /* 0x000000040000795c */ /* 0x002fea0000300000 */
.L_x_79:
[----:B------:R-:W-:-:S04]  /*30e0*/  SHF.L.U32 R3, R6, 0x1f, RZ ;  /* 0x0000001f06037819 */ /* 0x000fc800000006ff */
[----:B------:R-:W2:Y:S02]  /*30f0*/  SYNCS.PHASECHK.TRANS64.TRYWAIT P0, [UR4+0x70a8], R3 ;  /* 0x0070a803ff0075a7 */ /* 0x000ea40008001104 */
[----:B--2---:R-:W-:Y:S05]  /*3100*/  @!P0 BRA `(.L_x_80) ;  /* 0x0000010000388947 */ /* 0x004fea0003800000 */
.L_x_381:
[----:B------:R-:W-:Y:S05]  /*3110*/  BRA.U UP3, `(.L_x_81) ;  /* 0x0000000103047547 */ /* 0x000fea000b800000 */
[----:B-1----:R-:W-:Y:S05]  /*3120*/  BPT.TRAP 0x1 ;  /* 0x000000040000795c */ /* 0x002fea0000300000 */
.L_x_81:
[----:B------:R-:W-:-:S04]  /*3130*/  SHF.L.U32 R5, R5, 0x1f, RZ ;  /* 0x0000001f05057819 */ /* 0x000fc800000006ff */
[----:B------:R-:W3:Y:S02]  /*3140*/  SYNCS.PHASECHK.TRANS64.TRYWAIT P0, [UR4+0x7068], R5 ;  /* 0x00706805ff0075a7 */ /* 0x000ee40008001104 */
[----:B---3--:R-:W-:Y:S05]  /*3150*/  @!P0 BRA `(.L_x_82) ;  /* 0x00000100003c8947 */ /* 0x008fea0003800000 */
.L_x_383:
[----:B--2---:R-:W-:Y:S01]  /*3160*/  IMAD.MOV.U32 R0, RZ, RZ, 0xa0 ;  /* 0x000000a0ff007424 */ /* 0x004fe200078e00ff */
[----:B------:R-:W-:Y:S02]  /*3170*/  UIADD3 UR6, UPT, UPT, UR6, UR7, URZ ;  /* 0x0000000706067290 */ /* 0x000fe4000fffe0ff */
[----:B------:R-:W-:Y:S02]  /*3180*/  UISETP.NE.U32.AND UP0, UPT, UR19, URZ, UPT ;  /* 0x000000ff1300728c */ /* 0x000fe4000bf05070 */
[----:B------:R-:W-:Y:S01]  /*3190*/  R2UR UR13, R0 ;  /* 0x00000000000d72ca */ /* 0x000fe200000e0000 */
[----:B------:R-:W-:Y:S01]  /*31a0*/  IMAD.MOV.U32 R0, RZ, RZ, 0x180 ;  /* 0x00000180ff007424 */ /* 0x000fe200078e00ff */
[----:B------:R-:W-:Y:S02]  /*31b0*/  UIADD3 UR30, UPT, UPT, UR6, 0x40, URZ ;  /* 0x00000040061e7890 */ /* 0x000fe4000fffe0ff */
[----:B------:R-:W-:Y:S02]  /*31c0*/  UIADD3 UR28, UPT, UPT, UR6, 0x80, URZ ;  /* 0x00000080061c7890 */ /* 0x000fe4000fffe0ff */
[----:B------:R-:W-:Y:S01]  /*31d0*/  R2UR UR14, R0 ;  /* 0x00000000000e72ca */ /* 0x000fe200000e0000 */
[----:B------:R-:W-:Y:S01]  /*31e0*/  IMAD.MOV.U32 R0, RZ, RZ, 0xa8 ;  /* 0x000000a8ff007424 */ /* 0x000fe200078e00ff */
[----:B------:R-:W-:Y:S01]  /*31f0*/  UIADD3 UR26, UPT, UPT, UR6, 0xc0, URZ ;  /* 0x000000c0061a7890 */ /* 0x000fe2000fffe0ff */
[----:B------:R-:W-:Y:S01]  /*3200*/  UMOV UR24, 0x0 ;  /* 0x0000000000187882 */ /* 0x000fe20000000000 */
[----:B------:R-:W-:-:S02]  /*3210*/  UMOV UR25, 0x8090010 ;  /* 0x0809001000197882 */ /* 0x000fc40000000000 */
        /* <DEDUP_REMOVED lines=11> */
[----:B------:R2:W-:Y:S01]  /*32d0*/  UTCHMMA tmem[UR13], gdesc[UR6], tmem[UR14], tmem[UR24], idesc[UR25], UP0 ;  /* 0x00ff18060d0079ea */ /* 0x0005e2000800000e */
[----:B------:R-:W-:Y:S01]  /*32e0*/  R2UR UR9, R0 ;  /* 0x00000000000972ca */ /* 0x000fe200000e0000 */
[----:B------:R-:W-:Y:S01]  /*32f0*/  IMAD.MOV.U32 R0, RZ, RZ, 0x180 ;  /* 0x00000180ff007424 */ /* 0x000fe200078e00ff */
[----:B------:R-:W-:Y:S01]  /*3300*/  UMOV UR16, 0x0 ;  /* 0x0000000000107882 */ /* 0x000fe20000000000 */
[----:B------:R-:W-:Y:S01]  /*3310*/  UMOV UR17, 0x8090010 ;  /* 0x0809001000117882 */ /* 0x000fe20000000000 */
[----:B------:R-:W-:-:S02]  /*3320*/  UMOV UR27, 0x80004020 ;  /* 0x80004020001b7882 */ /* 0x000fc40000000000 */
        /* <DEDUP_REMOVED lines=9> */
[----:B--2---:R-:W-:Y:S05]  /*33c0*/  BPT.TRAP 0x1 ;  /* 0x000000040000795c */ /* 0x004fea0000300000 */
.L_x_83:
[----:B--2---:R-:W-:-:S09]  /*33d0*/  UIADD3 UR5, UPT, UPT, UR4, 0x7098, URZ ;  /* 0x0000709804057890 */ /* 0x004fd2000fffe0ff */
[----:B------:R1:W-:Y:S01]  /*33e0*/  UTCBAR [UR5], URZ ;  /* 0x000000ff050073e9 */ /* 0x0003e200080000ff */
[----:B------:R-:W-:Y:S05]  /*33f0*/  BRA.U !UP1, `(.L_x_84) ;  /* 0x0000000109047547 */ /* 0x000fea000b800000 */
[----:B-1----:R-:W-:Y:S05]  /*3400*/  BPT.TRAP 0x1 ;  /* 0x000000040000795c */ /* 0x002fea0000300000 */
.L_x_84:
[----:B-1----:R-:W-:-:S04]  /*3410*/  ULEA UR5, UR18, UR4, 0x3 ;  /* 0x0000000412057291 */ /* 0x002fc8000f8e18ff */
[----:B------:R-:W-:-:S09]  /*3420*/  UIADD3 UR5, UPT, UPT, UR5, 0x7038, URZ ;  /* 0x0000703805057890 */ /* 0x000fd2000fffe0ff */
[----:B------:R1:W-:Y:S01]  /*3430*/  UTCBAR [UR5], URZ ;  /* 0x000000ff050073e9 */ /* 0x0003e200080000ff */
[----:B------:R-:W-:Y:S05]  /*3440*/  BRA.U UP4, `(.L_x_85) ;  /* 0x0000000104047547 */ /* 0x000fea000b800000 */
[----:B-1----:R-:W-:Y:S05]  /*3450*/  BPT.TRAP 0x1 ;  /* 0x000000040000795c */ /* 0x002fea0000300000 */
.L_x_85:
[----:B-1----:R-:W-:-:S09]  /*3460*/  UIADD3 UR5, UPT, UPT, UR4, 0x7050, URZ ;  /* 0x0000705004057890 */ /* 0x002fd2000fffe0ff */
[----:B------:R1:W-:Y:S01]  /*3470*/  UTCBAR [UR5], URZ ;  /* 0x000000ff050073e9 */ /* 0x0003e200080000ff */
[----:B------:R-:W-:Y:S05]  /*3480*/  BRA.U UP3, `(.L_x_86) ;  /* 0x0000000103047547 */ /* 0x000fea000b800000 */
[----:B-1----:R-:W-:Y:S05]  /*3490*/  BPT.TRAP 0x1 ;  /* 0x000000040000795c */ /* 0x002fea0000300000 */
.L_x_86:
[----:B------:R-:W-:-:S13]  /*34a0*/  ELECT P0, URZ, PT ;  /* 0x0000000000ff782f */ /* 0x000fda0003800000 */
[----:B-1----:R-:W-:Y:S05]  /*34b0*/  @!P0 EXIT ;  /* 0x000000000000894d */ /* 0x002fea0003800000 */
[----:B------:R-:W-:-:S09]  /*34c0*/  UIADD3 UR4, UPT, UPT, UR4, 0x7060, URZ ;  /* 0x0000706004047890 */ /* 0x000fd2000fffe0ff */
[----:B------:R1:W-:Y:S01]  /*34d0*/  UTCBAR [UR4], URZ ;  /* 0x000000ff040073e9 */ /* 0x0003e200080000ff */
[----:B------:R-:W-:Y:S01]  /*34e0*/  NOP ;  /* 0x0000000000007918 */ /* 0x000fe20000000000 */
[----:B-1----:R-:W-:Y:S05]  /*34f0*/  EXIT ;  /* 0x000000000000794d */ /* 0x002fea0003800000 */
.L_x_28:
[----:B------:R-:W-:-:S08]  /*3500*/  NOP ;  /* 0x0000000000007918 */ /* 0x000fd00000000000 */
[----:B------:R-:W1:-:S00]  /*3510*/  USETMAXREG.DEALLOC.CTAPOOL 0x60 ;  /* 0x00000060000079c8 */ /* 0x000e4000080e0500 */
[----:B------:R-:W2:Y:S01]  /*3520*/  S2UR UR42, SR_CTAID.X ;  /* 0x00000000002a79c3 */ /* 0x000ea20000002500 */
[----:B------:R-:W3:Y:S01]  /*3530*/  LDCU UR4, c[0x0][0x380] ;  /* 0x00007000ff0477ac */ /* 0x000ee20008000800 */
[----:B--2---:R-:W-:-:S04]  /*3540*/  USHF.L.U32 UR41, UR42, 0x8, URZ ;  /* 0x000000082a297899 */ /* 0x004fc800080006ff */
[----:B---3--:R-:W-:-:S06]  /*3550*/  UISETP.GE.U32.AND UP0, UPT, UR41, UR4, UPT ;  /* 0x000000042900728c */ /* 0x008fcc000bf06070 */
[----:B------:R-:W-:-:S13]  /*3560*/  PLOP3.LUT P0, PT, PT, PT, UP0, 0x80, 0x8 ;  /* 0x000000000008781c */ /* 0x000fda0003f0f008 */
[----:B-1----:R-:W-:Y:S05]  /*3570*/  @P0 EXIT ;  /* 0x000000000000094d */ /* 0x002fea0003800000 */
[----:B------:R-:W1:Y:S01]  /*3580*/  LDCU UR4, c[0x0][0x384] ;  /* 0x00007080ff0477ac */ /* 0x000e620008000800 */
[----:B------:R-:W2:Y:S01]  /*3590*/  LDCU.64 UR48, c[0x0][0x358] ;  /* 0x00006b00ff3077ac */ /* 0x000ea20008000a00 */
[----:B-1----:R-:W-:-:S09]  /*35a0*/  UISETP.NE.AND UP0, UPT, UR4, URZ, UPT ;  /* 0x000000ff0400728c */ /* 0x002fd2000bf05270 */
[----:B--2---:R-:W-:Y:S05]  /*35b0*/  BRA.U UP0, `(.L_x_87) ;  /* 0x00000035006c7547 */ /* 0x004fea000b800000 */
[----:B------:R-:W-:-:S09]  /*35c0*/  UISETP.NE.AND UP0, UPT, UR38, URZ, UPT ;  /* 0x000000ff2600728c */ /* 0x000fd2000bf05270 */
[----:B------:R-:W-:Y:S05]  /*35d0*/  BRA.U UP0, `(.L_x_88) ;  /* 0x0000000100047547 */ /* 0x000fea000b800000 */
[----:B------:R-:W-:Y:S05]  /*35e0*/  BPT.TRAP 0x1 ;  /* 0x000000040000795c */ /* 0x000fea0000300000 */
.L_x_88:
[----:B------:R-:W1:Y:S01]  /*35f0*/  S2R R16, SR_CgaCtaId ;  /* 0x0000000000107919 */ /* 0x000e620000008800 */
[----:B------:R-:W-:Y:S01]  /*3600*/  IMAD.MOV.U32 R3, RZ, RZ, 0x1 ;  /* 0x00000001ff037424 */ /* 0x000fe200078e00ff */
[----:B------:R-:W-:Y:S02]  /*3610*/  MOV R5, 0x400 ;  /* 0x0000040000057802 */ /* 0x000fe40000000f00 */
[----:B------:R-:W-:Y:S02]  /*3620*/  LOP3.LUT P1, R17, R18, 0x7f, RZ, 0xc0, !PT ;  /* 0x0000007f12117812 */ /* 0x000fe4000782c0ff */
[----:B------:R-:W-:Y:S02]  /*3630*/  SHF.L.U32 R3, R3, 0x1f, RZ ;  /* 0x0000001f03037819 */ /* 0x000fe400000006ff */
[----:B-1----:R-:W-:-:S04]  /*3640*/  LEA R16, R16, R5, 0x18 ;  /* 0x0000000510107211 */ /* 0x002fc800078ec0ff */
[----:B------:R-:W1:Y:S02]  /*3650*/  SYNCS.PHASECHK.TRANS64.TRYWAIT P0, [R16+URZ+0x70c0], R3 ;  /* 0x0070c003100075a7 */ /* 0x000e6400080011ff */
[----:B-1----:R-:W-:Y:S05]  /*3660*/  @!P0 BRA `(.L_x_89) ;  /* 0x000000fc00108947 */ /* 0x002fea0003800000 */
.L_x_384:
[----:B------:R-:W-:Y:S04]  /*3670*/  BSSY.RECONVERGENT B6, `(.L_x_90) ;  /* 0x000023e000067945 */ /* 0x000fe80003800200 */
[----:B------:R-:W-:Y:S05]  /*3680*/  @P1 BRA `(.L_x_91) ;  /* 0x0000002000f01947 */ /* 0x000fea0003800000 */
[----:B------:R-:W2:Y:S01]  /*3690*/  S2UR UR4, SR_CTAID.Z ;  /* 0x00000000000479c3 */ /* 0x000ea20000002700 */
[----:B------:R-:W2:Y:S01]  /*36a0*/  LDCU UR7, c[0x0][0x370] ;  /* 0x00006e00ff0777ac */ /* 0x000ea20008000800 */
[----:B------:R-:W3:Y:S06]  /*36b0*/  LDCU UR5, c[0x0][0x374] ;  /* 0x00006e80ff0577ac */ /* 0x000eec0008000800 */
[----:B------:R-:W4:Y:S01]  /*36c0*/  S2UR UR6, SR_CTAID.Y ;  /* 0x00000000000679c3 */ /* 0x000f220000002600 */
[----:B--2---:R-:W-:-:S04]  /*36d0*/  UIMAD UR4, UR7, UR4, URZ ;  /* 0x00000004070472a4 */ /* 0x004fc8000f8e02ff */
[----:B------:R-:W-:Y:S02]  /*36e0*/  UIADD3 UR4, UPT, UPT, URZ, -UR4, URZ ;  /* 0x80000004ff047290 */ /* 0x000fe4000fffe0ff */
[----:B----4-:R-:W-:Y:S02]  /*36f0*/  UIMAD UR6, UR7, UR6, UR42 ;  /* 0x00000006070672a4 */ /* 0x010fe4000f8e022a */
[----:B---3--:R-:W-:-:S04]  /*3700*/  UIMAD UR4, UR4, UR5, URZ ;  /* 0x00000005040472a4 */ /* 0x008fc8000f8e02ff */
[----:B------:R-:W-:-:S09]  /*3710*/  UISETP.NE.AND UP0, UPT, UR6, UR4, UPT ;  /* 0x000000040600728c */ /* 0x000fd2000bf05270 */
[----:B------:R-:W-:Y:S05]  /*3720*/  BRA.U UP0, `(.L_x_91) ;  /* 0x0000002100c87547 */ /* 0x000fea000b800000 */
[----:B------:R-:W2:Y:S01]  /*3730*/  LDC.64 R8, c[0x4][0xa0] ;  /* 0x01002800ff087b82 */ /* 0x000ea20000000a00 */
[----:B------:R-:W-:Y:S01]  /*3740*/  MOV R23, 0x0 ;  /* 0x0000000000177802 */ /* 0x000fe20000000f00 */
[----:B------:R-:W3:Y:S01]  /*3750*/  LDCU.64 UR4, c[0x4][0xd0] ;  /* 0x01001a00ff0477ac */ /* 0x000ee20008000a00 */
[----:B------:R-:W-:Y:S01]  /*3760*/  IMAD.U32 R22, RZ, RZ, UR40 ;  /* 0x00000028ff167e24 */ /* 0x000fe2000f8e00ff */
[----:B------:R-:W-:Y:S01]  /*3770*/  MOV R7, UR39 ;  /* 0x0000002700077c02 */ /* 0x000fe20008000f00 */
[----:B------:R-:W-:-:S03]  /*3780*/  IMAD.U32 R6, RZ, RZ, UR40 ;  /* 0x00000028ff067e24 */ /* 0x000fc6000f8e00ff */
[----:B-1----:R1:W4:Y:S01]  /*3790*/  LDC.64 R2, c[0x4][R23] ;  /* 0x0100000017027b82 */ /* 0x0023220000000a00 */
[----:B------:R-:W-:-:S05]  /*37a0*/  IADD3 R22, P0, PT, R22, 0x8, RZ ;  /* 0x0000000816167810 */ /* 0x000fca0007f1e0ff */
[----:B------:R-:W-:Y:S02]  /*37b0*/  IMAD.X R19, RZ, RZ, UR39, P0 ;  /* 0x00000027ff137e24 */ /* 0x000fe400080e06ff */
[----:B---3--:R-:W-:Y:S01]  /*37c0*/  IMAD.U32 R4, RZ, RZ, UR4 ;  /* 0x00000004ff047e24 */ /* 0x008fe2000f8e00ff */
[----:B------:R-:W-:Y:S01]  /*37d0*/  MOV R5, UR5 ;  /* 0x0000000500057c02 */ /* 0x000fe20008000f00 */
[----:B--2---:R1:W-:Y:S04]  /*37e0*/  STL.64 [R1], R8 ;  /* 0x0000000801007387 */ /* 0x0043e80000100a00 */
[----:B------:R-:W-:-:S07]  /*37f0*/  LEPC R20, `(.L_x_92) ;  /* 0x000000001014794e */ /* 0x000fce0000000000 */
[----:B-1--4-:R-:W-:Y:S05]  /*3800*/  CALL.ABS.NOINC R2 ;  /* 0x0000000002007343 */ /* 0x012fea0003c00000 */
.L_x_92:
[----:B------:R-:W-:Y:S01]  /*3810*/  HFMA2 R2, -RZ, RZ, 0, 1.1920928955078125e-07 ;  /* 0x00000002ff027431 */ /* 0x000fe200000001ff */
[----:B------:R-:W-:Y:S01]  /*3820*/  MOV R3, 0x4 ;  /* 0x0000000400037802 */ /* 0x000fe20000000f00 */
[----:B------:R-:W-:Y:S01]  /*3830*/  IMAD.MOV.U32 R0, RZ, RZ, 0x3 ;  /* 0x00000003ff007424 */ /* 0x000fe200078e00ff */
[----:B------:R1:W2:Y:S01]  /*3840*/  LDC.64 R8, c[0x4][R23] ;  /* 0x0100000017087b82 */ /* 0x0002a20000000a00 */
[----:B------:R-:W3:Y:S01]  /*3850*/  LDCU.64 UR4, c[0x4][0xe8] ;  /* 0x01001d00ff0477ac */ /* 0x000ee20008000a00 */
[----:B------:R-:W-:Y:S01]  /*3860*/  MOV R6, R22 ;  /* 0x0000001600067202 */ /* 0x000fe20000000f00 */
[----:B------:R-:W-:Y:S01]  /*3870*/  IMAD.MOV.U32 R7, RZ, RZ, R19 ;  /* 0x000000ffff077224 */ /* 0x000fe200078e0013 */
[----:B------:R1:W-:Y:S04]  /*3880*/  STL.64 [R1+0x8], R2 ;  /* 0x0000080201007387 */ /* 0x0003e80000100a00 */
[----:B------:R1:W-:Y:S01]  /*3890*/  STL [R1+0x10], R0 ;  /* 0x0000100001007387 */ /* 0x0003e20000100800 */
[----:B---3--:R-:W-:Y:S01]  /*38a0*/  MOV R4, UR4 ;  /* 0x0000000400047c02 */ /* 0x008fe20008000f00 */
[----:B------:R-:W-:-:S02]  /*38b0*/  IMAD.U32 R5, RZ, RZ, UR5 ;  /* 0x00000005ff057e24 */ /* 0x000fc4000f8e00ff */
[----:B------:R-:W-:-:S07]  /*38c0*/  LEPC R20, `(.L_x_93) ;  /* 0x000000001014794e */ /* 0x000fce0000000000 */
[----:B-12---:R-:W-:Y:S05]  /*38d0*/  CALL.ABS.NOINC R8 ;  /* 0x0000000008007343 */ /* 0x006fea0003c00000 */
.L_x_93:
[----:B------:R1:W2:Y:S01]  /*38e0*/  LDC.64 R2, c[0x4][R23] ;  /* 0x0100000017027b82 */ /* 0x0002a20000000a00 */
[----:B------:R-:W3:Y:S01]  /*38f0*/  LDCU.64 UR4, c[0x4][0xe0] ;  /* 0x01001c00ff0477ac */ /* 0x000ee20008000a00 */
[----:B------:R-:W-:Y:S01]  /*3900*/  CS2R R6, SRZ ;  /* 0x0000000000067805 */ /* 0x000fe2000001ff00 */
[----:B---3--:R-:W-:Y:S01]  /*3910*/  IMAD.U32 R4, RZ, RZ, UR4 ;  /* 0x00000004ff047e24 */ /* 0x008fe2000f8e00ff */
[----:B------:R-:W-:-:S04]  /*3920*/  MOV R5, UR5 ;  /* 0x0000000500057c02 */ /* 0x000fc80008000f00 */
[----:B------:R-:W-:-:S07]  /*3930*/  LEPC R20, `(.L_x_94) ;  /* 0x000000001014794e */ /* 0x000fce0000000000 */
[----:B-12---:R-:W-:Y:S05]  /*3940*/  CALL.ABS.NOINC R2 ;  /* 0x0000000002007343 */ /* 0x006fea0003c00000 */
.L_x_94:
[----:B------:R1:W2:Y:S01]  /*3950*/  LDC.64 R2, c[0x4][R23] ;  /* 0x0100000017027b82 */ /* 0x0002a20000000a00 */
[----:B------:R-:W3:Y:S01]  /*3960*/  LDCU.64 UR4, c[0x4][0xf0] ;  /* 0x01001e00ff0477ac */ /* 0x000ee20008000a00 */
[----:B------:R-:W-:Y:S01]  /*3970*/  CS2R R6, SRZ ;  /* 0x0000000000067805 */ /* 0x000fe2000001ff00 */
[----:B---3--:R-:W-:Y:S01]  /*3980*/  IMAD.U32 R4, RZ, RZ, UR4 ;  /* 0x00000004ff047e24 */ /* 0x008fe2000f8e00ff */
[----:B------:R-:W-:-:S04]  /*3990*/  MOV R5, UR5 ;  /* 0x0000000500057c02 */ /* 0x000fc80008000f00 */
[----:B------:R-:W-:-:S07]  /*39a0*/  LEPC R20, `(.L_x_95) ;  /* 0x000000001014794e */ /* 0x000fce0000000000 */
[----:B-12---:R-:W-:Y:S05]  /*39b0*/  CALL.ABS.NOINC R2 ;  /* 0x0000000002007343 */ /* 0x006fea0003c00000 */
.L_x_95:
[----:B------:R1:W2:Y:S01]  /*39c0*/  LDC.64 R2, c[0x4][R23] ;  /* 0x0100000017027b82 */ /* 0x0002a20000000a00 */
[----:B------:R-:W3:Y:S01]  /*39d0*/  LDCU.64 UR4, c[0x4][0xf8] ;  /* 0x01001f00ff0477ac */ /* 0x000ee20008000a00 */
[----:B------:R-:W-:Y:S01]  /*39e0*/  CS2R R6, SRZ ;  /* 0x0000000000067805 */ /* 0x000fe2000001ff00 */
[----:B---3--:R-:W-:Y:S01]  /*39f0*/  IMAD.U32 R4, RZ, RZ, UR4 ;  /* 0x00000004ff047e24 */ /* 0x008fe2000f8e00ff */
[----:B------:R-:W-:-:S04]  /*3a00*/  MOV R5, UR5 ;  /* 0x0000000500057c02 */ /* 0x000fc80008000f00 */
[----:B------:R-:W-:-:S07]  /*3a10*/  LEPC R20, `(.L_x_96) ;  /* 0x000000001014794e */ /* 0x000fce0000000000 */
[----:B-12---:R-:W-:Y:S05]  /*3a20*/  CALL.ABS.NOINC R2 ;  /* 0x0000000002007343 */ /* 0x006fea0003c00000 */
.L_x_96:
[----:B------:R-:W-:Y:S01]  /*3a30*/  HFMA2 R0, -RZ, RZ, 0, 9.5367431640625e-07 ;  /* 0x00000010ff007431 */ /* 0x000fe200000001ff */
[----:B------:R1:W2:Y:S01]  /*3a40*/  LDC.64 R2, c[0x4][R23] ;  /* 0x0100000017027b82 */ /* 0x0002a20000000a00 */
[----:B------:R-:W3:Y:S01]  /*3a50*/  LDCU.64 UR4, c[0x4][0xc8] ;  /* 0x01001900ff0477ac */ /* 0x000ee20008000a00 */
[----:B------:R-:W-:Y:S01]  /*3a60*/  MOV R6, UR40 ;  /* 0x0000002800067c02 */ /* 0x000fe20008000f00 */
[----:B------:R-:W-:Y:S01]  /*3a70*/  IMAD.U32 R7, RZ, RZ, UR39 ;  /* 0x00000027ff077e24 */ /* 0x000fe2000f8e00ff */
[----:B------:R1:W-:Y:S01]  /*3a80*/  STL [R1], R0 ;  /* 0x0000000001007387 */ /* 0x0003e20000100800 */
[----:B---3--:R-:W-:Y:S01]  /*3a90*/  MOV R4, UR4 ;  /* 0x0000000400047c02 */ /* 0x008fe20008000f00 */
[----:B------:R-:W-:-:S04]  /*3aa0*/  IMAD.U32 R5, RZ, RZ, UR5 ;  /* 0x00000005ff057e24 */ /* 0x000fc8000f8e00ff */
[----:B------:R-:W-:-:S07]  /*3ab0*/  LEPC R20, `(.L_x_97) ;  /* 0x000000001014794e */ /* 0x000fce0000000000 */
[----:B-12---:R-:W-:Y:S05]  /*3ac0*/  CALL.ABS.NOINC R2 ;  /* 0x0000000002007343 */ /* 0x006fea0003c00000 */
.L_x_97:
[----:B------:R-:W1:Y:S01]  /*3ad0*/  S2R R3, SR_SWINHI ;  /* 0x0000000000037919 */ /* 0x000e620000002f00 */
[----:B------:R-:W2:Y:S01]  /*3ae0*/  LDCU.64 UR4, c[0x4][0x100] ;  /* 0x01002000ff0477ac */ /* 0x000ea20008000a00 */
[----:B------:R-:W-:Y:S02]  /*3af0*/  MOV R6, UR40 ;  /* 0x0000002800067c02 */ /* 0x000fe40008000f00 */
[----:B------:R-:W-:Y:S01]  /*3b00*/  MOV R7, UR39 ;  /* 0x0000002700077c02 */ /* 0x000fe20008000f00 */
[----:B--2---:R-:W-:Y:S02]  /*3b10*/  IMAD.U32 R4, RZ, RZ, UR4 ;  /* 0x00000004ff047e24 */ /* 0x004fe4000f8e00ff */
[----:B------:R-:W-:Y:S01]  /*3b20*/  IMAD.U32 R5, RZ, RZ, UR5 ;  /* 0x00000005ff057e24 */ /* 0x000fe2000f8e00ff */
[----:B------:R-:W-:Y:S02]  /*3b30*/  MOV R8, R16 ;  /* 0x0000001000087202 */ /* 0x000fe40000000f00 */
[----:B-1----:R-:W-:-:S02]  /*3b40*/  MOV R9, R3 ;  /* 0x0000000300097202 */ /* 0x002fc40000000f00 */
[----:B------:R1:W2:Y:S03]  /*3b50*/  LDC.64 R2, c[0x4][R23] ;  /* 0x0100000017027b82 */ /* 0x0002a60000000a00 */
[----:B------:R1:W-:Y:S02]  /*3b60*/  STL.64 [R1], R8 ;  /* 0x0000000801007387 */ /* 0x0003e40000100a00 */
[----:B------:R-:W-:-:S07]  /*3b70*/  LEPC R20, `(.L_x_98) ;  /* 0x000000001014794e */ /* 0x000fce0000000000 */
[----:B-12---:R-:W-:Y:S05]  /*3b80*/  CALL.ABS.NOINC R2 ;  /* 0x0000000002007343 */ /* 0x006fea0003c00000 */
.L_x_98:
[----:B------:R-:W1:Y:S01]  /*3b90*/  LDC.64 R8, c[0x4][0xd8] ;  /* 0x01003600ff087b82 */ /* 0x000e620000000a00 */
[----:B------:R-:W2:Y:S01]  /*3ba0*/  LDCU.64 UR4, c[0x4][0xd0] ;  /* 0x01001a00ff0477ac */ /* 0x000ea20008000a00 */
[----:B------:R-:W-:Y:S02]  /*3bb0*/  MOV R6, UR40 ;  /* 0x0000002800067c02 */ /* 0x000fe40008000f00 */
[----:B------:R-:W-:-:S04]  /*3bc0*/  MOV R7, UR39 ;  /* 0x0000002700077c02 */ /* 0x000fc80008000f00 */
[----:B------:R3:W4:Y:S01]  /*3bd0*/  LDC.64 R2, c[0x4][R23] ;  /* 0x0100000017027b82 */ /* 0x0007220000000a00 */
[----:B--2---:R-:W-:Y:S02]  /*3be0*/  IMAD.U32 R4, RZ, RZ, UR4 ;  /* 0x00000004ff047e24 */ /* 0x004fe4000f8e00ff */
[----:B------:R-:W-:Y:S01]  /*3bf0*/  IMAD.U32 R5, RZ, RZ, UR5 ;  /* 0x00000005ff057e24 */ /* 0x000fe2000f8e00ff */
[----:B-1----:R3:W-:Y:S04]  /*3c00*/  STL.64 [R1], R8 ;  /* 0x0000000801007387 */ /* 0x0027e80000100a00 */
[----:B------:R-:W-:-:S07]  /*3c10*/  LEPC R20, `(.L_x_99) ;  /* 0x000000001014794e */ /* 0x000fce0000000000 */
[----:B---34-:R-:W-:Y:S05]  /*3c20*/  CALL.ABS.NOINC R2 ;  /* 0x0000000002007343 */ /* 0x018fea0003c00000 */
.L_x_99:
[----:B------:R-:W-:Y:S01]  /*3c30*/  HFMA2 R0, -RZ, RZ, 0, 2.384185791015625e-06 ;  /* 0x00000028ff007431 */ /* 0x000fe200000001ff */
        /* <DEDUP_REMOVED lines=9> */
.L_x_100:
        /* <DEDUP_REMOVED lines=10> */
.L_x_101:
[----:B------:R1:W2:Y:S01]  /*3d70*/  LDC.64 R2, c[0x4][R23] ;  /* 0x0100000017027b82 */ /* 0x0002a20000000a00 */
[----:B------:R-:W3:Y:S01]  /*3d80*/  LDCU.64 UR4, c[0x4][0xe0] ;  /* 0x01001c00ff0477ac */ /* 0x000ee20008000a00 */
[----:B------:R-:W-:Y:S01]  /*3d90*/  CS2R R6, SRZ ;  /* 0x0000000000067805 */ /* 0x000fe2000001ff00 */
[----:B---3--:R-:W-:Y:S01]  /*3da0*/  IMAD.U32 R4, RZ, RZ, UR4 ;  /* 0x00000004ff047e24 */ /* 0x008fe2000f8e00ff */
[----:B------:R-:W-:-:S04]  /*3db0*/  MOV R5, UR5 ;  /* 0x0000000500057c02 */ /* 0x000fc80008000f00 */
[----:B------:R-:W-:-:S07]  /*3dc0*/  LEPC R20, `(.L_x_102) ;  /* 0x000000001014794e */ /* 0x000fce0000000000 */
[----:B-12---:R-:W-:Y:S05]  /*3dd0*/  CALL.ABS.NOINC R2 ;  /* 0x0000000002007343 */ /* 0x006fea0003c00000 */
.L_x_102:
[----:B------:R-:W-:Y:S01]  /*3de0*/  HFMA2 R0, -RZ, RZ, 0, 4.76837158203125e-07 ;  /* 0x00000008ff007431 */ /* 0x000fe200000001ff */
        /* <DEDUP_REMOVED lines=9> */
.L_x_103:
[----:B------:R-:W-:Y:S01]  /*3e80*/  HFMA2 R0, -RZ, RZ, 0, 2.6226043701171875e-06 ;  /* 0x0000002cff007431 */ /* 0x000fe200000001ff */
        /* <DEDUP_REMOVED lines=9> */
.L_x_104:
[----:B------:R1:W2:Y:S01]  /*3f20*/  LDC.64 R2, c[0x4][R23] ;  /* 0x0100000017027b82 */ /* 0x0002a20000000a00 */
[----:B------:R-:W3:Y:S01]  /*3f30*/  LDCU.64 UR4, c[0x4][0xe0] ;  /* 0x01001c00ff0477ac */ /* 0x000ee20008000a00 */
[----:B------:R-:W-:Y:S01]  /*3f40*/  CS2R R6, SRZ ;  /* 0x0000000000067805 */ /* 0x000fe2000001ff00 */
[----:B---3--:R-:W-:Y:S01]  /*3f50*/  IMAD.U32 R4, RZ, RZ, UR4 ;  /* 0x00000004ff047e24 */ /* 0x008fe2000f8e00ff */
[----:B------:R-:W-:-:S04]  /*3f60*/  MOV R5, UR5 ;  /* 0x0000000500057c02 */ /* 0x000fc80008000f00 */
[----:B------:R-:W-:-:S07]  /*3f70*/  LEPC R20, `(.L_x_105) ;  /* 0x000000001014794e */ /* 0x000fce0000000000 */
[----:B-12---:R-:W-:Y:S05]  /*3f80*/  CALL.ABS.NOINC R2 ;  /* 0x0000000002007343 */ /* 0x006fea0003c00000 */
.L_x_105:
        /* <DEDUP_REMOVED lines=10> */
.L_x_106:
[----:B------:R-:W-:Y:S01]  /*4030*/  HFMA2 R0, -RZ, RZ, 0, 2.443790435791015625e-06 ;  /* 0x00000029ff007431 */ /* 0x000fe200000001ff */
        /* <DEDUP_REMOVED lines=9> */
.L_x_107:
        /* <DEDUP_REMOVED lines=10> */
.L_x_108:
        /* <DEDUP_REMOVED lines=10> */
.L_x_109:
[----:B------:R1:W2:Y:S01]  /*4210*/  LDC.64 R2, c[0x4][R23] ;  /* 0x0100000017027b82 */ /* 0x0002a20000000a00 */
[----:B------:R-:W3:Y:S01]  /*4220*/  LDCU.64 UR4, c[0x4][0xe0] ;  /* 0x01001c00ff0477ac */ /* 0x000ee20008000a00 */
[----:B------:R-:W-:Y:S01]  /*4230*/  CS2R R6, SRZ ;  /* 0x0000000000067805 */ /* 0x000fe2000001ff00 */
[----:B---3--:R-:W-:Y:S01]  /*4240*/  IMAD.U32 R4, RZ, RZ, UR4 ;  /* 0x00000004ff047e24 */ /* 0x008fe2000f8e00ff */
[----:B------:R-:W-:-:S04]  /*4250*/  MOV R5, UR5 ;  /* 0x0000000500057c02 */ /* 0x000fc80008000f00 */
[----:B------:R-:W-:-:S07]  /*4260*/  LEPC R20, `(.L_x_110) ;  /* 0x000000001014794e */ /* 0x000fce0000000000 */
[----:B-12---:R-:W-:Y:S05]  /*4270*/  CALL.ABS.NOINC R2 ;  /* 0x0000000002007343 */ /* 0x006fea0003c00000 */
.L_x_110:
[----:B------:R-:W-:Y:S01]  /*4280*/  HFMA2 R0, -RZ, RZ, 0, 1.9073486328125e-06 ;  /* 0x00000020ff007431 */ /* 0x000fe200000001ff */
        /* <DEDUP_REMOVED lines=9> */
.L_x_111:
        /* <DEDUP_REMOVED lines=10> */
.L_x_112:
[----:B------:R1:W2:Y:S01]  /*43c0*/  LDC.64 R2, c[0x4][R23] ;  /* 0x0100000017027b82 */ /* 0x0002a20000000a00 */
[----:B------:R-:W3:Y:S01]  /*43d0*/  LDCU.64 UR4, c[0x4][0xe0] ;  /* 0x01001c00ff0477ac */ /* 0x000ee20008000a00 */
[----:B------:R-:W-:Y:S01]  /*43e0*/  CS2R R6, SRZ ;  /* 0x0000000000067805 */ /* 0x000fe2000001ff00 */
[----:B---3--:R-:W-:Y:S01]  /*43f0*/  IMAD.U32 R4, RZ, RZ, UR4 ;  /* 0x00000004ff047e24 */ /* 0x008fe2000f8e00ff */
[----:B------:R-:W-:-:S04]  /*4400*/  MOV R5, UR5 ;  /* 0x0000000500057c02 */ /* 0x000fc80008000f00 */
[----:B------:R-:W-:-:S07]  /*4410*/  LEPC R20, `(.L_x_113) ;  /* 0x000000001014794e */ /* 0x000fce0000000000 */
[----:B-12---:R-:W-:Y:S05]  /*4420*/  CALL.ABS.NOINC R2 ;  /* 0x0000000002007343 */ /* 0x006fea0003c00000 */
.L_x_113:
[----:B------:R-:W-:Y:S01]  /*4430*/  HFMA2 R0, -RZ, RZ, 0, 5.9604644775390625e-08 ;  /* 0x00000001ff007431 */ /* 0x000fe200000001ff */
        /* <DEDUP_REMOVED lines=9> */
.L_x_114:
        /* <DEDUP_REMOVED lines=10> */
.L_x_115:
        /* <DEDUP_REMOVED lines=10> */
.L_x_116:
        /* <DEDUP_REMOVED lines=10> */
.L_x_117:
[----:B------:R1:W2:Y:S01]  /*46b0*/  LDC.64 R2, c[0x4][R23] ;  /* 0x0100000017027b82 */ /* 0x0002a20000000a00 */
[----:B------:R-:W3:Y:S01]  /*46c0*/  LDCU.64 UR4, c[0x4][0xe0] ;  /* 0x01001c00ff0477ac */ /* 0x000ee20008000a00 */
[----:B------:R-:W-:Y:S01]  /*46d0*/  CS2R R6, SRZ ;  /* 0x0000000000067805 */ /* 0x000fe2000001ff00 */
[----:B---3--:R-:W-:Y:S01]  /*46e0*/  IMAD.U32 R4, RZ, RZ, UR4 ;  /* 0x00000004ff047e24 */ /* 0x008fe2000f8e00ff */
[----:B------:R-:W-:-:S04]  /*46f0*/  MOV R5, UR5 ;  /* 0x0000000500057c02 */ /* 0x000fc80008000f00 */
[----:B------:R-:W-:-:S07]  /*4700*/  LEPC R20, `(.L_x_118) ;  /* 0x000000001014794e */ /* 0x000fce0000000000 */
[----:B-12---:R-:W-:Y:S05]  /*4710*/  CALL.ABS.NOINC R2 ;  /* 0x0000000002007343 */ /* 0x006fea0003c00000 */
.L_x_118:
        /* <DEDUP_REMOVED lines=10> */
.L_x_119:
        /* <DEDUP_REMOVED lines=10> */
.L_x_120:
[----:B------:R1:W2:Y:S01]  /*4860*/  LDC.64 R2, c[0x4][R23] ;  /* 0x0100000017027b82 */ /* 0x0002a20000000a00 */
[----:B------:R-:W3:Y:S01]  /*4870*/  LDCU.64 UR4, c[0x4][0xe0] ;  /* 0x01001c00ff0477ac */ /* 0x000ee20008000a00 */
[----:B------:R-:W-:Y:S01]  /*4880*/  CS2R R6, SRZ ;  /* 0x0000000000067805 */ /* 0x000fe2000001ff00 */
[----:B---3--:R-:W-:Y:S01]  /*4890*/  IMAD.U32 R4, RZ, RZ, UR4 ;  /* 0x00000004ff047e24 */ /* 0x008fe2000f8e00ff */
[----:B------:R-:W-:-:S04]  /*48a0*/  MOV R5, UR5 ;  /* 0x0000000500057c02 */ /* 0x000fc80008000f00 */
[----:B------:R-:W-:-:S07]  /*48b0*/  LEPC R20, `(.L_x_121) ;  /* 0x000000001014794e */ /* 0x000fce0000000000 */
[----:B-12---:R-:W-:Y:S05]  /*48c0*/  CALL.ABS.NOINC R2 ;  /* 0x0000000002007343 */ /* 0x006fea0003c00000 */
.L_x_121:
[----:B------:R-:W-:Y:S01]  /*48d0*/  HFMA2 R0, -RZ, RZ, 0, 1.1920928955078125e-07 ;  /* 0x00000002ff007431 */ /* 0x000fe200000001ff */
        /* <DEDUP_REMOVED lines=9> */
.L_x_122:
        /* <DEDUP_REMOVED lines=10> */
.L_x_123:
        /* <DEDUP_REMOVED lines=10> */
.L_x_124:
        /* <DEDUP_REMOVED lines=10> */
.L_x_125:
        /* <DEDUP_REMOVED lines=10> */
.L_x_126:
        /* <DEDUP_REMOVED lines=10> */
.L_x_127:
[----:B------:R1:W2:Y:S01]  /*4c90*/  LDC.64 R2, c[0x4][R23] ;  /* 0x0100000017027b82 */ /* 0x0002a20000000a00 */
[----:B------:R-:W3:Y:S01]  /*4ca0*/  LDCU.64 UR4, c[0x4][0xe0] ;  /* 0x01001c00ff0477ac */ /* 0x000ee20008000a00 */
[----:B------:R-:W-:Y:S01]  /*4cb0*/  CS2R R6, SRZ ;  /* 0x0000000000067805 */ /* 0x000fe2000001ff00 */
[----:B---3--:R-:W-:Y:S01]  /*4cc0*/  IMAD.U32 R4, RZ, RZ, UR4 ;  /* 0x00000004ff047e24 */ /* 0x008fe2000f8e00ff */
[----:B------:R-:W-:-:S04]  /*4cd0*/  MOV R5, UR5 ;  /* 0x0000000500057c02 */ /* 0x000fc80008000f00 */
[----:B------:R-:W-:-:S07]  /*4ce0*/  LEPC R20, `(.L_x_128) ;  /* 0x000000001014794e */ /* 0x000fce0000000000 */
[----:B-12---:R-:W-:Y:S05]  /*4cf0*/  CALL.ABS.NOINC R2 ;  /* 0x0000000002007343 */ /* 0x006fea0003c00000 */
.L_x_128:
        /* <DEDUP_REMOVED lines=10> */
.L_x_129:
        /* <DEDUP_REMOVED lines=10> */
.L_x_130:
[----:B------:R1:W2:Y:S01]  /*4e40*/  LDC.64 R2, c[0x4][R23] ;  /* 0x0100000017027b82 */ /* 0x0002a20000000a00 */
[----:B------:R-:W3:Y:S01]  /*4e50*/  LDCU.64 UR4, c[0x4][0xe0] ;  /* 0x01001c00ff0477ac */ /* 0x000ee20008000a00 */
[----:B------:R-:W-:Y:S01]  /*4e60*/  CS2R R6, SRZ ;  /* 0x0000000000067805 */ /* 0x000fe2000001ff00 */
[----:B---3--:R-:W-:Y:S01]  /*4e70*/  IMAD.U32 R4, RZ, RZ, UR4 ;  /* 0x00000004ff047e24 */ /* 0x008fe2000f8e00ff */
[----:B------:R-:W-:-:S04]  /*4e80*/  MOV R5, UR5 ;  /* 0x0000000500057c02 */ /* 0x000fc80008000f00 */
[----:B------:R-:W-:-:S07]  /*4e90*/  LEPC R20, `(.L_x_131) ;  /* 0x000000001014794e */ /* 0x000fce0000000000 */
[----:B-12---:R-:W-:Y:S05]  /*4ea0*/  CALL.ABS.NOINC R2 ;  /* 0x0000000002007343 */ /* 0x006fea0003c00000 */
.L_x_131:
[----:B------:R-:W-:Y:S01]  /*4eb0*/  HFMA2 R0, -RZ, RZ, 0, 1.52587890625e-05 ;  /* 0x00000100ff007431 */ /* 0x000fe200000001ff */
        /* <DEDUP_REMOVED lines=9> */
.L_x_132:
        /* <DEDUP_REMOVED lines=10> */
.L_x_133:
        /* <DEDUP_REMOVED lines=10> */
.L_x_134:
        /* <DEDUP_REMOVED lines=10> */
.L_x_135:
[----:B------:R1:W2:Y:S01]  /*5130*/  LDC.64 R2, c[0x4][R23] ;  /* 0x0100000017027b82 */ /* 0x0002a20000000a00 */
[----:B------:R-:W3:Y:S01]  /*5140*/  LDCU.64 UR4, c[0x4][0xe0] ;  /* 0x01001c00ff0477ac */ /* 0x000ee20008000a00 */
[----:B------:R-:W-:Y:S01]  /*5150*/  CS2R R6, SRZ ;  /* 0x0000000000067805 */ /* 0x000fe2000001ff00 */
[----:B---3--:R-:W-:Y:S01]  /*5160*/  IMAD.U32 R4, RZ, RZ, UR4 ;  /* 0x00000004ff047e24 */ /* 0x008fe2000f8e00ff */
[----:B------:R-:W-:-:S04]  /*5170*/  MOV R5, UR5 ;  /* 0x0000000500057c02 */ /* 0x000fc80008000f00 */
[----:B------:R-:W-:-:S07]  /*5180*/  LEPC R20, `(.L_x_136) ;  /* 0x000000001014794e */ /* 0x000fce0000000000 */
[----:B-12---:R-:W-:Y:S05]  /*5190*/  CALL.ABS.NOINC R2 ;  /* 0x0000000002007343 */ /* 0x006fea0003c00000 */
.L_x_136:
        /* <DEDUP_REMOVED lines=10> */
.L_x_137:
        /* <DEDUP_REMOVED lines=10> */
.L_x_138:
[----:B------:R1:W2:Y:S01]  /*52e0*/  LDC.64 R2, c[0x4][R23] ;  /* 0x0100000017027b82 */ /* 0x0002a20000000a00 */
[----:B------:R-:W3:Y:S01]  /*52f0*/  LDCU.64 UR4, c[0x4][0xe0] ;  /* 0x01001c00ff0477ac */ /* 0x000ee20008000a00 */
[----:B------:R-:W-:Y:S01]  /*5300*/  CS2R R6, SRZ ;  /* 0x0000000000067805 */ /* 0x000fe2000001ff00 */
[----:B---3--:R-:W-:Y:S01]  /*5310*/  IMAD.U32 R4, RZ, RZ, UR4 ;  /* 0x00000004ff047e24 */ /* 0x008fe2000f8e00ff */
[----:B------:R-:W-:-:S04]  /*5320*/  MOV R5, UR5 ;  /* 0x0000000500057c02 */ /* 0x000fc80008000f00 */
[----:B------:R-:W-:-:S07]  /*5330*/  LEPC R20, `(.L_x_139) ;  /* 0x000000001014794e */ /* 0x000fce0000000000 */
[----:B-12---:R-:W-:Y:S05]  /*5340*/  CALL.ABS.NOINC R2 ;  /* 0x0000000002007343 */ /* 0x006fea0003c00000 */
.L_x_139:
[----:B------:R1:W-:Y:S01]  /*5350*/  STL [R1], RZ ;  /* 0x000000ff01007387 */ /* 0x0003e20000100800 */
[----:B------:R1:W2:Y:S01]  /*5360*/  LDC.64 R2, c[0x4][R23] ;  /* 0x0100000017027b82 */ /* 0x0002a20000000a00 */
[----:B------:R-:W3:Y:S01]  /*5370*/  LDCU.64 UR4, c[0x4][0xc8] ;  /* 0x01001900ff0477ac */ /* 0x000ee20008000a00 */
[----:B------:R-:W-:Y:S02]  /*5380*/  MOV R6, UR40 ;  /* 0x0000002800067c02 */ /* 0x000fe40008000f00 */
[----:B------:R-:W-:Y:S01]  /*5390*/  MOV R7, UR39 ;  /* 0x0000002700077c02 */ /* 0x000fe20008000f00 */
[----:B---3--:R-:W-:Y:S02]  /*53a0*/  IMAD.U32 R4, RZ, RZ, UR4 ;  /* 0x00000004ff047e24 */ /* 0x008fe4000f8e00ff */
[----:B------:R-:W-:Y:S02]  /*53b0*/  IMAD.U32 R5, RZ, RZ, UR5 ;  /* 0x00000005ff057e24 */ /* 0x000fe4000f8e00ff */
[----:B------:R-:W-:-:S07]  /*53c0*/  LEPC R20, `(.L_x_140) ;  /* 0x000000001014794e */ /* 0x000fce0000000000 */
[----:B-12---:R-:W-:Y:S05]  /*53d0*/  CALL.ABS.NOINC R2 ;  /* 0x0000000002007343 */ /* 0x006fea0003c00000 */
.L_x_140:
        /* <DEDUP_REMOVED lines=10> */
.L_x_141:
        /* <DEDUP_REMOVED lines=10> */
.L_x_142:
        /* <DEDUP_REMOVED lines=10> */
.L_x_143:
[----:B------:R1:W2:Y:S01]  /*55c0*/  LDC.64 R2, c[0x4][R23] ;  /* 0x0100000017027b82 */ /* 0x0002a20000000a00 */
[----:B------:R-:W3:Y:S01]  /*55d0*/  LDCU.64 UR4, c[0x4][0xe0] ;  /* 0x01001c00ff0477ac */ /* 0x000ee20008000a00 */
[----:B------:R-:W-:Y:S01]  /*55e0*/  CS2R R6, SRZ ;  /* 0x0000000000067805 */ /* 0x000fe2000001ff00 */
[----:B---3--:R-:W-:Y:S01]  /*55f0*/  IMAD.U32 R4, RZ, RZ, UR4 ;  /* 0x00000004ff047e24 */ /* 0x008fe2000f8e00ff */
[----:B------:R-:W-:-:S04]  /*5600*/  MOV R5, UR5 ;  /* 0x0000000500057c02 */ /* 0x000fc80008000f00 */
[----:B------:R-:W-:-:S07]  /*5610*/  LEPC R20, `(.L_x_144) ;  /* 0x000000001014794e */ /* 0x000fce0000000000 */
[----:B-12---:R-:W-:Y:S05]  /*5620*/  CALL.ABS.NOINC R2 ;  /* 0x0000000002007343 */ /* 0x006fea0003c00000 */
.L_x_144:
        /* <DEDUP_REMOVED lines=9> */
.L_x_145:
        /* <DEDUP_REMOVED lines=10> */
.L_x_146:
[----:B------:R1:W2:Y:S01]  /*5760*/  LDC.64 R2, c[0x4][R23] ;  /* 0x0100000017027b82 */ /* 0x0002a20000000a00 */
[----:B------:R-:W3:Y:S01]  /*5770*/  LDCU.64 UR4, c[0x4][0xe0] ;  /* 0x01001c00ff0477ac */ /* 0x000ee20008000a00 */
[----:B------:R-:W-:Y:S01]  /*5780*/  CS2R R6, SRZ ;  /* 0x0000000000067805 */ /* 0x000fe2000001ff00 */
[----:B---3--:R-:W-:Y:S01]  /*5790*/  IMAD.U32 R4, RZ, RZ, UR4 ;  /* 0x00000004ff047e24 */ /* 0x008fe2000f8e00ff */
[----:B------:R-:W-:-:S04]  /*57a0*/  MOV R5, UR5 ;  /* 0x0000000500057c02 */ /* 0x000fc80008000f00 */
[----:B------:R-:W-:-:S07]  /*57b0*/  LEPC R20, `(.L_x_147) ;  /* 0x000000001014794e */ /* 0x000fce0000000000 */
[----:B-12---:R-:W-:Y:S05]  /*57c0*/  CALL.ABS.NOINC R2 ;  /* 0x0000000002007343 */ /* 0x006fea0003c00000 */
.L_x_147:
[----:B------:R-:W-:Y:S01]  /*57d0*/  HFMA2 R0, -RZ, RZ, 0, 0.00048828125 ;  /* 0x00001000ff007431 */ /* 0x000fe200000001ff */
        /* <DEDUP_REMOVED lines=9> */
.L_x_148:
        /* <DEDUP_REMOVED lines=10> */
.L_x_149:
        /* <DEDUP_REMOVED lines=10> */
.L_x_150:
        /* <DEDUP_REMOVED lines=10> */
.L_x_91:
[----:B------:R-:W-:Y:S05]  /*5a50*/  BSYNC.RECONVERGENT B6 ;  /* 0x0000000000067941 */ /* 0x000fea0003800200 */
.L_x_90:
[----:B-1----:R-:W1:Y:S01]  /*5a60*/  S2R R3, SR_SWINHI ;  /* 0x0000000000037919 */ /* 0x002e620000002f00 */
[----:B------:R-:W-:Y:S01]  /*5a70*/  IMAD.SHL.U32 R24, R18, 0x2, RZ ;  /* 0x0000000212187824 */ /* 0x000fe200078e00ff */
[----:B------:R-:W2:Y:S04]  /*5a80*/  LDCU.64 UR4, c[0x0][0x880] ;  /* 0x00011000ff0477ac */ /* 0x000ea80008000a00 */
[----:B------:R-:W-:Y:S02]  /*5a90*/  LOP3.LUT R24, R24, 0xfe, RZ, 0xc0, !PT ;  /* 0x000000fe18187812 */ /* 0x000fe400078ec0ff */
[----:B--2---:R-:W-:-:S04]  /*5aa0*/  ISETP.NE.U32.AND P6, PT, RZ, UR4, PT ;  /* 0x00000004ff007c0c */ /* 0x004fc8000bfc5070 */
[----:B------:R-:W-:Y:S02]  /*5ab0*/  ISETP.NE.AND.EX P6, PT, RZ, UR5, PT, P6 ;  /* 0x00000005ff007c0c */ /* 0x000fe4000bfc5360 */
[----:B------:R-:W-:Y:S02]  /*5ac0*/  MOV R4, R16 ;  /* 0x0000001000047202 */ /* 0x000fe40000000f00 */
[----:B-1----:R-:W-:-:S03]  /*5ad0*/  MOV R5, R3 ;  /* 0x0000000300057202 */ /* 0x002fc60000000f00 */
[----:B------:R-:W-:-:S03]  /*5ae0*/  IMAD.WIDE.U32 R24, R24, 0x2, R4 ;  /* 0x0000000218187825 */ /* 0x000fc600078e0004 */
[C---:B------:R-:W-:Y:S02]  /*5af0*/  IADD3 R3, P2, PT, R24.reuse, 0x200, RZ ;  /* 0x0000020018037810 */ /* 0x040fe40007f5e0ff */
[C---:B------:R-:W-:Y:S02]  /*5b00*/  IADD3 R5, P1, PT, R24.reuse, 0x400, RZ ;  /* 0x0000040018057810 */ /* 0x040fe40007f3e0ff */
[C---:B------:R-:W-:Y:S01]  /*5b10*/  IADD3 R7, P0, PT, R24.reuse, 0x600, RZ ;  /* 0x0000060018077810 */ /* 0x040fe20007f1e0ff */
[--C-:B------:R-:W-:Y:S01]  /*5b20*/  IMAD.X R35, RZ, RZ, R25.reuse, P2 ;  /* 0x000000ffff237224 */ /* 0x100fe200010e0619 */
[--C-:B------:R-:W-:Y:S01]  /*5b30*/  SHF.R.U64 R11, R24, 0x3, R25.reuse ;  /* 0x00000003180b7819 */ /* 0x100fe20000001219 */
[--C-:B------:R-:W-:Y:S02]  /*5b40*/  IMAD.X R33, RZ, RZ, R25.reuse, P1 ;  /* 0x000000ffff217224 */ /* 0x100fe400008e0619 */
[----:B------:R-:W-:Y:S01]  /*5b50*/  IMAD.X R31, RZ, RZ, R25, P0 ;  /* 0x000000ffff1f7224 */ /* 0x000fe200000e0619 */
[----:B------:R-:W-:-:S02]  /*5b60*/  SHF.R.U64 R0, R3, 0x3, R35 ;  /* 0x0000000303007819 */ /* 0x000fc40000001223 */
[----:B------:R-:W-:Y:S02]  /*5b70*/  SHF.R.U64 R2, R5, 0x3, R33 ;  /* 0x0000000305027819 */ /* 0x000fe40000001221 */
[----:B------:R-:W-:Y:S02]  /*5b80*/  SHF.R.U64 R4, R7, 0x3, R31 ;  /* 0x0000000307047819 */ /* 0x000fe4000000121f */
[----:B------:R-:W-:Y:S02]  /*5b90*/  LOP3.LUT R34, R3, 0x30, R0, 0x78, !PT ;  /* 0x0000003003227812 */ /* 0x000fe400078e7800 */
[----:B------:R-:W-:Y:S02]  /*5ba0*/  LOP3.LUT R32, R5, 0x30, R2, 0x78, !PT ;  /* 0x0000003005207812 */ /* 0x000fe400078e7802 */
[----:B------:R-:W-:Y:S02]  /*5bb0*/  IADD3 R3, P3, PT, R24, 0x800, RZ ;  /* 0x0000080018037810 */ /* 0x000fe40007f7e0ff */
[----:B------:R-:W-:-:S02]  /*5bc0*/  LOP3.LUT R30, R7, 0x30, R4, 0x78, !PT ;  /* 0x00000030071e7812 */ /* 0x000fc400078e7804 */
[C---:B------:R-:W-:Y:S01]  /*5bd0*/  IADD3 R5, P2, PT, R24.reuse, 0xa00, RZ ;  /* 0x00000a0018057810 */ /* 0x040fe20007f5e0ff */
[--C-:B------:R-:W-:Y:S01]  /*5be0*/  IMAD.X R29, RZ, RZ, R25.reuse, P3 ;  /* 0x000000ffff1d7224 */ /* 0x100fe200018e0619 */
[C---:B------:R-:W-:Y:S02]  /*5bf0*/  IADD3 R7, P1, PT, R24.reuse, 0xc00, RZ ;  /* 0x00000c0018077810 */ /* 0x040fe40007f3e0ff */
[C---:B------:R-:W-:Y:S01]  /*5c00*/  IADD3 R9, P0, PT, R24.reuse, 0xe00, RZ ;  /* 0x00000e0018097810 */ /* 0x040fe20007f1e0ff */
[----:B------:R-:W-:Y:S01]  /*5c10*/  IMAD.X R27, RZ, RZ, R25, P2 ;  /* 0x000000ffff1b7224 */ /* 0x000fe200010e0619 */
[----:B------:R-:W-:Y:S01]  /*5c20*/  SHF.R.U64 R0, R3, 0x3, R29 ;  /* 0x0000000303007819 */ /* 0x000fe2000000121d */
[----:B------:R-:W-:Y:S01]  /*5c30*/  IMAD.X R23, RZ, RZ, R25, P1 ;  /* 0x000000ffff177224 */ /* 0x000fe200008e0619 */
[----:B------:R-:W-:Y:S01]  /*5c40*/  LOP3.LUT R10, R24, 0x30, R11, 0x78, !PT ;  /* 0x00000030180a7812 */ /* 0x000fe200078e780b */
[----:B------:R-:W-:Y:S01]  /*5c50*/  IMAD.X R21, RZ, RZ, R25, P0 ;  /* 0x000000ffff157224 */ /* 0x000fe200000e0619 */
[----:B------:R-:W-:Y:S01]  /*5c60*/  SHF.R.U64 R2, R5, 0x3, R27 ;  /* 0x0000000305027819 */ /* 0x000fe2000000121b */
[----:B------:R-:W-:Y:S01]  /*5c70*/  IMAD.MOV.U32 R11, RZ, RZ, R25 ;  /* 0x000000ffff0b7224 */ /* 0x000fe200078e0019 */
[----:B------:R-:W-:-:S02]  /*5c80*/  SHF.R.U64 R4, R7, 0x3, R23 ;  /* 0x0000000307047819 */ /* 0x000fc40000001217 */
[----:B------:R-:W-:Y:S02]  /*5c90*/  SHF.R.U64 R6, R9, 0x3, R21 ;  /* 0x0000000309067819 */ /* 0x000fe40000001215 */
[----:B------:R-:W-:Y:S01]  /*5ca0*/  LOP3.LUT R28, R3, 0x30, R0, 0x78, !PT ;  /* 0x00000030031c7812 */ /* 0x000fe200078e7800 */
[----:B------:R1:W-:Y:S01]  /*5cb0*/  ST.E desc[UR48][R10.64], RZ ;  /* 0x000000ff0a007985 */ /* 0x0003e2000c101930 */
[----:B------:R-:W-:Y:S02]  /*5cc0*/  LOP3.LUT R26, R5, 0x30, R2, 0x78, !PT ;  /* 0x00000030051a7812 */ /* 0x000fe400078e7802 */
[C---:B------:R-:W-:Y:S01]  /*5cd0*/  IADD3 R0, P3, PT, R24.reuse, 0x1000, RZ ;  /* 0x0000100018007810 */ /* 0x040fe20007f7e0ff */
[----:B------:R2:W-:Y:S01]  /*5ce0*/  ST.E desc[UR48][R34.64], RZ ;  /* 0x000000ff22007985 */ /* 0x0005e2000c101930 */
[----:B------:R-:W-:Y:S02]  /*5cf0*/  LOP3.LUT R22, R7, 0x30, R4, 0x78, !PT ;  /* 0x0000003007167812 */ /* 0x000fe400078e7804 */
[C---:B------:R-:W-:Y:S01]  /*5d00*/  IADD3 R2, P2, PT, R24.reuse, 0x1200, RZ ;  /* 0x0000120018027810 */ /* 0x040fe20007f5e0ff */
[--C-:B------:R-:W-:Y:S01]  /*5d10*/  IMAD.X R19, RZ, RZ, R25.reuse, P3 ;  /* 0x000000ffff137224 */ /* 0x100fe200018e0619 */
[----:B------:R-:W-:Y:S01]  /*5d20*/  LOP3.LUT R20, R9, 0x30, R6, 0x78, !PT ;  /* 0x0000003009147812 */ /* 0x000fe200078e7806 */
[----:B------:R2:W-:Y:S01]  /*5d30*/  ST.E desc[UR48][R32.64], RZ ;  /* 0x000000ff20007985 */ /* 0x0005e2000c101930 */
[C---:B------:R-:W-:Y:S01]  /*5d40*/  IADD3 R4, P1, PT, R24.reuse, 0x1400, RZ ;  /* 0x0000140018047810 */ /* 0x040fe20007f3e0ff */
[----:B------:R-:W-:Y:S01]  /*5d50*/  IMAD.X R15, RZ, RZ, R25, P2 ;  /* 0x000000ffff0f7224 */ /* 0x000fe200010e0619 */
[----:B------:R-:W-:Y:S01]  /*5d60*/  IADD3 R6, P0, PT, R24, 0x1600, RZ ;  /* 0x0000160018067810 */ /* 0x000fe20007f1e0ff */
[----:B------:R2:W-:Y:S01]  /*5d70*/  ST.E desc[UR48][R30.64], RZ ;  /* 0x000000ff1e007985 */ /* 0x0005e2000c101930 */
[----:B------:R-:W-:Y:S01]  /*5d80*/  SHF.R.U64 R3, R0, 0x3, R19 ;  /* 0x0000000300037819 */ /* 0x000fe20000001213 */
[----:B------:R-:W-:Y:S01]  /*5d90*/  IMAD.X R13, RZ, RZ, R25, P1 ;  /* 0x000000ffff0d7224 */ /* 0x000fe200008e0619 */
[----:B------:R-:W-:Y:S01]  /*5da0*/  SHF.R.U64 R5, R2, 0x3, R15 ;  /* 0x0000000302057819 */ /* 0x000fe2000000120f */
[----:B------:R2:W-:Y:S01]  /*5db0*/  ST.E desc[UR48][R28.64], RZ ;  /* 0x000000ff1c007985 */ /* 0x0005e2000c101930 */
[----:B------:R-:W-:-:S02]  /*5dc0*/  LOP3.LUT R18, R0, 0x30, R3, 0x78, !PT ;  /* 0x0000003000127812 */ /* 0x000fc400078e7803 */
[----:B------:R-:W-:Y:S01]  /*5dd0*/  SHF.R.U64 R7, R4, 0x3, R13 ;  /* 0x0000000304077819 */ /* 0x000fe2000000120d */
[----:B------:R2:W-:Y:S01]  /*5de0*/  ST.E desc[UR48][R26.64], RZ ;  /* 0x000000ff1a007985 */ /* 0x0005e2000c101930 */
[----:B------:R-:W-:Y:S01]  /*5df0*/  LOP3.LUT R14, R2, 0x30, R5, 0x78, !PT ;  /* 0x00000030020e7812 */ /* 0x000fe200078e7805 */
[----:B-1----:R-:W-:Y:S01]  /*5e00*/  IMAD.X R11, RZ, RZ, R25, P0 ;  /* 0x000000ffff0b7224 */ /* 0x002fe200000e0619 */
[----:B------:R-:W-:Y:S01]  /*5e10*/  IADD3 R0, P3, PT, R24, 0x1800, RZ ;  /* 0x0000180018007810 */ /* 0x000fe20007f7e0ff */
[----:B------:R2:W-:Y:S01]  /*5e20*/  ST.E desc[UR48][R22.64], RZ ;  /* 0x000000ff16007985 */ /* 0x0005e2000c101930 */
[----:B------:R-:W-:Y:S02]  /*5e30*/  LOP3.LUT R12, R4, 0x30, R7, 0x78, !PT ;  /* 0x00000030040c7812 */ /* 0x000fe400078e7807 */
[----:B------:R-:W-:Y:S01]  /*5e40*/  SHF.R.U64 R9, R6, 0x3, R11 ;  /* 0x0000000306097819 */ /* 0x000fe2000000120b */
[----:B------:R-:W-:Y:S01]  /*5e50*/  IMAD.X R43, RZ, RZ, R25, P3 ;  /* 0x000000ffff2b7224 */ /* 0x000fe200018e0619 */
[----:B------:R-:W-:Y:S01]  /*5e60*/  IADD3 R2, P2, PT, R24, 0x1a00, RZ ;  /* 0x00001a0018027810 */ /* 0x000fe20007f5e0ff */
[----:B------:R2:W-:Y:S01]  /*5e70*/  ST.E desc[UR48][R20.64], RZ ;  /* 0x000000ff14007985 */ /* 0x0005e2000c101930 */
[----:B------:R-:W-:-:S02]  /*5e80*/  LOP3.LUT R10, R6, 0x30, R9, 0x78, !PT ;  /* 0x00000030060a7812 */ /* 0x000fc400078e7809 */
[C---:B------:R-:W-:Y:S01]  /*5e90*/  IADD3 R4, P1, PT, R24.reuse, 0x1c00, RZ ;  /* 0x00001c0018047810 */ /* 0x040fe20007f3e0ff */
[----:B------:R-:W-:Y:S01]  /*5ea0*/  IMAD.X R41, RZ, RZ, R25, P2 ;  /* 0x000000ffff297224 */ /* 0x000fe200010e0619 */
[----:B------:R-:W-:Y:S01]  /*5eb0*/  IADD3 R6, P0, PT, R24, 0x1e00, RZ ;  /* 0x00001e0018067810 */ /* 0x000fe20007f1e0ff */
[----:B------:R2:W-:Y:S01]  /*5ec0*/  ST.E desc[UR48][R18.64], RZ ;  /* 0x000000ff12007985 */ /* 0x0005e2000c101930 */
[----:B------:R-:W-:Y:S01]  /*5ed0*/  SHF.R.U64 R3, R0, 0x3, R43 ;  /* 0x0000000300037819 */ /* 0x000fe2000000122b */
[----:B------:R-:W-:Y:S01]  /*5ee0*/  IMAD.X R39, RZ, RZ, R25, P1 ;  /* 0x000000ffff277224 */ /* 0x000fe200008e0619 */
[----:B------:R-:W-:Y:S01]  /*5ef0*/  SHF.R.U64 R5, R2, 0x3, R41 ;  /* 0x0000000302057819 */ /* 0x000fe20000001229 */
[----:B------:R-:W-:Y:S01]  /*5f00*/  IMAD.X R37, RZ, RZ, R25, P0 ;  /* 0x000000ffff257224 */ /* 0x000fe200000e0619 */
[----:B------:R-:W-:Y:S01]  /*5f10*/  LOP3.LUT R42, R0, 0x30, R3, 0x78, !PT ;  /* 0x00000030002a7812 */ /* 0x000fe200078e7803 */
[----:B------:R2:W-:Y:S01]  /*5f20*/  ST.E desc[UR48][R14.64], RZ ;  /* 0x000000ff0e007985 */ /* 0x0005e2000c101930 */
[----:B------:R-:W-:-:S02]  /*5f30*/  SHF.R.U64 R7, R4, 0x3, R39 ;  /* 0x0000000304077819 */ /* 0x000fc40000001227 */
[----:B------:R-:W-:Y:S01]  /*5f40*/  SHF.R.U64 R9, R6, 0x3, R37 ;  /* 0x0000000306097819 */ /* 0x000fe20000001225 */
[----:B------:R2:W-:Y:S01]  /*5f50*/  ST.E desc[UR48][R12.64], RZ ;  /* 0x000000ff0c007985 */ /* 0x0005e2000c101930 */
[----:B------:R-:W-:Y:S02]  /*5f60*/  LOP3.LUT R40, R2, 0x30, R5, 0x78, !PT ;  /* 0x0000003002287812 */ /* 0x000fe400078e7805 */
[----:B------:R-:W-:Y:S01]  /*5f70*/  LOP3.LUT R38, R4, 0x30, R7, 0x78, !PT ;  /* 0x0000003004267812 */ /* 0x000fe200078e7807 */
[----:B------:R2:W-:Y:S01]  /*5f80*/  ST.E desc[UR48][R10.64], RZ ;  /* 0x000000ff0a007985 */ /* 0x0005e2000c101930 */
[----:B------:R-:W-:-:S03]  /*5f90*/  LOP3.LUT R36, R6, 0x30, R9, 0x78, !PT ;  /* 0x0000003006247812 */ /* 0x000fc600078e7809 */
[----:B------:R2:W-:Y:S04]  /*5fa0*/  ST.E desc[UR48][R42.64], RZ ;  /* 0x000000ff2a007985 */ /* 0x0005e8000c101930 */
[----:B------:R2:W-:Y:S04]  /*5fb0*/  ST.E desc[UR48][R40.64], RZ ;  /* 0x000000ff28007985 */ /* 0x0005e8000c101930 */
[----:B------:R2:W-:Y:S01]  /*5fc0*/  ST.E desc[UR48][R38.64], RZ ;  /* 0x000000ff26007985 */ /* 0x0005e2000c101930 */
[----:B------:R-:W1:Y:S01]  /*5fd0*/  S2R R2, SR_CTAID.Z ;  /* 0x0000000000027919 */ /* 0x000e620000002700 */
[----:B------:R-:W3:Y:S02]  /*5fe0*/  S2R R0, SR_CTAID.Y ;  /* 0x0000000000007919 */ /* 0x000ee40000002600 */
[----:B------:R2:W-:Y:S01]  /*5ff0*/  ST.E desc[UR48][R36.64], RZ ;  /* 0x000000ff24007985 */ /* 0x0005e2000c101930 */
[----:B------:R-:W-:Y:S05]  /*6000*/  @!P6 BRA `(.L_x_151) ;  /* 0x000000000090e947 */ /* 0x000fea0003800000 */
[----:B------:R-:W4:Y:S01]  /*6010*/  LDCU UR4, c[0x0][0x380] ;  /* 0x00007000ff0477ac */ /* 0x000f220008000800 */
[----:B------:R-:W-:Y:S01]  /*6020*/  IADD3 R3, PT, PT, R17, UR41, RZ ;  /* 0x0000002911037c10 */ /* 0x000fe2000fffe0ff */
[----:B------:R-:W-:Y:S03]  /*6030*/  BSSY.RECONVERGENT B0, `(.L_x_151) ;  /* 0x0000021000007945 */ /* 0x000fe60003800200 */
[----:B----4-:R-:W-:-:S13]  /*6040*/  ISETP.GE.AND P0, PT, R3, UR4, PT ;  /* 0x0000000403007c0c */ /* 0x010fda000bf06270 */
[----:B------:R-:W-:Y:S05]  /*6050*/  @P0 BRA `(.L_x_152) ;  /* 0x0000000000780947 */ /* 0x000fea0003800000 */
[----:B------:R-:W4:Y:S01]  /*6060*/  LDCU UR7, c[0x0][0x38c] ;  /* 0x00007180ff0777ac */ /* 0x000f220008000800 */
[----:B------:R-:W1:Y:S01]  /*6070*/  LDCU UR6, c[0x0][0x890] ;  /* 0x00011200ff0677ac */ /* 0x000e620008000800 */
[----:B------:R-:W5:Y:S01]  /*6080*/  LDCU.64 UR4, c[0x0][0x888] ;  /* 0x00011100ff0477ac */ /* 0x000f620008000a00 */
[----:B----4-:R-:W4:Y:S01]  /*6090*/  I2F.U32.RP R8, UR7 ;  /* 0x0000000700087d06 */ /* 0x010f220008209000 */
[----:B------:R-:W-:-:S07]  /*60a0*/  ISETP.NE.U32.AND P0, PT, RZ, UR7, PT ;  /* 0x00000007ff007c0c */ /* 0x000fce000bf05070 */
[----:B----4-:R-:W4:Y:S02]  /*60b0*/  MUFU.RCP R6, R8 ;  /* 0x0000000800067308 */ /* 0x010f240000001000 */
[----:B----4-:R-:W-:-:S06]  /*60c0*/  IADD3 R6, PT, PT, R6, 0xffffffe, RZ ;  /* 0x0ffffffe06067810 */ /* 0x010fcc0007ffe0ff */
[----:B------:R-:W4:Y:S02]  /*60d0*/  F2I.FTZ.U32.TRUNC.NTZ R5, R6 ;  /* 0x0000000600057305 */ /* 0x000f24000021f000 */
[----:B----4-:R-:W-:-:S05]  /*60e0*/  IADD3 R4, PT, PT, RZ, -R5, RZ ;  /* 0x80000005ff047210 */ /* 0x010fca0007ffe0ff */
[----:B------:R-:W-:Y:S02]  /*60f0*/  IMAD R7, R4, UR7, RZ ;  /* 0x0000000704077c24 */ /* 0x000fe4000f8e02ff */
[----:B------:R-:W-:-:S05]  /*6100*/  HFMA2 R4, -RZ, RZ, 0, 0 ;  /* 0x00000000ff047431 */ /* 0x000fca00000001ff */
[----:B------:R-:W-:-:S04]  /*6110*/  IMAD.HI.U32 R5, R5, R7, R4 ;  /* 0x0000000705057227 */ /* 0x000fc800078e0004 */
[----:B-1----:R-:W-:Y:S02]  /*6120*/  IMAD R4, R2, UR6, R3 ;  /* 0x0000000602047c24 */ /* 0x002fe4000f8e0203 */
[----:B---3--:R-:W-:-:S04]  /*6130*/  IMAD.HI.U32 R5, R5, R0, RZ ;  /* 0x0000000005057227 */ /* 0x008fc800078e00ff */
[----:B------:R-:W-:-:S04]  /*6140*/  IMAD.MOV R7, RZ, RZ, -R5 ;  /* 0x000000ffff077224 */ /* 0x000fc800078e0a05 */
[----:B------:R-:W-:-:S05]  /*6150*/  IMAD R7, R7, UR7, R0 ;  /* 0x0000000707077c24 */ /* 0x000fca000f8e0200 */
[----:B------:R-:W-:-:S13]  /*6160*/  ISETP.GE.U32.AND P2, PT, R7, UR7, PT ;  /* 0x0000000707007c0c */ /* 0x000fda000bf46070 */
[----:B------:R-:W-:Y:S02]  /*6170*/  @P2 IADD3 R7, PT, PT, R7, -UR7, RZ ;  /* 0x8000000707072c10 */ /* 0x000fe4000fffe0ff */
[----:B------:R-:W-:Y:S02]  /*6180*/  @P2 IADD3 R5, PT, PT, R5, 0x1, RZ ;  /* 0x0000000105052810 */ /* 0x000fe40007ffe0ff */
[----:B------:R-:W-:Y:S02]  /*6190*/  ISETP.GE.U32.AND P1, PT, R7, UR7, PT ;  /* 0x0000000707007c0c */ /* 0x000fe4000bf26070 */
[----:B------:R-:W1:Y:S11]  /*61a0*/  LDC.64 R6, c[0x0][0x880] ;  /* 0x00022000ff067b82 */ /* 0x000e760000000a00 */
[----:B------:R-:W-:Y:S01]  /*61b0*/  @P1 VIADD R5, R5, 0x1 ;  /* 0x0000000105051836 */ /* 0x000fe20000000000 */
[----:B------:R-:W-:-:S04]  /*61c0*/  @!P0 LOP3.LUT R5, RZ, UR7, RZ, 0x33, !PT ;  /* 0x00000007ff058c12 */ /* 0x000fc8000f8e33ff */
[C---:B------:R-:W-:Y:S01]  /*61d0*/  IADD3 R3, PT, PT, -R5.reuse, RZ, RZ ;  /* 0x000000ff05037210 */ /* 0x040fe20007ffe1ff */
[----:B-----5:R-:W-:-:S04]  /*61e0*/  IMAD R5, R5, UR5, R4 ;  /* 0x0000000505057c24 */ /* 0x020fc8000f8e0204 */
[----:B------:R-:W-:Y:S01]  /*61f0*/  IMAD R4, R3, UR7, R0 ;  /* 0x0000000703047c24 */ /* 0x000fe2000f8e0200 */
[----:B------:R-:W-:-:S03]  /*6200*/  MOV R3, 0xff800000 ;  /* 0xff80000000037802 */ /* 0x000fc60000000f00 */
[----:B------:R-:W-:-:S04]  /*6210*/  IMAD R5, R4, UR4, R5 ;  /* 0x0000000404057c24 */ /* 0x000fc8000f8e0205 */
[----:B-1----:R-:W-:-:S05]  /*6220*/  IMAD.WIDE.U32 R6, R5, 0x4, R6 ;  /* 0x0000000405067825 */ /* 0x002fca00078e0006 */
[----:B------:R4:W-:Y:S02]  /*6230*/  STG.E desc[UR48][R6.64], R3 ;  /* 0x0000000306007986 */ /* 0x0009e4000c101930 */
.L_x_152:
[----:B------:R-:W-:Y:S05]  /*6240*/  BSYNC.RECONVERGENT B0 ;  /* 0x0000000000007941 */ /* 0x000fea0003800200 */
.L_x_151:
[----:B------:R-:W-:-:S09]  /*6250*/  UISETP.NE.AND UP0, UPT, UR38, URZ, UPT ;  /* 0x000000ff2600728c */ /* 0x000fd2000bf05270 */
[----:B------:R-:W-:Y:S05]  /*6260*/  BRA.U UP0, `(.L_x_153) ;  /* 0x0000000100047547 */ /* 0x000fea000b800000 */
[----:B------:R-:W-:Y:S05]  /*6270*/  BPT.TRAP 0x1 ;  /* 0x000000040000795c */ /* 0x000fea0000300000 */
.L_x_153:
[C---:B----4-:R-:W-:Y:S01]  /*6280*/  IADD3 R3, P3, PT, R24.reuse, 0x2000, RZ ;  /* 0x0000200018037810 */ /* 0x050fe20007f7e0ff */
[----:B------:R4:W-:Y:S01]  /*6290*/  SYNCS.ARRIVE.TRANS64.A1T0 RZ, [R16+URZ+0x70b0], RZ ;  /* 0x0070b0ff10ff79a7 */ /* 0x0009e200081000ff */
[C---:B------:R-:W-:Y:S01]  /*62a0*/  IADD3 R5, P2, PT, R24.reuse, 0x2200, RZ ;  /* 0x0000220018057810 */ /* 0x040fe20007f5e0ff */
[----:B------:R-:W-:Y:S01]  /*62b0*/  UISETP.NE.AND UP0, UPT, UR38, URZ, UPT ;  /* 0x000000ff2600728c */ /* 0x000fe2000bf05270 */
[C---:B------:R-:W-:Y:S01]  /*62c0*/  IADD3 R7, P1, PT, R24.reuse, 0x2400, RZ ;  /* 0x0000240018077810 */ /* 0x040fe20007f3e0ff */
[--C-:B------:R-:W-:Y:S01]  /*62d0*/  IMAD.X R55, RZ, RZ, R25.reuse, P3 ;  /* 0x000000ffff377224 */ /* 0x100fe200018e0619 */
[C---:B------:R-:W-:Y:S01]  /*62e0*/  IADD3 R9, P0, PT, R24.reuse, 0x2600, RZ ;  /* 0x0000260018097810 */ /* 0x040fe20007f1e0ff */
[--C-:B------:R-:W-:Y:S01]  /*62f0*/  IMAD.X R53, RZ, RZ, R25.reuse, P2 ;  /* 0x000000ffff357224 */ /* 0x100fe200010e0619 */
[C---:B--2---:R-:W-:Y:S01]  /*6300*/  IADD3 R11, P5, PT, R24.reuse, 0x2800, RZ ;  /* 0x00002800180b7810 */ /* 0x044fe20007fbe0ff */
[--C-:B------:R-:W-:Y:S01]  /*6310*/  IMAD.X R51, RZ, RZ, R25.reuse, P1 ;  /* 0x000000ffff337224 */ /* 0x100fe200008e0619 */
[C---:B------:R-:W-:Y:S01]  /*6320*/  IADD3 R12, P4, PT, R24.reuse, 0x2a00, RZ ;  /* 0x00002a00180c7810 */ /* 0x040fe20007f9e0ff */
[--C-:B------:R-:W-:Y:S01]  /*6330*/  IMAD.X R49, RZ, RZ, R25.reuse, P0 ;  /* 0x000000ffff317224 */ /* 0x100fe200000e0619 */
[C---:B------:R-:W-:Y:S01]  /*6340*/  IADD3 R13, P3, PT, R24.reuse, 0x2c00, RZ ;  /* 0x00002c00180d7810 */ /* 0x040fe20007f7e0ff */
[--C-:B------:R-:W-:Y:S01]  /*6350*/  IMAD.X R47, RZ, RZ, R25.reuse, P5 ;  /* 0x000000ffff2f7224 */ /* 0x100fe200028e0619 */
[C---:B------:R-:W-:Y:S01]  /*6360*/  IADD3 R14, P2, PT, R24.reuse, 0x2e00, RZ ;  /* 0x00002e00180e7810 */ /* 0x040fe20007f5e0ff */
[--C-:B------:R-:W-:Y:S01]  /*6370*/  IMAD.X R45, RZ, RZ, R25.reuse, P4 ;  /* 0x000000ffff2d7224 */ /* 0x100fe200020e0619 */
[C---:B------:R-:W-:Y:S01]  /*6380*/  IADD3 R15, P1, PT, R24.reuse, 0x3000, RZ ;  /* 0x00003000180f7810 */ /* 0x040fe20007f3e0ff */
[----:B------:R-:W-:Y:S01]  /*6390*/  IMAD.X R43, RZ, RZ, R25, P3 ;  /* 0x000000ffff2b7224 */ /* 0x000fe200018e0619 */
[----:B------:R-:W-:Y:S01]  /*63a0*/  SHF.R.U64 R4, R3, 0x3, R55 ;  /* 0x0000000303047819 */ /* 0x000fe20000001237 */
[--C-:B------:R-:W-:Y:S01]  /*63b0*/  IMAD.X R41, RZ, RZ, R25.reuse, P2 ;  /* 0x000000ffff297224 */ /* 0x100fe200010e0619 */
[C---:B------:R-:W-:Y:S01]  /*63c0*/  IADD3 R18, P0, PT, R24.reuse, 0x3200, RZ ;  /* 0x0000320018127810 */ /* 0x040fe20007f1e0ff */
[----:B------:R-:W-:Y:S01]  /*63d0*/  IMAD.X R39, RZ, RZ, R25, P1 ;  /* 0x000000ffff277224 */ /* 0x000fe200008e0619 */
[----:B------:R-:W-:-:S02]  /*63e0*/  IADD3 R19, P5, PT, R24, 0x3400, RZ ;  /* 0x0000340018137810 */ /* 0x000fc40007fbe0ff */
[----:B------:R-:W-:Y:S01]  /*63f0*/  SHF.R.U64 R6, R5, 0x3, R53 ;  /* 0x0000000305067819 */ /* 0x000fe20000001235 */
[--C-:B------:R-:W-:Y:S01]  /*6400*/  IMAD.X R37, RZ, RZ, R25.reuse, P0 ;  /* 0x000000ffff257224 */ /* 0x100fe200000e0619 */
[C---:B------:R-:W-:Y:S01]  /*6410*/  IADD3 R20, P4, PT, R24.reuse, 0x3600, RZ ;  /* 0x0000360018147810 */ /* 0x040fe20007f9e0ff */
[--C-:B------:R-:W-:Y:S01]  /*6420*/  IMAD.X R35, RZ, RZ, R25.reuse, P5 ;  /* 0x000000ffff237224 */ /* 0x100fe200028e0619 */
[----:B------:R-:W-:Y:S02]  /*6430*/  LOP3.LUT R54, R3, 0x30, R4, 0x78, !PT ;  /* 0x0000003003367812 */ /* 0x000fe400078e7804 */
[C---:B------:R-:W-:Y:S01]  /*6440*/  IADD3 R21, P3, PT, R24.reuse, 0x3800, RZ ;  /* 0x0000380018157810 */ /* 0x040fe20007f7e0ff */
[----:B------:R-:W-:Y:S01]  /*6450*/  IMAD.X R33, RZ, RZ, R25, P4 ;  /* 0x000000ffff217224 */ /* 0x000fe200020e0619 */
[----:B------:R-:W-:Y:S01]  /*6460*/  SHF.R.U64 R8, R7, 0x3, R51 ;  /* 0x0000000307087819 */ /* 0x000fe20000001233 */
[----:B------:R4:W-:Y:S01]  /*6470*/  ST.E desc[UR48][R54.64], RZ ;  /* 0x000000ff36007985 */ /* 0x0009e2000c101930 */
[----:B------:R-:W-:Y:S01]  /*6480*/  SHF.R.U64 R4, R11, 0x3, R47 ;  /* 0x000000030b047819 */ /* 0x000fe2000000122f */
[----:B------:R-:W-:Y:S01]  /*6490*/  IMAD.X R31, RZ, RZ, R25, P3 ;  /* 0x000000ffff1f7224 */ /* 0x000fe200018e0619 */
[----:B------:R-:W-:-:S02]  /*64a0*/  IADD3 R22, P2, PT, R24, 0x3a00, RZ ;  /* 0x00003a0018167810 */ /* 0x000fc40007f5e0ff */
[----:B------:R-:W-:Y:S02]  /*64b0*/  SHF.R.U64 R10, R9, 0x3, R49 ;  /* 0x00000003090a7819 */ /* 0x000fe40000001231 */
[----:B------:R-:W-:Y:S01]  /*64c0*/  LOP3.LUT R52, R5, 0x30, R6, 0x78, !PT ;  /* 0x0000003005347812 */ /* 0x000fe200078e7806 */
[----:B------:R-:W-:Y:S01]  /*64d0*/  IMAD.X R29, RZ, RZ, R25, P2 ;  /* 0x000000ffff1d7224 */ /* 0x000fe200010e0619 */
[----:B------:R-:W-:Y:S02]  /*64e0*/  SHF.R.U64 R3, R12, 0x3, R45 ;  /* 0x000000030c037819 */ /* 0x000fe4000000122d */
[C---:B------:R-:W-:Y:S01]  /*64f0*/  IADD3 R23, P1, PT, R24.reuse, 0x3c00, RZ ;  /* 0x00003c0018177810 */ /* 0x040fe20007f3e0ff */
[----:B------:R4:W-:Y:S01]  /*6500*/  ST.E desc[UR48][R52.64], RZ ;  /* 0x000000ff34007985 */ /* 0x0009e2000c101930 */
[----:B------:R-:W-:Y:S02]  /*6510*/  SHF.R.U64 R6, R13, 0x3, R43 ;  /* 0x000000030d067819 */ /* 0x000fe4000000122b */
[----:B------:R-:W-:Y:S01]  /*6520*/  IADD3 R24, P0, PT, R24, 0x3e00, RZ ;  /* 0x00003e0018187810 */ /* 0x000fe20007f1e0ff */
[----:B------:R-:W-:Y:S01]  /*6530*/  IMAD.X R27, RZ, RZ, R25, P1 ;  /* 0x000000ffff1b7224 */ /* 0x000fe200008e0619 */
[----:B------:R-:W-:-:S02]  /*6540*/  SHF.R.U64 R5, R14, 0x3, R41 ;  /* 0x000000030e057819 */ /* 0x000fc40000001229 */
[----:B------:R-:W-:Y:S01]  /*6550*/  LOP3.LUT R50, R7, 0x30, R8, 0x78, !PT ;  /* 0x0000003007327812 */ /* 0x000fe200078e7808 */
[----:B------:R-:W-:Y:S01]  /*6560*/  IMAD.X R25, RZ, RZ, R25, P0 ;  /* 0x000000ffff197224 */ /* 0x000fe200000e0619 */
[----:B------:R-:W-:Y:S02]  /*6570*/  LOP3.LUT R46, R11, 0x30, R4, 0x78, !PT ;  /* 0x000000300b2e7812 */ /* 0x000fe400078e7804 */
[----:B------:R-:W-:Y:S01]  /*6580*/  LOP3.LUT R48, R9, 0x30, R10, 0x78, !PT ;  /* 0x0000003009307812 */ /* 0x000fe200078e780a */
[----:B------:R4:W-:Y:S01]  /*6590*/  ST.E desc[UR48][R50.64], RZ ;  /* 0x000000ff32007985 */ /* 0x0009e2000c101930 */
[----:B------:R-:W-:Y:S02]  /*65a0*/  LOP3.LUT R44, R12, 0x30, R3, 0x78, !PT ;  /* 0x000000300c2c7812 */ /* 0x000fe400078e7803 */
[----:B------:R-:W-:Y:S01]  /*65b0*/  SHF.R.U64 R4, R15, 0x3, R39 ;  /* 0x000000030f047819 */ /* 0x000fe20000001227 */
[----:B------:R4:W-:Y:S01]  /*65c0*/  ST.E desc[UR48][R48.64], RZ ;  /* 0x000000ff30007985 */ /* 0x0009e2000c101930 */
[----:B------:R-:W-:-:S02]  /*65d0*/  LOP3.LUT R42, R13, 0x30, R6, 0x78, !PT ;  /* 0x000000300d2a7812 */ /* 0x000fc400078e7806 */
[----:B------:R-:W-:Y:S01]  /*65e0*/  SHF.R.U64 R3, R18, 0x3, R37 ;  /* 0x0000000312037819 */ /* 0x000fe20000001225 */
[----:B------:R4:W-:Y:S01]  /*65f0*/  ST.E desc[UR48][R46.64], RZ ;  /* 0x000000ff2e007985 */ /* 0x0009e2000c101930 */
[----:B------:R-:W-:Y:S02]  /*6600*/  LOP3.LUT R40, R14, 0x30, R5, 0x78, !PT ;  /* 0x000000300e287812 */ /* 0x000fe400078e7805 */
[----:B------:R-:W-:Y:S01]  /*6610*/  SHF.R.U64 R6, R19, 0x3, R35 ;  /* 0x0000000313067819 */ /* 0x000fe20000001223 */
[----:B------:R4:W-:Y:S01]  /*6620*/  ST.E desc[UR48][R44.64], RZ ;  /* 0x000000ff2c007985 */ /* 0x0009e2000c101930 */
[----:B------:R-:W-:Y:S02]  /*6630*/  SHF.R.U64 R5, R20, 0x3, R33 ;  /* 0x0000000314057819 */ /* 0x000fe40000001221 */
[----:B------:R-:W-:Y:S01]  /*6640*/  LOP3.LUT R38, R15, 0x30, R4, 0x78, !PT ;  /* 0x000000300f267812 */ /* 0x000fe200078e7804 */
[----:B------:R4:W-:Y:S01]  /*6650*/  ST.E desc[UR48][R42.64], RZ ;  /* 0x000000ff2a007985 */ /* 0x0009e2000c101930 */
[----:B------:R-:W-:-:S02]  /*6660*/  LOP3.LUT R36, R18, 0x30, R3, 0x78, !PT ;  /* 0x0000003012247812 */ /* 0x000fc400078e7803 */
[----:B------:R-:W-:Y:S01]  /*6670*/  SHF.R.U64 R4, R21, 0x3, R31 ;  /* 0x0000000315047819 */ /* 0x000fe2000000121f */
[----:B------:R4:W-:Y:S01]  /*6680*/  ST.E desc[UR48][R40.64], RZ ;  /* 0x000000ff28007985 */ /* 0x0009e2000c101930 */
[----:B------:R-:W-:Y:S02]  /*6690*/  LOP3.LUT R34, R19, 0x30, R6, 0x78, !PT ;  /* 0x0000003013227812 */ /* 0x000fe400078e7806 */
[----:B------:R-:W-:Y:S01]  /*66a0*/  SHF.R.U64 R3, R22, 0x3, R29 ;  /* 0x0000000316037819 */ /* 0x000fe2000000121d */
[----:B------:R4:W-:Y:S01]  /*66b0*/  ST.E desc[UR48][R38.64], RZ ;  /* 0x000000ff26007985 */ /* 0x0009e2000c101930 */
[----:B------:R-:W-:Y:S02]  /*66c0*/  LOP3.LUT R32, R20, 0x30, R5, 0x78, !PT ;  /* 0x0000003014207812 */ /* 0x000fe400078e7805 */
[----:B------:R-:W-:Y:S01]  /*66d0*/  SHF.R.U64 R6, R23, 0x3, R27 ;  /* 0x0000000317067819 */ /* 0x000fe2000000121b */
[----:B------:R4:W-:Y:S01]  /*66e0*/  ST.E desc[UR48][R36.64], RZ ;  /* 0x000000ff24007985 */ /* 0x0009e2000c101930 */
[----:B------:R-:W-:-:S02]  /*66f0*/  SHF.R.U64 R5, R24, 0x3, R25 ;  /* 0x0000000318057819 */ /* 0x000fc40000001219 */
[----:B------:R-:W-:Y:S01]  /*6700*/  LOP3.LUT R30, R21, 0x30, R4, 0x78, !PT ;  /* 0x00000030151e7812 */ /* 0x000fe200078e7804 */
[----:B------:R4:W-:Y:S01]  /*6710*/  ST.E desc[UR48][R34.64], RZ ;  /* 0x000000ff22007985 */ /* 0x0009e2000c101930 */
[----:B------:R-:W-:Y:S02]  /*6720*/  LOP3.LUT R28, R22, 0x30, R3, 0x78, !PT ;  /* 0x00000030161c7812 */ /* 0x000fe400078e7803 */
[----:B------:R-:W-:Y:S01]  /*6730*/  LOP3.LUT R26, R23, 0x30, R6, 0x78, !PT ;  /* 0x00000030171a7812 */ /* 0x000fe200078e7806 */
[----:B------:R4:W-:Y:S01]  /*6740*/  ST.E desc[UR48][R32.64], RZ ;  /* 0x000000ff20007985 */ /* 0x0009e2000c101930 */
[----:B------:R-:W-:-:S03]  /*6750*/  LOP3.LUT R24, R24, 0x30, R5, 0x78, !PT ;  /* 0x0000003018187812 */ /* 0x000fc600078e7805 */
[----:B------:R4:W-:Y:S04]  /*6760*/  ST.E desc[UR48][R30.64], RZ ;  /* 0x000000ff1e007985 */ /* 0x0009e8000c101930 */
[----:B------:R4:W-:Y:S04]  /*6770*/  ST.E desc[UR48][R28.64], RZ ;  /* 0x000000ff1c007985 */ /* 0x0009e8000c101930 */
[----:B------:R4:W-:Y:S04]  /*6780*/  ST.E desc[UR48][R26.64], RZ ;  /* 0x000000ff1a007985 */ /* 0x0009e8000c101930 */
[----:B------:R4:W-:Y:S01]  /*6790*/  ST.E desc[UR48][R24.64], RZ ;  /* 0x000000ff18007985 */ /* 0x0009e2000c101930 */
[----:B------:R-:W-:Y:S01]  /*67a0*/  @!PT LDS RZ, [RZ] ;  /* 0x00000000fffff984 */ /* 0x000fe20000000800 */
[----:B------:R-:W-:Y:S01]  /*67b0*/  @!PT LDS RZ, [RZ] ;  /* 0x00000000fffff984 */ /* 0x000fe20000000800 */
[----:B------:R-:W-:Y:S01]  /*67c0*/  @!PT LDS RZ, [RZ] ;  /* 0x00000000fffff984 */ /* 0x000fe20000000800 */
[----:B------:R-:W-:Y:S01]  /*67d0*/  @!PT LDS RZ, [RZ] ;  /* 0x00000000fffff984 */ /* 0x000fe20000000800 */
[----:B------:R2:W-:Y:S06]  /*67e0*/  MEMBAR.ALL.CTA ;  /* 0x0000000000007992 */ /* 0x0005ec0000008000 */
[----:B--2---:R-:W2:Y:S01]  /*67f0*/  FENCE.VIEW.ASYNC.S ;  /* 0x00000000000073c6 */ /* 0x004ea20000000000 */
[----:B------:R-:W-:Y:S05]  /*6800*/  BRA.U UP0, `(.L_x_154) ;  /* 0x0000000100047547 */ /* 0x000fea000b800000 */
[----:B------:R-:W-:Y:S05]  /*6810*/  BPT.TRAP 0x1 ;  /* 0x000000040000795c */ /* 0x000fea0000300000 */
.L_x_154:
[----:B------:R-:W-:-:S05]  /*6820*/  HFMA2 R3, -RZ, RZ, 0, 5.9604644775390625e-08 ;  /* 0x00000001ff037431 */ /* 0x000fca00000001ff */
[----:B------:R-:W-:-:S04]  /*6830*/  SHF.L.U32 R3, R3, 0x1f, RZ ;  /* 0x0000001f03037819 */ /* 0x000fc800000006ff */
[----:B--2---:R-:W2:Y:S02]  /*6840*/  SYNCS.PHASECHK.TRANS64.TRYWAIT P0, [R16+URZ+0x70c8], R3 ;  /* 0x0070c803100075a7 */ /* 0x004ea400080011ff */
[----:B--2---:R-:W-:Y:S05]  /*6850*/  @!P0 BRA `(.L_x_155) ;  /* 0x000000c800a88947 */ /* 0x004fea0003800000 */
.L_x_385:
[----:B------:R-:W-:Y:S05]  /*6860*/  @!P6 BRA `(.L_x_156) ;  /* 0x000000000094e947 */ /* 0x000fea0003800000 */
[----:B------:R-:W5:Y:S01]  /*6870*/  LDCU UR4, c[0x0][0x380] ;  /* 0x00007000ff0477ac */ /* 0x000f620008000800 */
[----:B------:R-:W-:Y:S01]  /*6880*/  IMAD.U32 R4, RZ, RZ, UR41 ;  /* 0x00000029ff047e24 */ /* 0x000fe2000f8e00ff */
[----:B------:R-:W-:Y:S04]  /*6890*/  BSSY.RECONVERGENT B0, `(.L_x_156) ;  /* 0x0000022000007945 */ /* 0x000fe80003800200 */
[----:B------:R-:W-:-:S04]  /*68a0*/  IADD3 R17, PT, PT, R4, 0x80, R17 ;  /* 0x0000008004117810 */ /* 0x000fc80007ffe011 */
[----:B-----5:R-:W-:-:S13]  /*68b0*/  ISETP.GE.AND P0, PT, R17, UR4, PT ;  /* 0x0000000411007c0c */ /* 0x020fda000bf06270 */
[----:B------:R-:W-:Y:S05]  /*68c0*/  @P0 BRA `(.L_x_157) ;  /* 0x0000000000780947 */ /* 0x000fea0003800000 */
[----:B------:R-:W5:Y:S01]  /*68d0*/  LDCU UR7, c[0x0][0x38c] ;  /* 0x00007180ff0777ac */ /* 0x000f620008000800 */
[----:B------:R-:W-:Y:S01]  /*68e0*/  MOV R4, RZ ;  /* 0x000000ff00047202 */ /* 0x000fe20000000f00 */
[----:B------:R-:W1:Y:S01]  /*68f0*/  LDCU UR6, c[0x0][0x890] ;  /* 0x00011200ff0677ac */ /* 0x000e620008000800 */
[----:B------:R-:W4:Y:S01]  /*6900*/  LDCU.64 UR4, c[0x0][0x888] ;  /* 0x00011100ff0477ac */ /* 0x000f220008000a00 */
[----:B-----5:R-:W5:Y:S01]  /*6910*/  I2F.U32.RP R7, UR7 ;  /* 0x0000000700077d06 */ /* 0x020f620008209000 */
[----:B------:R-:W-:Y:S01]  /*6920*/  ISETP.NE.U32.AND P0, PT, RZ, UR7, PT ;  /* 0x00000007ff007c0c */ /* 0x000fe2000bf05070 */
[----:B-1----:R-:W-:-:S06]  /*6930*/  IMAD R2, R2, UR6, R17 ;  /* 0x0000000602027c24 */ /* 0x002fcc000f8e0211 */
[----:B-----5:R-:W1:Y:S02]  /*6940*/  MUFU.RCP R6, R7 ;  /* 0x0000000700067308 */ /* 0x020e640000001000 */
[----:B-1----:R-:W-:-:S06]  /*6950*/  IADD3 R6, PT, PT, R6, 0xffffffe, RZ ;  /* 0x0ffffffe06067810 */ /* 0x002fcc0007ffe0ff */
[----:B------:R-:W2:Y:S02]  /*6960*/  F2I.FTZ.U32.TRUNC.NTZ R5, R6 ;  /* 0x0000000600057305 */ /* 0x000ea4000021f000 */
[----:B--2---:R-:W-:-:S05]  /*6970*/  IADD3 R3, PT, PT, RZ, -R5, RZ ;  /* 0x80000005ff037210 */ /* 0x004fca0007ffe0ff */
[----:B------:R-:W-:-:S04]  /*6980*/  IMAD R3, R3, UR7, RZ ;  /* 0x0000000703037c24 */ /* 0x000fc8000f8e02ff */
[----:B------:R-:W-:-:S06]  /*6990*/  IMAD.HI.U32 R3, R5, R3, R4 ;  /* 0x0000000305037227 */ /* 0x000fcc00078e0004 */
        /* <DEDUP_REMOVED lines=11> */
[----:B----4-:R-:W-:-:S04]  /*6a50*/  IMAD R2, R3, UR5, R2 ;  /* 0x0000000503027c24 */ /* 0x010fc8000f8e0202 */
[----:B------:R-:W-:Y:S01]  /*6a60*/  IMAD R7, R7, UR7, R0 ;  /* 0x0000000707077c24 */ /* 0x000fe2000f8e0200 */
[----:B------:R-:W-:-:S03]  /*6a70*/  MOV R0, 0xff800000 ;  /* 0xff80000000007802 */ /* 0x000fc60000000f00 */
[----:B------:R-:W-:-:S04]  /*6a80*/  IMAD R7, R7, UR4, R2 ;  /* 0x0000000407077c24 */ /* 0x000fc8000f8e0202 */
[----:B-1----:R-:W-:-:S05]  /*6a90*/  IMAD.WIDE.U32 R4, R7, 0x4, R4 ;  /* 0x0000000407047825 */ /* 0x002fca00078e0004 */
[----:B------:R5:W-:Y:S02]  /*6aa0*/  STG.E desc[UR48][R4.64], R0 ;  /* 0x0000000004007986 */ /* 0x000be4000c101930 */
.L_x_157:
[----:B------:R-:W-:Y:S05]  /*6ab0*/  BSYNC.RECONVERGENT B0 ;  /* 0x0000000000007941 */ /* 0x000fea0003800200 */
.L_x_156:
[----:B------:R-:W-:Y:S01]  /*6ac0*/  @!PT LDS RZ, [RZ] ;  /* 0x00000000fffff984 */ /* 0x000fe20000000800 */
[----:B------:R-:W-:Y:S01]  /*6ad0*/  @!PT LDS RZ, [RZ] ;  /* 0x00000000fffff984 */ /* 0x000fe20000000800 */
[----:B------:R-:W-:Y:S01]  /*6ae0*/  @!PT LDS RZ, [RZ] ;  /* 0x00000000fffff984 */ /* 0x000fe20000000800 */
[----:B------:R-:W-:Y:S01]  /*6af0*/  @!PT LDS RZ, [RZ] ;  /* 0x00000000fffff984 */ /* 0x000fe20000000800 */
[----:B------:R1:W-:Y:S06]  /*6b00*/  MEMBAR.ALL.CTA ;  /* 0x0000000000007992 */ /* 0x0003ec0000008000 */
[----:B-1----:R-:W1:Y:S01]  /*6b10*/  FENCE.VIEW.ASYNC.S ;  /* 0x00000000000073c6 */ /* 0x002e620000000000 */
[----:B------:R-:W-:-:S09]  /*6b20*/  UISETP.NE.AND UP0, UPT, UR38, URZ, UPT ;  /* 0x000000ff2600728c */ /* 0x000fd2000bf05270 */
[----:B------:R-:W-:Y:S05]  /*6b30*/  BRA.U UP0, `(.L_x_158) ;  /* 0x0000000100047547 */ /* 0x000fea000b800000 */
[----:B------:R-:W-:Y:S05]  /*6b40*/  BPT.TRAP 0x1 ;  /* 0x000000040000795c */ /* 0x000fea0000300000 */
.L_x_158:
[----:B-1----:R-:W-:Y:S01]  /*6b50*/  SYNCS.ARRIVE.TRANS64.A1T0 RZ, [R16+URZ+0x70b8], RZ ;  /* 0x0070b8ff10ff79a7 */ /* 0x002fe200081000ff */
[----:B------:R-:W-:Y:S05]  /*6b60*/  EXIT ;  /* 0x000000000000794d */ /* 0x000fea0003800000 */
.L_x_87:
[----:B------:R-:W-:Y:S01]  /*6b70*/  UIADD3 UR5, UPT, UPT, UR4, 0x3f, URZ ;  /* 0x0000003f04057890 */ /* 0x000fe2000fffe0ff */
[C---:B------:R-:W-:Y:S01]  /*6b80*/  IMAD.U32 R56, R18.reuse, 0x10000, RZ ;  /* 0x0001000012387824 */ /* 0x040fe200078e00ff */
[----:B------:R-:W-:Y:S01]  /*6b90*/  UISETP.NE.AND UP1, UPT, UR37, URZ, UPT ;  /* 0x000000ff2500728c */ /* 0x000fe2000bf25270 */
[C---:B------:R-:W-:Y:S01]  /*6ba0*/  LOP3.LUT R16, R18.reuse, 0x1f, RZ, 0xc0, !PT ;  /* 0x0000001f12107812 */ /* 0x040fe200078ec0ff */
[----:B------:R-:W-:Y:S01]  /*6bb0*/  USHF.R.S32.HI UR4, URZ, 0x1f, UR5 ;  /* 0x0000001fff047899 */ /* 0x000fe20008011405 */
[----:B------:R-:W-:Y:S01]  /*6bc0*/  LOP3.LUT R2, R18, 0x7f, RZ, 0xc0, !PT ;  /* 0x0000007f12027812 */ /* 0x000fe200078ec0ff */
[----:B------:R-:W-:Y:S01]  /*6bd0*/  ULEA UR42, UR42, 0x4, 0x2 ;  /* 0x000000042a2a7891 */ /* 0x000fe2000f8e10ff */
[----:B------:R-:W-:Y:S01]  /*6be0*/  LOP3.LUT R56, R56, 0x600000, RZ, 0xc0, !PT ;  /* 0x0060000038387812 */ /* 0x000fe200078ec0ff */
[----:B------:R-:W-:Y:S02]  /*6bf0*/  ULEA.HI UR4, UR4, UR5, URZ, 0x6 ;  /* 0x0000000504047291 */ /* 0x000fe4000f8f30ff */
[----:B------:R-:W-:Y:S01]  /*6c00*/  ULOP3.LUT UR42, UR42, 0x3fffffc, URZ, 0xc0, !UPT ;  /* 0x03fffffc2a2a7892 */ /* 0x000fe2000f8ec0ff */
[----:B------:R-:W-:Y:S01]  /*6c10*/  LOP3.LUT R57, R56, 0x80, RZ, 0xfc, !PT ;  /* 0x0000008038397812 */ /* 0x000fe200078efcff */
[----:B------:R-:W-:-:S04]  /*6c20*/  USHF.R.S32.HI UR4, URZ, 0x6, UR4 ;  /* 0x00000006ff047899 */ /* 0x000fc80008011404 */
[----:B------:R-:W-:-:S04]  /*6c30*/  UISETP.LT.AND UP0, UPT, UR4, UR42, UPT ;  /* 0x0000002a0400728c */ /* 0x000fc8000bf01270 */
[----:B------:R-:W-:Y:S01]  /*6c40*/  USEL UR45, UR4, UR42, UP0 ;  /* 0x0000002a042d7287 */ /* 0x000fe20008000000 */
[----:B------:R-:W-:Y:S11]  /*6c50*/  BRA.U !UP1, `(.L_x_159) ;  /* 0x0000000109047547 */ /* 0x000ff6000b800000 */
[----:B------:R-:W-:Y:S05]  /*6c60*/  BPT.TRAP 0x1 ;  /* 0x000000040000795c */ /* 0x000fea0000300000 */
.L_x_159:
[----:B------:R-:W1:Y:S01]  /*6c70*/  S2UR UR40, SR_CgaCtaId ;  /* 0x00000000002879c3 */ /* 0x000e620000008800 */
[----:B------:R-:W-:Y:S01]  /*6c80*/  UMOV UR39, 0x400 ;  /* 0x0000040000277882 */ /* 0x000fe20000000000 */
[----:B------:R-:W-:Y:S01]  /*6c90*/  SHF.L.U32 R3, RZ, 0x1f, RZ ;  /* 0x0000001fff037819 */ /* 0x000fe200000006ff */
[----:B-1----:R-:W-:-:S09]  /*6ca0*/  ULEA UR39, UR40, UR39, 0x18 ;  /* 0x0000002728277291 */ /* 0x002fd2000f8ec0ff */
[----:B------:R-:W1:Y:S02]  /*6cb0*/  SYNCS.PHASECHK.TRANS64.TRYWAIT P0, [UR39+0x7070], R3 ;  /* 0x00707003ff0075a7 */ /* 0x000e640008001127 */
[----:B-1----:R-:W-:Y:S05]  /*6cc0*/  @!P0 BRA `(.L_x_160) ;  /* 0x000000c400a08947 */ /* 0x002fea0003800000 */
.L_x_386:
[----:B------:R-:W-:-:S09]  /*6cd0*/  UISETP.NE.AND UP0, UPT, UR37, URZ, UPT ;  /* 0x000000ff2500728c */ /* 0x000fd2000bf05270 */
[----:B------:R-:W-:Y:S05]  /*6ce0*/  BRA.U !UP0, `(.L_x_161) ;  /* 0x0000000108047547 */ /* 0x000fea000b800000 */
[----:B------:R-:W-:Y:S05]  /*6cf0*/  BPT.TRAP 0x1 ;  /* 0x000000040000795c */ /* 0x000fea0000300000 */
.L_x_161:
[----:B------:R-:W-:Y:S02]  /*6d00*/  UIADD3 UR44, UPT, UPT, UR39, 0x7078, URZ ;  /* 0x00007078272c7890 */ /* 0x000fe4000fffe0ff */
[----:B------:R-:W-:Y:S02]  /*6d10*/  UISETP.NE.AND UP0, UPT, UR36, URZ, UPT ;  /* 0x000000ff2400728c */ /* 0x000fe4000bf05270 */
[----:B------:R-:W-:-:S09]  /*6d20*/  UPRMT UR4, UR40, 0x654, UR44 ;  /* 0x0000065428047896 */ /* 0x000fd2000800002c */
[----:B------:R-:W-:Y:S01]  /*6d30*/  SYNCS.ARRIVE.TRANS64.RED.A1T0 RZ, [UR4], RZ ;  /* 0x000000ffffff79a7 */ /* 0x000fe20008100404 */
[----:B------:R-:W-:Y:S05]  /*6d40*/  BRA.U !UP0, `(.L_x_162) ;  /* 0x0000000108047547 */ /* 0x000fea000b800000 */
[----:B------:R-:W-:Y:S05]  /*6d50*/  BPT.TRAP 0x1 ;  /* 0x000000040000795c */ /* 0x000fea0000300000 */
.L_x_162:
[----:B------:R-:W2:Y:S01]  /*6d60*/  SYNCS.PHASECHK.TRANS64.TRYWAIT P0, [UR39+0x7080], R3 ;  /* 0x00708003ff0075a7 */ /* 0x000ea20008001127 */
[----:B------:R-:W-:Y:S01]  /*6d70*/  UMOV UR43, URZ ;  /* 0x000000ff002b7c82 */ /* 0x000fe20008000000 */
[----:B--2---:R-:W-:Y:S05]  /*6d80*/  @!P0 BRA `(.L_x_163) ;  /* 0x000000c400888947 */ /* 0x004fea0003800000 */
.L_x_387:
[----:B------:R-:W-:Y:S01]  /*6d90*/  UISETP.GE.AND UP0, UPT, UR45, 0x2, UPT ;  /* 0x000000022d00788c */ /* 0x000fe2000bf06270 */
[----:B------:R-:W-:Y:S01]  /*6da0*/  HFMA2 R60, -RZ, RZ, 0, 5.9604644775390625e-08 ;  /* 0x00000001ff3c7431 */ /* 0x000fe200000001ff */
[----:B------:R-:W-:-:S07]  /*6db0*/  UMOV UR42, 0x1 ;  /* 0x00000001002a7882 */ /* 0x000fce0000000000 */
[----:B------:R-:W-:Y:S05]  /*6dc0*/  BRA.U !UP0, `(.L_x_164) ;  /* 0x0000001508387547 */ /* 0x000fea000b800000 */
[C---:B------:R-:W-:Y:S01]  /*6dd0*/  VIADD R59, R56.reuse, 0x100 ;  /* 0x00000100383b7836 */ /* 0x040fe20000000000 */
[----:B------:R-:W-:Y:S01]  /*6de0*/  LOP3.LUT R58, R17, 0x3, RZ, 0xc0, !PT ;  /* 0x00000003113a7812 */ /* 0x000fe200078ec0ff */
[C---:B------:R-:W-:Y:S01]  /*6df0*/  VIADD R23, R56.reuse, 0x110 ;  /* 0x0000011038177836 */ /* 0x040fe20000000000 */
[----:B------:R-:W-:Y:S01]  /*6e00*/  SHF.R.U32.HI R22, RZ, 0x15, R57 ;  /* 0x00000015ff167819 */ /* 0x000fe20000011639 */
[C---:B------:R-:W-:Y:S01]  /*6e10*/  VIADD R19, R56.reuse, 0x180 ;  /* 0x0000018038137836 */ /* 0x040fe20000000000 */
[----:B------:R-:W-:Y:S01]  /*6e20*/  SHF.R.U32.HI R59, RZ, 0x15, R59 ;  /* 0x00000015ff3b7819 */ /* 0x000fe2000001163b */
[----:B------:R-:W-:Y:S01]  /*6e30*/  VIADD R18, R56, 0x190 ;  /* 0x0000019038127836 */ /* 0x000fe20000000000 */
[----:B------:R-:W-:Y:S01]  /*6e40*/  SHF.R.U32.HI R23, RZ, 0x15, R23 ;  /* 0x00000015ff177819 */ /* 0x000fe20000011617 */
[----:B------:R-:W-:Y:S01]  /*6e50*/  IMAD.MOV.U32 R60, RZ, RZ, 0x1 ;  /* 0x00000001ff3c7424 */ /* 0x000fe200078e00ff */
[----:B------:R-:W-:Y:S01]  /*6e60*/  SHF.R.U32.HI R19, RZ, 0x15, R19 ;  /* 0x00000015ff137819 */ /* 0x000fe20000011613 */
[----:B------:R-:W-:Y:S01]  /*6e70*/  UMOV UR43, URZ ;  /* 0x000000ff002b7c82 */ /* 0x000fe20008000000 */
[----:B------:R-:W-:Y:S01]  /*6e80*/  SHF.R.U32.HI R18, RZ, 0x15, R18 ;  /* 0x00000015ff127819 */ /* 0x000fe20000011612 */
[----:B------:R-:W-:-:S06]  /*6e90*/  UMOV UR41, URZ ;  /* 0x000000ff00297c82 */ /* 0x000fcc0008000000 */
.L_x_188:
[----:B------:R-:W-:Y:S01]  /*6ea0*/  UISETP.NE.AND UP0, UPT, UR37, URZ, UPT ;  /* 0x000000ff2500728c */ /* 0x000fe2000bf05270 */
[----:B------:R-:W-:Y:S01]  /*6eb0*/  UMOV UR4, UR45 ;  /* 0x0000002d00047c82 */ /* 0x000fe20008000000 */
[----:B------:R-:W-:Y:S02]  /*6ec0*/  UIADD3 UR45, UPT, UPT, UR45, -0x1, URZ ;  /* 0xffffffff2d2d7890 */ /* 0x000fe4000fffe0ff */
[----:B------:R-:W-:Y:S01]  /*6ed0*/  UISETP.GT.U32.AND UP1, UPT, UR4, 0x2, UPT ;  /* 0x000000020400788c */ /* 0x000fe2000bf24070 */
[----:B------:R-:W-:-:S03]  /*6ee0*/  UMOV UR42, UR41 ;  /* 0x00000029002a7c82 */ /* 0x000fc60008000000 */
[----:B------:R-:W-:Y:S01]  /*6ef0*/  UP2UR UR46, UPR, URZ, 0x2 ;  /* 0x00000002ff2e7883 */ /* 0x000fe20008000000 */
[----:B--234-:R-:W-:Y:S11]  /*6f00*/  BRA.U !UP0, `(.L_x_165) ;  /* 0x0000000108047547 */ /* 0x01cff6000b800000 */
[----:B------:R-:W-:Y:S05]  /*6f10*/  BPT.TRAP 0x1 ;  /* 0x000000040000795c */ /* 0x000fea0000300000 */
.L_x_165:
[----:B-1----:R-:W-:-:S04]  /*6f20*/  SHF.L.U32 R3, R60, 0x1f, RZ ;  /* 0x0000001f3c037819 */ /* 0x002fc800000006ff */
[----:B------:R-:W1:Y:S02]  /*6f30*/  SYNCS.PHASECHK.TRANS64.TRYWAIT P0, [UR39+0x7070], R3 ;  /* 0x00707003ff0075a7 */ /* 0x000e640008001127 */
[----:B-1----:R-:W-:Y:S05]  /*6f40*/  @!P0 BRA `(.L_x_166) ;  /* 0x000000c400308947 */ /* 0x002fea0003800000 */
.L_x_388:
[----:B------:R-:W-:Y:S01]  /*6f50*/  R2UR UR4, R56 ;  /* 0x00000000380472ca */ /* 0x000fe200000e0000 */
[----:B------:R-:W-:Y:S01]  /*6f60*/  UISETP.NE.AND UP0, UPT, UR38, URZ, UPT ;  /* 0x000000ff2600728c */ /* 0x000fe2000bf05270 */
[----:B------:R-:W-:Y:S01]  /*6f70*/  PLOP3.LUT P0, PT, PT, PT, PT, 0x80, 0x8 ;  /* 0x000000000008781c */ /* 0x000fe20003f0f070 */
[----:B------:R-:W-:-:S10]  /*6f80*/  IMAD.MOV.U32 R61, RZ, RZ, 0x3f800000 ;  /* 0x3f800000ff3d7424 */ /* 0x000fd400078e00ff */
[----:B------:R-:W2:Y:S02]  /*6f90*/  LDTM.x2 R4, tmem[UR4] ;  /* 0x00000004000479ee */ /* 0x000ea400080c0000 */
[----:B--2---:R-:W-:-:S13]  /*6fa0*/  FSETP.NEU.AND P2, PT, R4, R5, PT ;  /* 0x000000050400720b */ /* 0x004fda0003f4d000 */
[----:B-1----:R-:W1:Y:S01]  /*6fb0*/  @P2 LDC R0, c[0x0][0x704] ;  /* 0x0001c100ff002b82 */ /* 0x002e620000000800 */
[----:B------:R-:W-:-:S04]  /*6fc0*/  @P2 FADD R5, R4, -R5 ;  /* 0x8000000504052221 */ /* 0x000fc80000000000 */
[----:B-1----:R-:W-:-:S05]  /*6fd0*/  @P2 FMUL R5, R5, R0 ;  /* 0x0000000005052220 */ /* 0x002fca0000400000 */
[----:B------:R-:W-:-:S04]  /*6fe0*/  @P2 FSETP.GEU.AND P1, PT, R5, -126, PT ;  /* 0xc2fc00000500280b */ /* 0x000fc80003f2e000 */
[----:B------:R-:W-:-:S13]  /*6ff0*/  @P2 PLOP3.LUT P0, PT, P1, PT, PT, 0x80, 0x8 ;  /* 0x000000000008281c */ /* 0x000fda0000f0f070 */
[----:B------:R-:W-:-:S04]  /*7000*/  @!P0 FMUL R5, R5, 0.5 ;  /* 0x3f00000005058820 */ /* 0x000fc80000400000 */
[----:B------:R-:W1:Y:S02]  /*7010*/  @P2 MUFU.EX2 R0, R5 ;  /* 0x0000000500002308 */ /* 0x000e640000000800 */
[----:B-1----:R-:W-:-:S05]  /*7020*/  @!P0 FMUL R0, R0, R0 ;  /* 0x0000000000008220 */ /* 0x002fca0000400000 */
[----:B------:R-:W-:Y:S01]  /*7030*/  @P2 MOV R61, R0 ;  /* 0x00000000003d2202 */ /* 0x000fe20000000f00 */
[----:B------:R-:W-:Y:S06]  /*7040*/  BRA.U UP0, `(.L_x_167) ;  /* 0x0000000100047547 */ /* 0x000fec000b800000 */
[----:B------:R-:W-:Y:S05]  /*7050*/  BPT.TRAP 0x1 ;  /* 0x000000040000795c */ /* 0x000fea0000300000 */
.L_x_167:
[----:B------:R-:W-:Y:S01]  /*7060*/  IMAD.U32 R3, RZ, RZ, UR43 ;  /* 0x0000002bff037e24 */ /* 0x000fe2000f8e00ff */
[----:B------:R-:W-:-:S04]  /*7070*/  FSETP.NEU.AND P1, PT, R61, 1, PT ;  /* 0x3f8000003d00780b */ /* 0x000fc80003f2d000 */
[----:B------:R-:W-:-:S04]  /*7080*/  SHF.L.U32 R3, R3, 0x1f, RZ ;  /* 0x0000001f03037819 */ /* 0x000fc800000006ff */
[----:B------:R-:W1:Y:S02]  /*7090*/  SYNCS.PHASECHK.TRANS64.TRYWAIT P0, [UR39+0x7090], R3 ;  /* 0x00709003ff0075a7 */ /* 0x000e640008001127 */
[----:B-1----:R-:W-:Y:S05]  /*70a0*/  @!P0 BRA `(.L_x_168) ;  /* 0x000000c000f08947 */ /* 0x002fea0003800000 */
.L_x_389:
[----:B------:R-:W-:-:S13]  /*70b0*/  VOTE.ANY P1, P1 ;  /* 0x0000000000ff7806 */ /* 0x000fda0000820100 */
[----:B------:R-:W-:Y:S05]  /*70c0*/  @!P1 BRA `(.L_x_169) ;  /* 0x0000000400989947 */ /* 0x000fea0003800000 */
[----:B------:R-:W-:-:S13]  /*70d0*/  ISETP.NE.AND P0, PT, R58, R59, PT ;  /* 0x0000003b3a00720c */ /* 0x000fda0003f05270 */
[----:B------:R-:W-:Y:S05]  /*70e0*/  @!P0 BRA `(.L_x_170) ;  /* 0x0000000000408947 */ /* 0x000fea0003800000 */
[----:B------:R-:W-:Y:S01]  /*70f0*/  MOV R14, 0x8 ;  /* 0x00000008000e7802 */ /* 0x000fe20000000f00 */
[----:B------:R-:W2:Y:S01]  /*7100*/  LDCU.64 UR8, c[0x4][0xb0] ;  /* 0x01001600ff0877ac */ /* 0x000ea20008000a00 */
[----:B------:R-:W-:Y:S02]  /*7110*/  HFMA2 R12, -RZ, RZ, 0, 5.9604644775390625e-08 ;  /* 0x00000001ff0c7431 */ /* 0x000fe400000001ff */
[----:B------:R-:W-:Y:S01]  /*7120*/  IMAD.MOV.U32 R8, RZ, RZ, 0x192 ;  /* 0x00000192ff087424 */ /* 0x000fe200078e00ff */
[----:B------:R-:W3:Y:S01]  /*7130*/  LDCU.64 UR6, c[0x4][0xb8] ;  /* 0x01001700ff0677ac */ /* 0x000ee20008000a00 */
[----:B------:R-:W4:Y:S01]  /*7140*/  LDC.64 R14, c[0x4][R14] ;  /* 0x010000000e0e7b82 */ /* 0x000f220000000a00 */
[----:B------:R-:W-:Y:S01]  /*7150*/  IMAD.MOV.U32 R13, RZ, RZ, RZ ;  /* 0x000000ffff0d7224 */ /* 0x000fe200078e00ff */
[----:B------:R-:W5:Y:S01]  /*7160*/  LDCU.64 UR4, c[0x4][0x30] ;  /* 0x01000600ff0477ac */ /* 0x000f620008000a00 */
[----:B--2---:R-:W-:Y:S01]  /*7170*/  IMAD.U32 R4, RZ, RZ, UR8 ;  /* 0x00000008ff047e24 */ /* 0x004fe2000f8e00ff */
[----:B------:R-:W-:Y:S01]  /*7180*/  MOV R5, UR9 ;  /* 0x0000000900057c02 */ /* 0x000fe20008000f00 */
[----:B---3--:R-:W-:Y:S01]  /*7190*/  IMAD.U32 R6, RZ, RZ, UR6 ;  /* 0x00000006ff067e24 */ /* 0x008fe2000f8e00ff */
[----:B------:R-:W-:Y:S01]  /*71a0*/  MOV R7, UR7 ;  /* 0x0000000700077c02 */ /* 0x000fe20008000f00 */
[----:B-----5:R-:W-:Y:S01]  /*71b0*/  IMAD.U32 R10, RZ, RZ, UR4 ;  /* 0x00000004ff0a7e24 */ /* 0x020fe2000f8e00ff */
[----:B------:R-:W-:-:S02]  /*71c0*/  MOV R11, UR5 ;  /* 0x00000005000b7c02 */ /* 0x000fc40008000f00 */
[----:B------:R-:W-:-:S07]  /*71d0*/  LEPC R20, `(.L_x_170) ;  /* 0x000000001014794e */ /* 0x000fce0000000000 */
[----:B-1--4-:R-:W-:Y:S05]  /*71e0*/  CALL.ABS.NOINC R14 ;  /* 0x000000000e007343 */ /* 0x012fea0003c00000 */
.L_x_170:
[----:B------:R-:W-:Y:S05]  /*71f0*/  WARPSYNC.ALL ;  /* 0x0000000000007948 */ /* 0x000fea0003800000 */
[----:B------:R-:W-:Y:S02]  /*7200*/  R2UR UR4, R56 ;  /* 0x00000000380472ca */ /* 0x000fe400000e0000 */
[----:B------:R-:W-:-:S11]  /*7210*/  ISETP.NE.AND P0, PT, R58, R23, PT ;  /* 0x000000173a00720c */ /* 0x000fd60003f05270 */
[----:B------:R-:W2:Y:S02]  /*7220*/  LDTM.x16 R40, tmem[UR4+0x100] ;  /* 0x00010004002879ee */ /* 0x000ea40008240000 */
[----:B--2---:R-:W-:Y:S05]  /*7230*/  @!P0 BRA `(.L_x_171) ;  /* 0x0000000000408947 */ /* 0x004fea0003800000 */
        /* <DEDUP_REMOVED lines=16> */
.L_x_171:
[----:B------:R-:W-:Y:S05]  /*7340*/  WARPSYNC.ALL ;  /* 0x0000000000007948 */ /* 0x000fea0003800000 */
[----:B------:R-:W-:Y:S02]  /*7350*/  R2UR UR4, R56 ;  /* 0x00000000380472ca */ /* 0x000fe400000e0000 */
[----:B------:R-:W-:Y:S02]  /*7360*/  ISETP.NE.AND P0, PT, R58, R59, PT ;  /* 0x0000003b3a00720c */ /* 0x000fe40003f05270 */
[----:B------:R-:W-:-:S09]  /*7370*/  FSETP.NEU.AND P1, PT, R61, 1, PT ;  /* 0x3f8000003d00780b */ /* 0x000fd20003f2d000 */
[----:B------:R-:W2:Y:S04]  /*7380*/  LDTM.x16 R24, tmem[UR4+0x110] ;  /* 0x00011004001879ee */ /* 0x000ea80008240000 */
[C---:B------:R-:W-:Y:S02]  /*7390*/  @P1 FMUL2 R40, R61.reuse.F32, R40.F32x2.HI_LO ;  /* 0x000000283d28124a */ /* 0x040fe40000040000 */
[C---:B------:R-:W-:Y:S02]  /*73a0*/  @P1 FMUL2 R42, R61.reuse.F32, R42.F32x2.HI_LO ;  /* 0x0000002a3d2a124a */ /* 0x040fe40000040000 */
[C---:B------:R-:W-:Y:S02]  /*73b0*/  @P1 FMUL2 R44, R61.reuse.F32, R44.F32x2.HI_LO ;  /* 0x0000002c3d2c124a */ /* 0x040fe40000040000 */
[----:B------:R-:W-:-:S02]  /*73c0*/  @P1 FMUL2 R46, R61.F32, R46.F32x2.HI_LO ;  /* 0x0000002e3d2e124a */ /* 0x000fc40000040000 */
[C---:B------:R-:W-:Y:S02]  /*73d0*/  @P1 FMUL2 R48, R61.reuse.F32, R48.F32x2.HI_LO ;  /* 0x000000303d30124a */ /* 0x040fe40000040000 */
[C---:B------:R-:W-:Y:S02]  /*73e0*/  @P1 FMUL2 R50, R61.reuse.F32, R50.F32x2.HI_LO ;  /* 0x000000323d32124a */ /* 0x040fe40000040000 */
[C---:B------:R-:W-:Y:S02]  /*73f0*/  @P1 FMUL2 R52, R61.reuse.F32, R52.F32x2.HI_LO ;  /* 0x000000343d34124a */ /* 0x040fe40000040000 */
[----:B------:R-:W-:Y:S01]  /*7400*/  @P1 FMUL2 R54, R61.F32, R54.F32x2.HI_LO ;  /* 0x000000363d36124a */ /* 0x000fe20000040000 */
[----:B--2---:R-:W-:Y:S06]  /*7410*/  @!P0 BRA `(.L_x_172) ;  /* 0x0000000000408947 */ /* 0x004fec0003800000 */
        /* <DEDUP_REMOVED lines=16> */
.L_x_172:
[----:B------:R-:W-:Y:S05]  /*7520*/  WARPSYNC.ALL ;  /* 0x0000000000007948 */ /* 0x000fea0003800000 */
[----:B------:R-:W-:Y:S02]  /*7530*/  R2UR UR4, R56 ;  /* 0x00000000380472ca */ /* 0x000fe400000e0000 */
[----:B------:R-:W-:Y:S02]  /*7540*/  ISETP.NE.AND P0, PT, R58, R23, PT ;  /* 0x000000173a00720c */ /* 0x000fe40003f05270 */
[----:B------:R-:W-:-:S09]  /*7550*/  FSETP.NEU.AND P1, PT, R61, 1, PT ;  /* 0x3f8000003d00780b */ /* 0x000fd20003f2d000 */
[----:B------:R2:W-:Y:S04]  /*7560*/  STTM.x16 tmem[UR4+0x100], R40 ;  /* 0x00010028000079ed */ /* 0x0005e80008240004 */
        /* <DEDUP_REMOVED lines=8> */
[----:B------:R-:W-:Y:S06]  /*75f0*/  @!P0 BRA `(.L_x_173) ;  /* 0x0000000000408947 */ /* 0x000fec0003800000 */
[----:B------:R-:W-:Y:S01]  /*7600*/  MOV R14, 0x8 ;  /* 0x00000008000e7802 */ /* 0x000fe20000000f00 */
[----:B------:R-:W3:Y:S01]  /*7610*/  LDCU.64 UR8, c[0x4][0xb0] ;  /* 0x01001600ff0877ac */ /* 0x000ee20008000a00 */
[----:B------:R-:W-:Y:S02]  /*7620*/  HFMA2 R12, -RZ, RZ, 0, 5.9604644775390625e-08 ;  /* 0x00000001ff0c7431 */ /* 0x000fe400000001ff */
[----:B------:R-:W-:Y:S01]  /*7630*/  IMAD.MOV.U32 R8, RZ, RZ, 0x1be ;  /* 0x000001beff087424 */ /* 0x000fe200078e00ff */
[----:B------:R-:W4:Y:S01]  /*7640*/  LDCU.64 UR6, c[0x4][0xb8] ;  /* 0x01001700ff0677ac */ /* 0x000f220008000a00 */
[----:B------:R-:W5:Y:S01]  /*7650*/  LDC.64 R14, c[0x4][R14] ;  /* 0x010000000e0e7b82 */ /* 0x000f620000000a00 */
[----:B------:R-:W-:Y:S01]  /*7660*/  IMAD.MOV.U32 R13, RZ, RZ, RZ ;  /* 0x000000ffff0d7224 */ /* 0x000fe200078e00ff */
[----:B------:R-:W1:Y:S01]  /*7670*/  LDCU.64 UR4, c[0x4][0x38] ;  /* 0x01000700ff0477ac */ /* 0x000e620008000a00 */
[----:B---3--:R-:W-:Y:S01]  /*7680*/  IMAD.U32 R4, RZ, RZ, UR8 ;  /* 0x00000008ff047e24 */ /* 0x008fe2000f8e00ff */
[----:B------:R-:W-:Y:S01]  /*7690*/  MOV R5, UR9 ;  /* 0x0000000900057c02 */ /* 0x000fe20008000f00 */
[----:B----4-:R-:W-:Y:S01]  /*76a0*/  IMAD.U32 R6, RZ, RZ, UR6 ;  /* 0x00000006ff067e24 */ /* 0x010fe2000f8e00ff */
[----:B------:R-:W-:Y:S01]  /*76b0*/  MOV R7, UR7 ;  /* 0x0000000700077c02 */ /* 0x000fe20008000f00 */
[----:B-1----:R-:W-:Y:S01]  /*76c0*/  IMAD.U32 R10, RZ, RZ, UR4 ;  /* 0x00000004ff0a7e24 */ /* 0x002fe2000f8e00ff */
[----:B------:R-:W-:-:S02]  /*76d0*/  MOV R11, UR5 ;  /* 0x00000005000b7c02 */ /* 0x000fc40008000f00 */
[----:B------:R-:W-:-:S07]  /*76e0*/  LEPC R20, `(.L_x_173) ;  /* 0x000000001014794e */ /* 0x000fce0000000000 */
[----:B--2--5:R-:W-:Y:S05]  /*76f0*/  CALL.ABS.NOINC R14 ;  /* 0x000000000e007343 */ /* 0x024fea0003c00000 */
.L_x_173:
[----:B------:R-:W-:Y:S05]  /*7700*/  WARPSYNC.ALL ;  /* 0x0000000000007948 */ /* 0x000fea0003800000 */
[----:B------:R-:W-:-:S13]  /*7710*/  R2UR UR4, R56 ;  /* 0x00000000380472ca */ /* 0x000fda00000e0000 */
[----:B------:R3:W-:Y:S02]  /*7720*/  STTM.x16 tmem[UR4+0x110], R24 ;  /* 0x00011018000079ed */ /* 0x0007e40008240004 */
.L_x_169:
[----:B------:R-:W-:-:S09]  /*7730*/  UISETP.NE.AND UP0, UPT, UR36, URZ, UPT ;  /* 0x000000ff2400728c */ /* 0x000fd2000bf05270 */
[----:B------:R-:W-:Y:S05]  /*7740*/  BRA.U !UP0, `(.L_x_174) ;  /* 0x0000000108047547 */ /* 0x000fea000b800000 */
[----:B------:R-:W-:Y:S05]  /*7750*/  BPT.TRAP 0x1 ;  /* 0x000000040000795c */ /* 0x000fea0000300000 */
.L_x_174:
[----:B------:R-:W-:Y:S02]  /*7760*/  UIADD3 UR4, UPT, UPT, UR39, 0x7088, URZ ;  /* 0x0000708827047890 */ /* 0x000fe4000fffe0ff */
[----:B------:R-:W-:Y:S02]  /*7770*/  UISETP.NE.AND UP0, UPT, UR38, URZ, UPT ;  /* 0x000000ff2600728c */ /* 0x000fe4000bf05270 */
[----:B------:R-:W-:Y:S02]  /*7780*/  UPRMT UR4, UR40, 0x654, UR4 ;  /* 0x0000065428047896 */ /* 0x000fe40008000004 */
[----:B------:R-:W-:-:S07]  /*7790*/  ULOP3.LUT UR41, UR42, 0x1, URZ, 0x3c, !UPT ;  /* 0x000000012a297892 */ /* 0x000fce000f8e3cff */
[----:B------:R-:W-:Y:S01]  /*77a0*/  SYNCS.ARRIVE.TRANS64.RED.A1T0 RZ, [UR4], RZ ;  /* 0x000000ffffff79a7 */ /* 0x000fe20008100404 */
[----:B------:R-:W4:Y:S01]  /*77b0*/  FENCE.VIEW.ASYNC.T ;  /* 0x00000000000073c6 */ /* 0x000f220000000200 */
[----:B------:R-:W-:Y:S05]  /*77c0*/  BRA.U UP0, `(.L_x_175) ;  /* 0x0000000100087547 */ /* 0x000fea000b800000 */
[----:B------:R-:W-:Y:S05]  /*77d0*/  BPT.TRAP 0x1 ;  /* 0x000000040000795c */ /* 0x000fea0000300000 */
[----:B------:R-:W-:Y:S05]  /*77e0*/  BPT.TRAP 0x1 ;  /* 0x000000040000795c */ /* 0x000fea0000300000 */
.L_x_175:
[----:B------:R-:W-:Y:S02]  /*77f0*/  UIADD3 UR4, UPT, UPT, UR39, 0x70a0, URZ ;  /* 0x000070a027047890 */ /* 0x000fe4000fffe0ff */
[----:B------:R-:W-:Y:S02]  /*7800*/  UISETP.NE.AND UP0, UPT, UR36, URZ, UPT ;  /* 0x000000ff2400728c */ /* 0x000fe4000bf05270 */
[----:B------:R-:W-:-:S09]  /*7810*/  UPRMT UR4, UR40, 0x654, UR4 ;  /* 0x0000065428047896 */ /* 0x000fd20008000004 */
[----:B----4-:R-:W-:Y:S01]  /*7820*/  SYNCS.ARRIVE.TRANS64.RED.A1T0 RZ, [UR4], RZ ;  /* 0x000000ffffff79a7 */ /* 0x010fe20008100404 */
[----:B------:R-:W-:Y:S05]  /*7830*/  BRA.U !UP0, `(.L_x_176) ;  /* 0x0000000108047547 */ /* 0x000fea000b800000 */
[----:B------:R-:W-:Y:S05]  /*7840*/  BPT.TRAP 0x1 ;  /* 0x000000040000795c */ /* 0x000fea0000300000 */
.L_x_176:
[----:B-1----:R-:W-:Y:S01]  /*7850*/  IMAD.U32 R3, RZ, RZ, UR41 ;  /* 0x00000029ff037e24 */ /* 0x002fe2000f8e00ff */
[----:B------:R-:W-:-:S04]  /*7860*/  ISETP.NE.AND P0, PT, R58, R22, PT ;  /* 0x000000163a00720c */ /* 0x000fc80003f05270 */
[----:B------:R-:W-:-:S04]  /*7870*/  SHF.L.U32 R3, R3, 0x1f, RZ ;  /* 0x0000001f03037819 */ /* 0x000fc800000006ff */
[----:B------:R-:W1:Y:S02]  /*7880*/  SYNCS.PHASECHK.TRANS64.TRYWAIT P1, [UR39+0x7080], R3 ;  /* 0x00708003ff0075a7 */ /* 0x000e640008021127 */
[----:B-1----:R-:W-:Y:S05]  /*7890*/  @!P1 BRA `(.L_x_177) ;  /* 0x000000bc000c9947 */ /* 0x002fea0003800000 */
.L_x_390:
[----:B------:R-:W-:Y:S05]  /*78a0*/  @!P0 BRA `(.L_x_178) ;  /* 0x0000000000408947 */ /* 0x000fea0003800000 */
[----:B------:R-:W-:Y:S01]  /*78b0*/  MOV R14, 0x8 ;  /* 0x00000008000e7802 */ /* 0x000fe20000000f00 */
[----:B------:R-:W4:Y:S01]  /*78c0*/  LDCU.64 UR6, c[0x4][0xb0] ;  /* 0x01001600ff0677ac */ /* 0x000f220008000a00 */
[----:B------:R-:W-:Y:S02]  /*78d0*/  HFMA2 R12, -RZ, RZ, 0, 5.9604644775390625e-08 ;  /* 0x00000001ff0c7431 */ /* 0x000fe400000001ff */
[----:B------:R-:W-:Y:S01]  /*78e0*/  IMAD.MOV.U32 R8, RZ, RZ, 0x192 ;  /* 0x00000192ff087424 */ /* 0x000fe200078e00ff */
[----:B------:R-:W5:Y:S01]  /*78f0*/  LDCU.64 UR4, c[0x4][0xb8] ;  /* 0x01001700ff0477ac */ /* 0x000f620008000a00 */
[----:B------:R-:W1:Y:S01]  /*7900*/  LDC.64 R14, c[0x4][R14] ;  /* 0x010000000e0e7b82 */ /* 0x000e620000000a00 */
[----:B------:R-:W-:Y:S01]  /*7910*/  IMAD.MOV.U32 R13, RZ, RZ, RZ ;  /* 0x000000ffff0d7224 */ /* 0x000fe200078e00ff */
[----:B------:R-:W2:Y:S01]  /*7920*/  LDCU.64 UR8, c[0x4][0x28] ;  /* 0x01000500ff0877ac */ /* 0x000ea20008000a00 */
[----:B----4-:R-:W-:Y:S01]  /*7930*/  IMAD.U32 R4, RZ, RZ, UR6 ;  /* 0x00000006ff047e24 */ /* 0x010fe2000f8e00ff */
[----:B------:R-:W-:Y:S01]  /*7940*/  MOV R5, UR7 ;  /* 0x0000000700057c02 */ /* 0x000fe20008000f00 */
[----:B-----5:R-:W-:Y:S01]  /*7950*/  IMAD.U32 R6, RZ, RZ, UR4 ;  /* 0x00000004ff067e24 */ /* 0x020fe2000f8e00ff */
[----:B------:R-:W-:Y:S01]  /*7960*/  MOV R7, UR5 ;  /* 0x0000000500077c02 */ /* 0x000fe20008000f00 */
[----:B--2---:R-:W-:Y:S01]  /*7970*/  IMAD.U32 R10, RZ, RZ, UR8 ;  /* 0x00000008ff0a7e24 */ /* 0x004fe2000f8e00ff */
[----:B------:R-:W-:-:S02]  /*7980*/  MOV R11, UR9 ;  /* 0x00000009000b7c02 */ /* 0x000fc40008000f00 */
[----:B------:R-:W-:-:S07]  /*7990*/  LEPC R20, `(.L_x_178) ;  /* 0x000000001014794e */ /* 0x000fce0000000000 */
[----:B-1-3--:R-:W-:Y:S05]  /*79a0*/  CALL.ABS.NOINC R14 ;  /* 0x000000000e007343 */ /* 0x00afea0003c00000 */
.L_x_178:
[----:B------:R-:W-:Y:S05]  /*79b0*/  WARPSYNC.ALL ;  /* 0x0000000000007948 */ /* 0x000fea0003800000 */
[----:B------:R-:W-:Y:S01]  /*79c0*/  R2UR UR4, R57 ;  /* 0x00000000390472ca */ /* 0x000fe200000e0000 */
[----:B------:R-:W-:Y:S01]  /*79d0*/  UISETP.NE.AND UP0, UPT, UR38, URZ, UPT ;  /* 0x000000ff2600728c */ /* 0x000fe2000bf05270 */
[----:B------:R-:W-:Y:S01]  /*79e0*/  PLOP3.LUT P0, PT, PT, PT, PT, 0x80, 0x8 ;  /* 0x000000000008781c */ /* 0x000fe20003f0f070 */
[----:B------:R-:W-:-:S10]  /*79f0*/  IMAD.MOV.U32 R61, RZ, RZ, 0x3f800000 ;  /* 0x3f800000ff3d7424 */ /* 0x000fd400078e00ff */
[----:B------:R-:W4:Y:S02]  /*7a00*/  LDTM.x2 R4, tmem[UR4] ;  /* 0x00000004000479ee */ /* 0x000f2400080c0000 */
[----:B----4-:R-:W-:-:S13]  /*7a10*/  FSETP.NEU.AND P2, PT, R4, R5, PT ;  /* 0x000000050400720b */ /* 0x010fda0003f4d000 */
        /* <DEDUP_REMOVED lines=11> */
.L_x_179:
[----:B------:R-:W-:Y:S01]  /*7ad0*/  IMAD.U32 R3, RZ, RZ, UR43 ;  /* 0x0000002bff037e24 */ /* 0x000fe2000f8e00ff */
[----:B------:R-:W-:-:S04]  /*7ae0*/  FSETP.NEU.AND P1, PT, R61, 1, PT ;  /* 0x3f8000003d00780b */ /* 0x000fc80003f2d000 */
[----:B------:R-:W-:-:S04]  /*7af0*/  SHF.L.U32 R3, R3, 0x1f, RZ ;  /* 0x0000001f03037819 */ /* 0x000fc800000006ff */
[----:B------:R-:W1:Y:S02]  /*7b00*/  SYNCS.PHASECHK.TRANS64.TRYWAIT P0, [UR39+0x7098], R3 ;  /* 0x00709803ff0075a7 */ /* 0x000e640008001127 */
[----:B-1----:R-:W-:Y:S05]  /*7b10*/  @!P0 BRA `(.L_x_180) ;  /* 0x000000b800848947 */ /* 0x002fea0003800000 */
.L_x_391:
[----:B------:R-:W-:-:S13]  /*7b20*/  VOTE.ANY P1, P1 ;  /* 0x0000000000ff7806 */ /* 0x000fda0000820100 */
[----:B------:R-:W-:Y:S05]  /*7b30*/  @!P1 BRA `(.L_x_181) ;  /* 0x0000000400989947 */ /* 0x000fea0003800000 */
[----:B------:R-:W-:-:S13]  /*7b40*/  ISETP.NE.AND P0, PT, R58, R19, PT ;  /* 0x000000133a00720c */ /* 0x000fda0003f05270 */
        /* <DEDUP_REMOVED lines=17> */
.L_x_182:
[----:B------:R-:W-:Y:S05]  /*7c60*/  WARPSYNC.ALL ;  /* 0x0000000000007948 */ /* 0x000fea0003800000 */
[----:B------:R-:W-:Y:S02]  /*7c70*/  R2UR UR4, R56 ;  /* 0x00000000380472ca */ /* 0x000fe400000e0000 */
[----:B------:R-:W-:-:S11]  /*7c80*/  ISETP.NE.AND P0, PT, R58, R18, PT ;  /* 0x000000123a00720c */ /* 0x000fd60003f05270 */
[----:B--2---:R-:W2:Y:S02]  /*7c90*/  LDTM.x16 R40, tmem[UR4+0x180] ;  /* 0x00018004002879ee */ /* 0x004ea40008240000 */
[----:B--2---:R-:W-:Y:S05]  /*7ca0*/  @!P0 BRA `(.L_x_183) ;  /* 0x0000000000408947 */ /* 0x004fea0003800000 */
[----:B------:R-:W-:Y:S01]  /*7cb0*/  MOV R14, 0x8 ;  /* 0x00000008000e7802 */ /* 0x000fe20000000f00 */
[----:B------:R-:W2:Y:S01]  /*7cc0*/  LDCU.64 UR8, c[0x4][0xb0] ;  /* 0x01001600ff0877ac */ /* 0x000ea20008000a00 */
[----:B------:R-:W-:Y:S02]  /*7cd0*/  HFMA2 R12, -RZ, RZ, 0, 5.9604644775390625e-08 ;  /* 0x00000001ff0c7431 */ /* 0x000fe400000001ff */
[----:B------:R-:W-:Y:S01]  /*7ce0*/  IMAD.MOV.U32 R8, RZ, RZ, 0x192 ;  /* 0x00000192ff087424 */ /* 0x000fe200078e00ff */
[----:B------:R-:W4:Y:S01]  /*7cf0*/  LDCU.64 UR6, c[0x4][0xb8] ;  /* 0x01001700ff0677ac */ /* 0x000f220008000a00 */
[----:B------:R-:W5:Y:S01]  /*7d00*/  LDC.64 R14, c[0x4][R14] ;  /* 0x010000000e0e7b82 */ /* 0x000f620000000a00 */
[----:B------:R-:W-:Y:S01]  /*7d10*/  IMAD.MOV.U32 R13, RZ, RZ, RZ ;  /* 0x000000ffff0d7224 */ /* 0x000fe200078e00ff */
[----:B------:R-:W1:Y:S01]  /*7d20*/  LDCU.64 UR4, c[0x4][0x30] ;  /* 0x01000600ff0477ac */ /* 0x000e620008000a00 */
[----:B--2---:R-:W-:Y:S01]  /*7d30*/  IMAD.U32 R4, RZ, RZ, UR8 ;  /* 0x00000008ff047e24 */ /* 0x004fe2000f8e00ff */
[----:B------:R-:W-:Y:S01]  /*7d40*/  MOV R5, UR9 ;  /* 0x0000000900057c02 */ /* 0x000fe20008000f00 */
[----:B----4-:R-:W-:Y:S01]  /*7d50*/  IMAD.U32 R6, RZ, RZ, UR6 ;  /* 0x00000006ff067e24 */ /* 0x010fe2000f8e00ff */
[----:B------:R-:W-:Y:S01]  /*7d60*/  MOV R7, UR7 ;  /* 0x0000000700077c02 */ /* 0x000fe20008000f00 */
[----:B-1----:R-:W-:Y:S01]  /*7d70*/  IMAD.U32 R10, RZ, RZ, UR4 ;  /* 0x00000004ff0a7e24 */ /* 0x002fe2000f8e00ff */
[----:B------:R-:W-:-:S02]  /*7d80*/  MOV R11, UR5 ;  /* 0x00000005000b7c02 */ /* 0x000fc40008000f00 */
[----:B------:R-:W-:-:S07]  /*7d90*/  LEPC R20, `(.L_x_183) ;  /* 0x000000001014794e */ /* 0x000fce0000000000 */
[----:B---3-5:R-:W-:Y:S05]  /*7da0*/  CALL.ABS.NOINC R14 ;  /* 0x000000000e007343 */ /* 0x028fea0003c00000 */
.L_x_183:
[----:B------:R-:W-:Y:S05]  /*7db0*/  WARPSYNC.ALL ;  /* 0x0000000000007948 */ /* 0x000fea0003800000 */
[----:B------:R-:W-:Y:S02]  /*7dc0*/  R2UR UR4, R56 ;  /* 0x00000000380472ca */ /* 0x000fe400000e0000 */
[----:B------:R-:W-:Y:S02]  /*7dd0*/  ISETP.NE.AND P0, PT, R58, R19, PT ;  /* 0x000000133a00720c */ /* 0x000fe40003f05270 */
[----:B------:R-:W-:-:S09]  /*7de0*/  FSETP.NEU.AND P1, PT, R61, 1, PT ;  /* 0x3f8000003d00780b */ /* 0x000fd20003f2d000 */
[----:B---3--:R-:W2:Y:S04]  /*7df0*/  LDTM.x16 R24, tmem[UR4+0x190] ;  /* 0x00019004001879ee */ /* 0x008ea80008240000 */
        /* <DEDUP_REMOVED lines=25> */
.L_x_184:
        /* <DEDUP_REMOVED lines=30> */
.L_x_185:
[----:B------:R-:W-:Y:S05]  /*8170*/  WARPSYNC.ALL ;  /* 0x0000000000007948 */ /* 0x000fea0003800000 */
[----:B------:R-:W-:-:S13]  /*8180*/  R2UR UR4, R56 ;  /* 0x00000000380472ca */ /* 0x000fda00000e0000 */
[----:B------:R4:W-:Y:S02]  /*8190*/  STTM.x16 tmem[UR4+0x190], R24 ;  /* 0x00019018000079ed */ /* 0x0009e40008240004 */
.L_x_181:
[----:B------:R-:W-:-:S09]  /*81a0*/  UISETP.NE.AND UP0, UPT, UR37, URZ, UPT ;  /* 0x000000ff2500728c */ /* 0x000fd2000bf05270 */
[----:B------:R-:W-:Y:S05]  /*81b0*/  BRA.U !UP0, `(.L_x_186) ;  /* 0x0000000108047547 */ /* 0x000fea000b800000 */
[----:B------:R-:W-:Y:S05]  /*81c0*/  BPT.TRAP 0x1 ;  /* 0x000000040000795c */ /* 0x000fea0000300000 */
.L_x_186:
[----:B------:R-:W-:Y:S02]  /*81d0*/  UPRMT UR4, UR40, 0x654, UR44 ;  /* 0x0000065428047896 */ /* 0x000fe4000800002c */
[----:B------:R-:W-:-:S07]  /*81e0*/  UISETP.NE.AND UP0, UPT, UR38, URZ, UPT ;  /* 0x000000ff2600728c */ /* 0x000fce000bf05270 */
[----:B------:R-:W-:Y:S01]  /*81f0*/  SYNCS.ARRIVE.TRANS64.RED.A1T0 RZ, [UR4], RZ ;  /* 0x000000ffffff79a7 */ /* 0x000fe20008100404 */
[----:B------:R-:W5:Y:S01]  /*8200*/  FENCE.VIEW.ASYNC.T ;  /* 0x00000000000073c6 */ /* 0x000f620000000200 */
[----:B------:R-:W-:Y:S05]  /*8210*/  BRA.U UP0, `(.L_x_187) ;  /* 0x0000000100087547 */ /* 0x000fea000b800000 */
[----:B------:R-:W-:Y:S05]  /*8220*/  BPT.TRAP 0x1 ;  /* 0x000000040000795c */ /* 0x000fea0000300000 */
[----:B------:R-:W-:Y:S05]  /*8230*/  BPT.TRAP 0x1 ;  /* 0x000000040000795c */ /* 0x000fea0000300000 */
.L_x_187:
[----:B------:R-:W-:Y:S01]  /*8240*/  UIADD3 UR5, UPT, UPT, UR39, 0x70a8, URZ ;  /* 0x000070a827057890 */ /* 0x000fe2000fffe0ff */
[----:B------:R-:W-:Y:S01]  /*8250*/  LOP3.LUT R60, R60, 0x1, RZ, 0x3c, !PT ;  /* 0x000000013c3c7812 */ /* 0x000fe200078e3cff */
[----:B------:R-:W-:Y:S02]  /*8260*/  UISETP.NE.AND UP0, UPT, UR46, URZ, UPT ;  /* 0x000000ff2e00728c */ /* 0x000fe4000bf05270 */
[----:B------:R-:W-:Y:S02]  /*8270*/  UPRMT UR5, UR40, 0x654, UR5 ;  /* 0x0000065428057896 */ /* 0x000fe40008000005 */
[----:B------:R-:W-:-:S07]  /*8280*/  ULOP3.LUT UR43, UR43, 0x1, URZ, 0x3c, !UPT ;  /* 0x000000012b2b7892 */ /* 0x000fce000f8e3cff */
[----:B-----5:R-:W-:Y:S01]  /*8290*/  SYNCS.ARRIVE.TRANS64.RED.A1T0 RZ, [UR5], RZ ;  /* 0x000000ffffff79a7 */ /* 0x020fe20008100405 */
[----:B------:R-:W-:Y:S05]  /*82a0*/  BRA.U UP0, `(.L_x_188) ;  /* 0xffffffe900fc7547 */ /* 0x000fea000b83ffff */
.L_x_164:
[----:B------:R-:W-:-:S09]  /*82b0*/  UISETP.NE.AND UP0, UPT, UR36, URZ, UPT ;  /* 0x000000ff2400728c */ /* 0x000fd2000bf05270 */
[----:B------:R-:W-:Y:S05]  /*82c0*/  BRA.U !UP0, `(.L_x_189) ;  /* 0x0000000108047547 */ /* 0x000fea000b800000 */
[----:B------:R-:W-:Y:S05]  /*82d0*/  BPT.TRAP 0x1 ;  /* 0x000000040000795c */ /* 0x000fea0000300000 */
.L_x_189:
[----:B------:R-:W5:Y:S01]  /*82e0*/  S2UR UR41, SR_CgaCtaId ;  /* 0x00000000002979c3 */ /* 0x000f620000008800 */
[----:B------:R-:W-:Y:S01]  /*82f0*/  UMOV UR40, 0x400 ;  /* 0x0000040000287882 */ /* 0x000fe20000000000 */
[----:B------:R-:W-:Y:S02]  /*8300*/  UISETP.NE.AND UP0, UPT, UR37, URZ, UPT ;  /* 0x000000ff2500728c */ /* 0x000fe4000bf05270 */
[----:B-----5:R-:W-:-:S04]  /*8310*/  ULEA UR40, UR41, UR40, 0x18 ;  /* 0x0000002829287291 */ /* 0x020fc8000f8ec0ff */
[----:B------:R-:W-:-:S04]  /*8320*/  UIADD3 UR39, UPT, UPT, UR40, 0x7088, URZ ;  /* 0x0000708828277890 */ /* 0x000fc8000fffe0ff */
[----:B------:R-:W-:-:S09]  /*8330*/  UPRMT UR5, UR41, 0x654, UR39 ;  /* 0x0000065429057896 */ /* 0x000fd20008000027 */
[----:B------:R-:W-:Y:S01]  /*8340*/  SYNCS.ARRIVE.TRANS64.RED.A1T0 RZ, [UR5], RZ ;  /* 0x000000ffffff79a7 */ /* 0x000fe20008100405 */
[----:B------:R-:W-:Y:S05]  /*8350*/  BRA.U !UP0, `(.L_x_190) ;  /* 0x0000000108047547 */ /* 0x000fea000b800000 */
[----:B------:R-:W-:Y:S05]  /*8360*/  BPT.TRAP 0x1 ;  /* 0x000000040000795c */ /* 0x000fea0000300000 */
.L_x_190:
[----:B-1----:R-:W-:-:S04]  /*8370*/  SHF.L.U32 R3, R60, 0x1f, RZ ;  /* 0x0000001f3c037819 */ /* 0x002fc800000006ff */
[----:B------:R-:W1:Y:S02]  /*8380*/  SYNCS.PHASECHK.TRANS64.TRYWAIT P0, [UR40+0x7070], R3 ;  /* 0x00707003ff0075a7 */ /* 0x000e640008001128 */
[----:B-1----:R-:W-:Y:S05]  /*8390*/  @!P0 BRA `(.L_x_191) ;  /* 0x000000b0007c8947 */ /* 0x002fea0003800000 */
.L_x_392:
[----:B------:R-:W-:Y:S01]  /*83a0*/  R2UR UR5, R56 ;  /* 0x00000000380572ca */ /* 0x000fe200000e0000 */
[----:B------:R-:W-:-:S12]  /*83b0*/  UISETP.NE.AND UP0, UPT, UR37, URZ, UPT ;  /* 0x000000ff2500728c */ /* 0x000fd8000bf05270 */
[----:B------:R-:W5:Y:S02]  /*83c0*/  LDTM.x2 R22, tmem[UR5] ;  /* 0x00000005001679ee */ /* 0x000f6400080c0000 */
[----:B-----5:R-:W-:Y:S05]  /*83d0*/  BRA.U !UP0, `(.L_x_192) ;  /* 0x0000000108047547 */ /* 0x020fea000b800000 */
[----:B------:R-:W-:Y:S05]  /*83e0*/  BPT.TRAP 0x1 ;  /* 0x000000040000795c */ /* 0x000fea0000300000 */
.L_x_192:
[----:B------:R-:W-:Y:S01]  /*83f0*/  SYNCS.ARRIVE.TRANS64.RED.A1T0 RZ, [UR4], RZ ;  /* 0x000000ffffff79a7 */ /* 0x000fe20008100404 */
[----:B------:R-:W-:-:S09]  /*8400*/  UISETP.NE.AND UP0, UPT, UR38, URZ, UPT ;  /* 0x000000ff2600728c */ /* 0x000fd2000bf05270 */
[----:B------:R-:W-:Y:S05]  /*8410*/  BRA.U UP0, `(.L_x_193) ;  /* 0x0000000100047547 */ /* 0x000fea000b800000 */
[----:B------:R-:W-:Y:S05]  /*8420*/  BPT.TRAP 0x1 ;  /* 0x000000040000795c */ /* 0x000fea0000300000 */
.L_x_193:
[----:B-1----:R-:W-:-:S04]  /*8430*/  MOV R3, UR43 ;  /* 0x0000002b00037c02 */ /* 0x002fc80008000f00 */
[----:B------:R-:W-:-:S04]  /*8440*/  SHF.L.U32 R3, R3, 0x1f, RZ ;  /* 0x0000001f03037819 */ /* 0x000fc800000006ff */
[----:B------:R-:W1:Y:S02]  /*8450*/  SYNCS.PHASECHK.TRANS64.TRYWAIT P0, [UR40+0x7090], R3 ;  /* 0x00709003ff0075a7 */ /* 0x000e640008001128 */
[----:B-1----:R-:W-:Y:S05]  /*8460*/  @!P0 BRA `(.L_x_194) ;  /* 0x000000b000608947 */ /* 0x002fea0003800000 */
.L_x_393:
[----:B------:R-:W-:-:S09]  /*8470*/  UISETP.NE.AND UP0, UPT, UR38, URZ, UPT ;  /* 0x000000ff2600728c */ /* 0x000fd2000bf05270 */
[----:B------:R-:W-:Y:S05]  /*8480*/  BRA.U UP0, `(.L_x_195) ;  /* 0x0000000100047547 */ /* 0x000fea000b800000 */
[----:B------:R-:W-:Y:S05]  /*8490*/  BPT.TRAP 0x1 ;  /* 0x000000040000795c */ /* 0x000fea0000300000 */
.L_x_195:
[----:B------:R-:W-:Y:S01]  /*84a0*/  MOV R5, 0x1 ;  /* 0x0000000100057802 */ /* 0x000fe20000000f00 */
[----:B-1----:R1:W5:Y:S03]  /*84b0*/  MUFU.RCP R3, R22 ;  /* 0x0000001600037308 */ /* 0x0023660000001000 */
[----:B------:R-:W-:-:S04]  /*84c0*/  SHF.L.U32 R5, R5, 0x1f, RZ ;  /* 0x0000001f05057819 */ /* 0x000fc800000006ff */
[----:B------:R-:W2:Y:S02]  /*84d0*/  SYNCS.PHASECHK.TRANS64.TRYWAIT P0, [UR40+0x70c0], R5 ;  /* 0x0070c005ff0075a7 */ /* 0x000ea40008001128 */
[----:B-12--5:R-:W-:Y:S05]  /*84e0*/  @!P0 BRA `(.L_x_196) ;  /* 0x000000b000588947 */ /* 0x026fea0003800000 */
.L_x_394:
[----:B------:R-:W2:Y:S01]  /*84f0*/  LDCU UR4, c[0x0][0x708] ;  /* 0x0000e100ff0477ac */ /* 0x000ea20008000800 */
[----:B---34-:R-:W-:Y:S01]  /*8500*/  FFMA R30, -R22, R3, 1 ;  /* 0x3f800000161e7423 */ /* 0x018fe20000000103 */
[----:B------:R-:W3:Y:S01]  /*8510*/  LDC R32, c[0x0][0x708] ;  /* 0x0001c200ff207b82 */ /* 0x000ee20000000800 */
[----:B------:R-:W-:Y:S02]  /*8520*/  BSSY.RECONVERGENT B2, `(.L_x_197) ;  /* 0x000000b000027945 */ /* 0x000fe40003800200 */
[----:B------:R-:W-:Y:S01]  /*8530*/  FFMA R30, R3, R30, R3 ;  /* 0x0000001e031e7223 */ /* 0x000fe20000000003 */
[----:B--2---:R-:W-:-:S03]  /*8540*/  MOV R3, UR4 ;  /* 0x0000000400037c02 */ /* 0x004fc60008000f00 */
[----:B-1----:R-:W-:Y:S01]  /*8550*/  FFMA R5, R30, UR4, RZ ;  /* 0x000000041e057c23 */ /* 0x002fe200080000ff */
[----:B------:R-:W1:Y:S03]  /*8560*/  FCHK P0, R3, R22 ;  /* 0x0000001603007302 */ /* 0x000e660000000000 */
[----:B------:R-:W-:-:S04]  /*8570*/  FFMA R0, -R22, R5, UR4 ;  /* 0x0000000416007e23 */ /* 0x000fc80008000105 */
[----:B------:R-:W-:Y:S01]  /*8580*/  FFMA R30, R30, R0, R5 ;  /* 0x000000001e1e7223 */ /* 0x000fe20000000005 */
[----:B-1----:R-:W-:Y:S05]  /*8590*/  @!P0 BRA `(.L_x_198) ;  /* 0x00000000000c8947 */ /* 0x002fea0003800000 */
[----:B------:R-:W-:Y:S02]  /*85a0*/  MOV R4, 0x85c0 ;  /* 0x000085c000047802 */ /* 0x000fe40000000f00 */
[----:B---3--:R-:W-:Y:S05]  /*85b0*/  CALL.REL.NOINC `($__internal_3_$__cuda_sm3x_div_rn_noftz_f32_slowpath) ;  /* 0x000000bc00187944 */ /* 0x008fea0003c00000 */
[----:B------:R-:W-:Y:S02]  /*85c0*/  MOV R30, R34 ;  /* 0x00000022001e7202 */ /* 0x000fe40000000f00 */
.L_x_198:
[----:B------:R-:W-:Y:S05]  /*85d0*/  BSYNC.RECONVERGENT B2 ;  /* 0x0000000000027941 */ /* 0x000fea0003800200 */
.L_x_197:
[----:B------:R-:W-:Y:S01]  /*85e0*/  VIADD R0, R56, 0x100 ;  /* 0x0000010038007836 */ /* 0x000fe20000000000 */
[C---:B------:R-:W-:Y:S01]  /*85f0*/  LOP3.LUT R27, R17.reuse, 0x3, RZ, 0xc0, !PT ;  /* 0x00000003111b7812 */ /* 0x040fe200078ec0ff */
[----:B------:R-:W-:-:S03]  /*8600*/  IMAD.SHL.U32 R17, R17, 0x400, RZ ;  /* 0x0000040011117824 */ /* 0x000fc600078e00ff */
[----:B------:R-:W-:Y:S02]  /*8610*/  SHF.R.U32.HI R0, RZ, 0x15, R0 ;  /* 0x00000015ff007819 */ /* 0x000fe40000011600 */
[----:B------:R-:W-:Y:S02]  /*8620*/  LOP3.LUT R17, R17, 0xc00, RZ, 0xc0, !PT ;  /* 0x00000c0011117812 */ /* 0x000fe400078ec0ff */
[----:B------:R-:W-:-:S03]  /*8630*/  ISETP.NE.AND P0, PT, R27, R0, PT ;  /* 0x000000001b00720c */ /* 0x000fc60003f05270 */
[----:B------:R-:W-:-:S10]  /*8640*/  IMAD R16, R16, 0x20, R17 ;  /* 0x0000002010107824 */ /* 0x000fd400078e0211 */
[----:B------:R-:W-:Y:S05]  /*8650*/  @!P0 BRA `(.L_x_199) ;  /* 0x0000000000408947 */ /* 0x000fea0003800000 */
[----:B------:R-:W-:Y:S01]  /*8660*/  MOV R14, 0x8 ;  /* 0x00000008000e7802 */ /* 0x000fe20000000f00 */
[----:B------:R-:W1:Y:S01]  /*8670*/  LDCU.64 UR6, c[0x4][0xb0] ;  /* 0x01001600ff0677ac */ /* 0x000e620008000a00 */
[----:B------:R-:W-:Y:S02]  /*8680*/  HFMA2 R12, -RZ, RZ, 0, 5.9604644775390625e-08 ;  /* 0x00000001ff0c7431 */ /* 0x000fe400000001ff */
[----:B------:R-:W-:Y:S01]  /*8690*/  IMAD.MOV.U32 R8, RZ, RZ, 0x192 ;  /* 0x00000192ff087424 */ /* 0x000fe200078e00ff */
[----:B------:R-:W2:Y:S01]  /*86a0*/  LDCU.64 UR4, c[0x4][0xb8] ;  /* 0x01001700ff0477ac */ /* 0x000ea20008000a00 */
[----:B------:R-:W4:Y:S01]  /*86b0*/  LDC.64 R14, c[0x4][R14] ;  /* 0x010000000e0e7b82 */ /* 0x000f220000000a00 */
[----:B------:R-:W-:Y:S01]  /*86c0*/  IMAD.MOV.U32 R13, RZ, RZ, RZ ;  /* 0x000000ffff0d7224 */ /* 0x000fe200078e00ff */
[----:B------:R-:W5:Y:S01]  /*86d0*/  LDCU.64 UR8, c[0x4][0x40] ;  /* 0x01000800ff0877ac */ /* 0x000f620008000a00 */
[----:B-1----:R-:W-:Y:S01]  /*86e0*/  IMAD.U32 R4, RZ, RZ, UR6 ;  /* 0x00000006ff047e24 */ /* 0x002fe2000f8e00ff */
[----:B------:R-:W-:Y:S01]  /*86f0*/  MOV R5, UR7 ;  /* 0x0000000700057c02 */ /* 0x000fe20008000f00 */
[----:B--2---:R-:W-:Y:S01]  /*8700*/  IMAD.U32 R6, RZ, RZ, UR4 ;  /* 0x00000004ff067e24 */ /* 0x004fe2000f8e00ff */
[----:B------:R-:W-:Y:S01]  /*8710*/  MOV R7, UR5 ;  /* 0x0000000500077c02 */ /* 0x000fe20008000f00 */
[----:B-----5:R-:W-:Y:S01]  /*8720*/  IMAD.U32 R10, RZ, RZ, UR8 ;  /* 0x00000008ff0a7e24 */ /* 0x020fe2000f8e00ff */
[----:B------:R-:W-:-:S02]  /*8730*/  MOV R11, UR9 ;  /* 0x00000009000b7c02 */ /* 0x000fc40008000f00 */
[----:B------:R-:W-:-:S07]  /*8740*/  LEPC R20, `(.L_x_199) ;  /* 0x000000001014794e */ /* 0x000fce0000000000 */
[----:B---34-:R-:W-:Y:S05]  /*8750*/  CALL.ABS.NOINC R14 ;  /* 0x000000000e007343 */ /* 0x018fea0003c00000 */
.L_x_199:
[----:B------:R-:W1:Y:S01]  /*8760*/  S2UR UR4, SR_SWINHI ;  /* 0x00000000000479c3 */ /* 0x000e620000002f00 */
[----:B------:R-:W-:Y:S01]  /*8770*/  UMOV UR6, UR40 ;  /* 0x0000002800067c82 */ /* 0x000fe20008000000 */
[----:B-1----:R-:W-:Y:S01]  /*8780*/  UMOV UR7, UR4 ;  /* 0x0000000400077c82 */ /* 0x002fe20008000000 */
[----:B------:R-:W-:-:S05]  /*8790*/  LEA R26, P0, R16, UR6, 0x1 ;  /* 0x00000006101a7c11 */ /* 0x000fca000f8008ff */
[----:B------:R-:W-:Y:S01]  /*87a0*/  IMAD.X R29, RZ, RZ, UR7, P0 ;  /* 0x00000007ff1d7e24 */ /* 0x000fe200080e06ff */
[----:B------:R-:W-:Y:S05]  /*87b0*/  WARPSYNC.ALL ;  /* 0x0000000000007948 */ /* 0x000fea0003800000 */
[----:B------:R-:W-:Y:S02]  /*87c0*/  R2UR UR4, R56 ;  /* 0x00000000380472ca */ /* 0x000fe400000e0000 */
[----:B------:R-:W-:-:S05]  /*87d0*/  IADD3 R3, P0, PT, R26, 0x10, RZ ;  /* 0x000000101a037810 */ /* 0x000fca0007f1e0ff */
[----:B------:R-:W-:-:S05]  /*87e0*/  IMAD.X R35, RZ, RZ, R29, P0 ;  /* 0x000000ffff237224 */ /* 0x000fca00000e061d */
[C---:B------:R-:W-:Y:S01]  /*87f0*/  SHF.R.U64 R0, R3.reuse, 0x3, R35 ;  /* 0x0000000303007819 */ /* 0x040fe20000001223 */
[----:B------:R-:W1:Y:S03]  /*8800*/  LDTM.x16 R4, tmem[UR4+0x100] ;  /* 0x00010004000479ee */ /* 0x000e660008240000 */
[----:B------:R-:W-:Y:S01]  /*8810*/  LOP3.LUT R34, R3, 0x30, R0, 0x78, !PT ;  /* 0x0000003003227812 */ /* 0x000fe200078e7800 */
[----:B------:R-:W-:Y:S01]  /*8820*/  VIADD R0, R56, 0x110 ;  /* 0x0000011038007836 */ /* 0x000fe20000000000 */
[----:B------:R-:W-:-:S04]  /*8830*/  SHF.R.U64 R3, R26, 0x3, R29 ;  /* 0x000000031a037819 */ /* 0x000fc8000000121d */
[----:B------:R-:W-:Y:S02]  /*8840*/  LOP3.LUT R28, R26, 0x30, R3, 0x78, !PT ;  /* 0x000000301a1c7812 */ /* 0x000fe400078e7803 */
[----:B------:R-:W-:-:S04]  /*8850*/  SHF.R.U32.HI R0, RZ, 0x15, R0 ;  /* 0x00000015ff007819 */ /* 0x000fc80000011600 */
[----:B------:R-:W-:Y:S01]  /*8860*/  ISETP.NE.AND P0, PT, R27, R0, PT ;  /* 0x000000001b00720c */ /* 0x000fe20003f05270 */
[C---:B-1----:R-:W-:Y:S02]  /*8870*/  FMUL2 R4, R30.reuse.F32, R4.F32x2.HI_LO ;  /* 0x000000041e04724a */ /* 0x042fe40000040000 */
[C---:B------:R-:W-:Y:S02]  /*8880*/  FMUL2 R6, R30.reuse.F32, R6.F32x2.HI_LO ;  /* 0x000000061e06724a */ /* 0x040fe40000040000 */
[C---:B------:R-:W-:Y:S01]  /*8890*/  FMUL2 R20, R30.reuse.F32, R8.F32x2.HI_LO ;  /* 0x000000081e14724a */ /* 0x040fe20000040000 */
[----:B------:R-:W-:Y:S01]  /*88a0*/  F2FP.F16.F32.PACK_AB R8, R5, R4 ;  /* 0x000000040508723e */ /* 0x000fe200000000ff */
        /* <DEDUP_REMOVED lines=8> */
[----:B------:R-:W-:Y:S01]  /*8930*/  FMUL2 R18, R30.F32, R18.F32x2.HI_LO ;  /* 0x000000121e12724a */ /* 0x000fe20000040000 */
[----:B------:R-:W-:Y:S01]  /*8940*/  F2FP.F16.F32.PACK_AB R5, R15, R14 ;  /* 0x0000000e0f05723e */ /* 0x000fe200000000ff */
[----:B------:R1:W-:Y:S01]  /*8950*/  ST.E.128 desc[UR48][R28.64], R8 ;  /* 0x000000081c007985 */ /* 0x0003e2000c101d30 */
[----:B------:R-:W-:-:S02]  /*8960*/  F2FP.F16.F32.PACK_AB R6, R17, R16 ;  /* 0x000000101106723e */ /* 0x000fc400000000ff */
[----:B------:R-:W-:-:S05]  /*8970*/  F2FP.F16.F32.PACK_AB R7, R19, R18 ;  /* 0x000000121307723e */ /* 0x000fca00000000ff */
[----:B------:R1:W-:Y:S01]  /*8980*/  ST.E.128 desc[UR48][R34.64], R4 ;  /* 0x0000000422007985 */ /* 0x0003e2000c101d30 */
[----:B------:R-:W-:Y:S05]  /*8990*/  @!P0 BRA `(.L_x_200) ;  /* 0x0000000000408947 */ /* 0x000fea0003800000 */
[----:B------:R-:W-:Y:S01]  /*89a0*/  MOV R14, 0x8 ;  /* 0x00000008000e7802 */ /* 0x000fe20000000f00 */
[----:B------:R-:W2:Y:S01]  /*89b0*/  LDCU.64 UR8, c[0x4][0xb0] ;  /* 0x01001600ff0877ac */ /* 0x000ea20008000a00 */
[----:B------:R-:W-:Y:S02]  /*89c0*/  HFMA2 R12, -RZ, RZ, 0, 5.9604644775390625e-08 ;  /* 0x00000001ff0c7431 */ /* 0x000fe400000001ff */
[----:B-1----:R-:W-:Y:S01]  /*89d0*/  IMAD.MOV.U32 R8, RZ, RZ, 0x192 ;  /* 0x00000192ff087424 */ /* 0x002fe200078e00ff */
[----:B------:R-:W1:Y:S01]  /*89e0*/  LDCU.64 UR6, c[0x4][0xb8] ;  /* 0x01001700ff0677ac */ /* 0x000e620008000a00 */
[----:B------:R-:W4:Y:S01]  /*89f0*/  LDC.64 R14, c[0x4][R14] ;  /* 0x010000000e0e7b82 */ /* 0x000f220000000a00 */
[----:B------:R-:W-:Y:S01]  /*8a00*/  IMAD.MOV.U32 R13, RZ, RZ, RZ ;  /* 0x000000ffff0d7224 */ /* 0x000fe200078e00ff */
[----:B------:R-:W5:Y:S01]  /*8a10*/  LDCU.64 UR4, c[0x4][0x40] ;  /* 0x01000800ff0477ac */ /* 0x000f620008000a00 */
[----:B--2---:R-:W-:Y:S01]  /*8a20*/  IMAD.U32 R4, RZ, RZ, UR8 ;  /* 0x00000008ff047e24 */ /* 0x004fe2000f8e00ff */
[----:B------:R-:W-:Y:S01]  /*8a30*/  MOV R5, UR9 ;  /* 0x0000000900057c02 */ /* 0x000fe20008000f00 */
[----:B-1----:R-:W-:Y:S01]  /*8a40*/  IMAD.U32 R6, RZ, RZ, UR6 ;  /* 0x00000006ff067e24 */ /* 0x002fe2000f8e00ff */
[----:B------:R-:W-:Y:S01]  /*8a50*/  MOV R7, UR7 ;  /* 0x0000000700077c02 */ /* 0x000fe20008000f00 */
[----:B-----5:R-:W-:Y:S01]  /*8a60*/  IMAD.U32 R10, RZ, RZ, UR4 ;  /* 0x00000004ff0a7e24 */ /* 0x020fe2000f8e00ff */
[----:B------:R-:W-:-:S02]  /*8a70*/  MOV R11, UR5 ;  /* 0x00000005000b7c02 */ /* 0x000fc40008000f00 */
[----:B------:R-:W-:-:S07]  /*8a80*/  LEPC R20, `(.L_x_200) ;  /* 0x000000001014794e */ /* 0x000fce0000000000 */
[----:B---34-:R-:W-:Y:S05]  /*8a90*/  CALL.ABS.NOINC R14 ;  /* 0x000000000e007343 */ /* 0x018fea0003c00000 */
.L_x_200:
[----:B------:R-:W-:Y:S05]  /*8aa0*/  WARPSYNC.ALL ;  /* 0x0000000000007948 */ /* 0x000fea0003800000 */
[----:B------:R-:W-:Y:S01]  /*8ab0*/  R2UR UR4, R56 ;  /* 0x00000000380472ca */ /* 0x000fe200000e0000 */
[----:B------:R-:W2:Y:S01]  /*8ac0*/  S2R R33, SR_CTAID.X ;  /* 0x0000000000217919 */ /* 0x000ea20000002500 */
[C---:B------:R-:W-:Y:S02]  /*8ad0*/  IADD3 R31, P0, PT, R26.reuse, 0x30, RZ ;  /* 0x000000301a1f7810 */ /* 0x040fe40007f1e0ff */
[----:B------:R-:W-:-:S03]  /*8ae0*/  IADD3 R3, P1, PT, R26, 0x20, RZ ;  /* 0x000000201a037810 */ /* 0x000fc60007f3e0ff */
[--C-:B------:R-:W-:Y:S02]  /*8af0*/  IMAD.X R37, RZ, RZ, R29.reuse, P0 ;  /* 0x000000ffff257224 */ /* 0x100fe400000e061d */
[----:B-1----:R-:W-:-:S04]  /*8b00*/  IMAD.X R35, RZ, RZ, R29, P1 ;  /* 0x000000ffff237224 */ /* 0x002fc800008e061d */
[----:B------:R-:W1:Y:S01]  /*8b10*/  LDTM.x16 R4, tmem[UR4+0x110] ;  /* 0x00011004000479ee */ /* 0x000e620008240000 */
[----:B------:R-:W4:Y:S01]  /*8b20*/  LDCU.64 UR4, c[0x0][0x880] ;  /* 0x00011000ff0477ac */ /* 0x000f220008000a00 */
[----:B------:R-:W-:-:S04]  /*8b30*/  SHF.R.U64 R0, R3, 0x3, R35 ;  /* 0x0000000303007819 */ /* 0x000fc80000001223 */
[----:B------:R-:W-:Y:S01]  /*8b40*/  LOP3.LUT R34, R3, 0x30, R0, 0x78, !PT ;  /* 0x0000003003227812 */ /* 0x000fe200078e7800 */
[----:B----4-:R-:W-:-:S04]  /*8b50*/  UISETP.NE.U32.AND UP0, UPT, UR4, URZ, UPT ;  /* 0x000000ff0400728c */ /* 0x010fc8000bf05070 */
[----:B------:R-:W-:Y:S01]  /*8b60*/  UISETP.NE.AND.EX UP0, UPT, UR5, URZ, UPT, UP0 ;  /* 0x000000ff0500728c */ /* 0x000fe2000bf05300 */
[C---:B-1----:R-:W-:Y:S01]  /*8b70*/  FMUL2 R20, R30.reuse.F32, R8.F32x2.HI_LO ;  /* 0x000000081e14724a */ /* 0x042fe20000040000 */
[C---:B------:R-:W-:Y:S01]  /*8b80*/  SHF.R.U64 R8, R31.reuse, 0x3, R37 ;  /* 0x000000031f087819 */ /* 0x040fe20000001225 */
[C---:B------:R-:W-:Y:S02]  /*8b90*/  FMUL2 R4, R30.reuse.F32, R4.F32x2.HI_LO ;  /* 0x000000041e04724a */ /* 0x040fe40000040000 */
[C---:B------:R-:W-:Y:S01]  /*8ba0*/  FMUL2 R6, R30.reuse.F32, R6.F32x2.HI_LO ;  /* 0x000000061e06724a */ /* 0x040fe20000040000 */
[----:B------:R-:W-:Y:S01]  /*8bb0*/  LOP3.LUT R36, R31, 0x30, R8, 0x78, !PT ;  /* 0x000000301f247812 */ /* 0x000fe200078e7808 */
        /* <DEDUP_REMOVED lines=10> */
[----:B------:R-:W1:Y:S01]  /*8c60*/  S2R R31, SR_CTAID.Z ;  /* 0x00000000001f7919 */ /* 0x000e620000002700 */
[----:B------:R-:W-:-:S02]  /*8c70*/  F2FP.F16.F32.PACK_AB R5, R15, R14 ;  /* 0x0000000e0f05723e */ /* 0x000fc400000000ff */
[----:B------:R-:W-:Y:S01]  /*8c80*/  F2FP.F16.F32.PACK_AB R6, R17, R16 ;  /* 0x000000101106723e */ /* 0x000fe200000000ff */
[----:B------:R4:W-:Y:S01]  /*8c90*/  ST.E.128 desc[UR48][R34.64], R8 ;  /* 0x0000000822007985 */ /* 0x0009e2000c101d30 */
[----:B------:R-:W-:Y:S01]  /*8ca0*/  F2FP.F16.F32.PACK_AB R7, R19, R18 ;  /* 0x000000121307723e */ /* 0x000fe200000000ff */
[----:B------:R-:W5:Y:S04]  /*8cb0*/  S2R R30, SR_CTAID.Y ;  /* 0x00000000001e7919 */ /* 0x000f680000002600 */
[----:B------:R4:W-:Y:S01]  /*8cc0*/  ST.E.128 desc[UR48][R36.64], R4 ;  /* 0x0000000424007985 */ /* 0x0009e2000c101d30 */
[----:B------:R-:W-:Y:S01]  /*8cd0*/  @!PT LDS RZ, [RZ] ;  /* 0x00000000fffff984 */ /* 0x000fe20000000800 */
[----:B------:R-:W-:Y:S01]  /*8ce0*/  @!PT LDS RZ, [RZ] ;  /* 0x00000000fffff984 */ /* 0x000fe20000000800 */
[----:B------:R-:W-:Y:S01]  /*8cf0*/  @!PT LDS RZ, [RZ] ;  /* 0x00000000fffff984 */ /* 0x000fe20000000800 */
[----:B------:R-:W-:Y:S01]  /*8d00*/  @!PT LDS RZ, [RZ] ;  /* 0x00000000fffff984 */ /* 0x000fe20000000800 */
[----:B------:R3:W-:Y:S06]  /*8d10*/  MEMBAR.ALL.CTA ;  /* 0x0000000000007992 */ /* 0x0007ec0000008000 */
[----:B---3--:R-:W3:Y:S01]  /*8d20*/  FENCE.VIEW.ASYNC.S ;  /* 0x00000000000073c6 */ /* 0x008ee20000000000 */
[----:B--2---:R-:W-:Y:S05]  /*8d30*/  BRA.U !UP0, `(.L_x_201) ;  /* 0x0000000108fc7547 */ /* 0x004fea000b800000 */
[C---:B------:R-:W-:Y:S01]  /*8d40*/  FSETP.GEU.AND P0, PT, R22.reuse, 1.175494350822287508e-38, PT ;  /* 0x008000001600780b */ /* 0x040fe20003f0e000 */
[----:B------:R-:W2:Y:S01]  /*8d50*/  LDCU UR4, c[0x0][0x380] ;  /* 0x00007000ff0477ac */ /* 0x000ea20008000800 */
[----:B------:R-:W-:Y:S01]  /*8d60*/  MOV R0, 0x3e055027 ;  /* 0x3e05502700007802 */ /* 0x000fe20000000f00 */
[----:B------:R-:W-:Y:S01]  /*8d70*/  BSSY.RECONVERGENT B0, `(.L_x_201) ;  /* 0x000003b000007945 */ /* 0x000fe20003800200 */
[----:B----4-:R-:W-:Y:S01]  /*8d80*/  FSEL R5, RZ, -23, P0 ;  /* 0xc1b80000ff057808 */ /* 0x010fe20000000000 */
[----:B------:R-:W4:Y:S08]  /*8d90*/  LDCU UR5, c[0x0][0x700] ;  /* 0x0000e000ff0577ac */ /* 0x000f300008000800 */
[----:B------:R-:W-:-:S05]  /*8da0*/  @!P0 FMUL R22, R22, 8388608 ;  /* 0x4b00000016168820 */ /* 0x000fca0000400000 */
[C---:B------:R-:W-:Y:S02]  /*8db0*/  IADD3 R7, PT, PT, R22.reuse, -0x3f2aaaab, RZ ;  /* 0xc0d5555516077810 */ /* 0x040fe40007ffe0ff */
[C---:B------:R-:W-:Y:S02]  /*8dc0*/  ISETP.GT.U32.AND P0, PT, R22.reuse, 0x7f7fffff, PT ;  /* 0x7f7fffff1600780c */ /* 0x040fe40003f04070 */
[----:B------:R-:W-:Y:S02]  /*8dd0*/  LOP3.LUT R7, R7, 0xff800000, RZ, 0xc0, !PT ;  /* 0xff80000007077812 */ /* 0x000fe400078ec0ff */
[C---:B------:R-:W-:Y:S02]  /*8de0*/  FSETP.NEU.AND P1, PT, R22.reuse, RZ, PT ;  /* 0x000000ff1600720b */ /* 0x040fe40003f2d000 */
[-C--:B------:R-:W-:Y:S02]  /*8df0*/  IADD3 R3, PT, PT, R22, -R7.reuse, RZ ;  /* 0x8000000716037210 */ /* 0x080fe40007ffe0ff */
[----:B------:R-:W-:-:S03]  /*8e00*/  I2FP.F32.S32 R4, R7 ;  /* 0x0000000700047245 */ /* 0x000fc60000201400 */
[----:B------:R-:W-:Y:S02]  /*8e10*/  FADD R3, R3, -1 ;  /* 0xbf80000003037421 */ /* 0x000fe40000000000 */
[----:B------:R-:W-:Y:S02]  /*8e20*/  FFMA R4, R4, 1.1920928955078125e-07, R5 ;  /* 0x3400000004047823 */ /* 0x000fe40000000005 */
[----:B------:R-:W-:-:S04]  /*8e30*/  FFMA R0, R3, -R0, 0.14084610342979431152 ;  /* 0x3e1039f603007423 */ /* 0x000fc80000000800 */
[----:B------:R-:W-:-:S04]  /*8e40*/  FFMA R0, R3, R0, -0.12148627638816833496 ;  /* 0xbdf8cdcc03007423 */ /* 0x000fc80000000000 */
[----:B------:R-:W-:-:S04]  /*8e50*/  FFMA R0, R3, R0, 0.13980610668659210205 ;  /* 0x3e0f295503007423 */ /* 0x000fc80000000000 */
[----:B------:R-:W-:-:S04]  /*8e60*/  FFMA R0, R3, R0, -0.16684235632419586182 ;  /* 0xbe2ad8b903007423 */ /* 0x000fc80000000000 */
[----:B------:R-:W-:-:S04]  /*8e70*/  FFMA R0, R3, R0, 0.20012299716472625732 ;  /* 0x3e4ced0b03007423 */ /* 0x000fc80000000000 */
[----:B------:R-:W-:-:S04]  /*8e80*/  FFMA R0, R3, R0, -0.24999669194221496582 ;  /* 0xbe7fff2203007423 */ /* 0x000fc80000000000 */
[----:B------:R-:W-:-:S04]  /*8e90*/  FFMA R0, R3, R0, 0.33333182334899902344 ;  /* 0x3eaaaa7803007423 */ /* 0x000fc80000000000 */
[----:B------:R-:W-:-:S04]  /*8ea0*/  FFMA R0, R3, R0, -0.5 ;  /* 0xbf00000003007423 */ /* 0x000fc80000000000 */
[----:B------:R-:W-:-:S04]  /*8eb0*/  FMUL R0, R3, R0 ;  /* 0x0000000003007220 */ /* 0x000fc80000400000 */
[----:B------:R-:W-:Y:S01]  /*8ec0*/  FFMA R5, R3, R0, R3 ;  /* 0x0000000003057223 */ /* 0x000fe20000000003 */
[----:B------:R-:W-:Y:S02]  /*8ed0*/  MOV R3, 0x7f800000 ;  /* 0x7f80000000037802 */ /* 0x000fe40000000f00 */
[----:B------:R-:W-:Y:S01]  /*8ee0*/  LEA R0, R33, R2, 0x8 ;  /* 0x0000000221007211 */ /* 0x000fe200078e40ff */
[----:B------:R-:W-:Y:S02]  /*8ef0*/  FFMA R4, R4, 0.69314718246459960938, R5 ;  /* 0x3f31721804047823 */ /* 0x000fe40000000005 */
[----:B------:R-:W-:Y:S01]  /*8f00*/  @P0 FFMA R4, R22, R3, +INF ;  /* 0x7f80000016040423 */ /* 0x000fe20000000003 */
[----:B--2---:R-:W-:-:S04]  /*8f10*/  ISETP.GE.AND P0, PT, R0, UR4, PT ;  /* 0x0000000400007c0c */ /* 0x004fc8000bf06270 */
[----:B------:R-:W-:-:S05]  /*8f20*/  FSEL R4, R4, -INF , P1 ;  /* 0xff80000004047808 */ /* 0x000fca0000800000 */
[----:B----4-:R-:W-:-:S04]  /*8f30*/  FFMA R23, R23, UR5, R4 ;  /* 0x0000000517177c23 */ /* 0x010fc80008000004 */
[----:B------:R-:W-:Y:S05]  /*8f40*/  @P0 BRA `(.L_x_202) ;  /* 0x0000000000740947 */ /* 0x000fea0003800000 */
[----:B------:R-:W2:Y:S01]  /*8f50*/  LDCU UR7, c[0x0][0x38c] ;  /* 0x00007180ff0777ac */ /* 0x000ea20008000800 */
[----:B------:R-:W-:Y:S01]  /*8f60*/  HFMA2 R4, -RZ, RZ, 0, 0 ;  /* 0x00000000ff047431 */ /* 0x000fe200000001ff */
[----:B------:R-:W1:Y:S01]  /*8f70*/  LDCU UR6, c[0x0][0x890] ;  /* 0x00011200ff0677ac */ /* 0x000e620008000800 */
[----:B------:R-:W4:Y:S01]  /*8f80*/  LDCU.64 UR4, c[0x0][0x888] ;  /* 0x00011100ff0477ac */ /* 0x000f220008000a00 */
[----:B--2---:R-:W2:Y:S01]  /*8f90*/  I2F.U32.RP R7, UR7 ;  /* 0x0000000700077d06 */ /* 0x004ea20008209000 */
[----:B------:R-:W-:Y:S01]  /*8fa0*/  ISETP.NE.U32.AND P0, PT, RZ, UR7, PT ;  /* 0x00000007ff007c0c */ /* 0x000fe2000bf05070 */
[----:B-1----:R-:W-:-:S06]  /*8fb0*/  IMAD R0, R31, UR6, R0 ;  /* 0x000000061f007c24 */ /* 0x002fcc000f8e0200 */
[----:B--2---:R-:W1:Y:S02]  /*8fc0*/  MUFU.RCP R6, R7 ;  /* 0x0000000700067308 */ /* 0x004e640000001000 */
[----:B-1----:R-:W-:-:S06]  /*8fd0*/  IADD3 R6, PT, PT, R6, 0xffffffe, RZ ;  /* 0x0ffffffe06067810 */ /* 0x002fcc0007ffe0ff */
[----:B------:R-:W1:Y:S02]  /*8fe0*/  F2I.FTZ.U32.TRUNC.NTZ R5, R6 ;  /* 0x0000000600057305 */ /* 0x000e64000021f000 */
[----:B-1----:R-:W-:Y:S01]  /*8ff0*/  IADD3 R3, PT, PT, RZ, -R5, RZ ;  /* 0x80000005ff037210 */ /* 0x002fe20007ffe0ff */
[----:B------:R-:W1:Y:S04]  /*9000*/  LDC.64 R6, c[0x0][0x880] ;  /* 0x00022000ff067b82 */ /* 0x000e680000000a00 */
[----:B------:R-:W-:-:S04]  /*9010*/  IMAD R3, R3, UR7, RZ ;  /* 0x0000000703037c24 */ /* 0x000fc8000f8e02ff */
[----:B------:R-:W-:-:S06]  /*9020*/  IMAD.HI.U32 R3, R5, R3, R4 ;  /* 0x0000000305037227 */ /* 0x000fcc00078e0004 */
[----:B-----5:R-:W-:-:S05]  /*9030*/  IMAD.HI.U32 R3, R3, R30, RZ ;  /* 0x0000001e03037227 */ /* 0x020fca00078e00ff */
[----:B------:R-:W-:-:S05]  /*9040*/  IADD3 R5, PT, PT, -R3, RZ, RZ ;  /* 0x000000ff03057210 */ /* 0x000fca0007ffe1ff */
[----:B------:R-:W-:-:S05]  /*9050*/  IMAD R4, R5, UR7, R30 ;  /* 0x0000000705047c24 */ /* 0x000fca000f8e021e */
[----:B------:R-:W-:-:S13]  /*9060*/  ISETP.GE.U32.AND P2, PT, R4, UR7, PT ;  /* 0x0000000704007c0c */ /* 0x000fda000bf46070 */
[----:B------:R-:W-:Y:S02]  /*9070*/  @P2 IADD3 R4, PT, PT, R4, -UR7, RZ ;  /* 0x8000000704042c10 */ /* 0x000fe4000fffe0ff */
[----:B------:R-:W-:Y:S02]  /*9080*/  @P2 IADD3 R3, PT, PT, R3, 0x1, RZ ;  /* 0x0000000103032810 */ /* 0x000fe40007ffe0ff */
[----:B------:R-:W-:-:S13]  /*9090*/  ISETP.GE.U32.AND P1, PT, R4, UR7, PT ;  /* 0x0000000704007c0c */ /* 0x000fda000bf26070 */
[----:B------:R-:W-:Y:S02]  /*90a0*/  @P1 IADD3 R3, PT, PT, R3, 0x1, RZ ;  /* 0x0000000103031810 */ /* 0x000fe40007ffe0ff */
[----:B------:R-:W-:-:S04]  /*90b0*/  @!P0 LOP3.LUT R3, RZ, UR7, RZ, 0x33, !PT ;  /* 0x00000007ff038c12 */ /* 0x000fc8000f8e33ff */
[C---:B------:R-:W-:Y:S01]  /*90c0*/  IADD3 R5, PT, PT, -R3.reuse, RZ, RZ ;  /* 0x000000ff03057210 */ /* 0x040fe20007ffe1ff */
[----:B----4-:R-:W-:-:S04]  /*90d0*/  IMAD R0, R3, UR5, R0 ;  /* 0x0000000503007c24 */ /* 0x010fc8000f8e0200 */
[----:B------:R-:W-:-:S04]  /*90e0*/  IMAD R5, R5, UR7, R30 ;  /* 0x0000000705057c24 */ /* 0x000fc8000f8e021e */
[----:B------:R-:W-:-:S04]  /*90f0*/  IMAD R5, R5, UR4, R0 ;  /* 0x0000000405057c24 */ /* 0x000fc8000f8e0200 */
[----:B-1----:R-:W-:-:S05]  /*9100*/  IMAD.WIDE.U32 R6, R5, 0x4, R6 ;  /* 0x0000000405067825 */ /* 0x002fca00078e0006 */
[----:B------:R2:W-:Y:S02]  /*9110*/  STG.E desc[UR48][R6.64], R23 ;  /* 0x0000001706007986 */ /* 0x0005e4000c101930 */
.L_x_202:
[----:B------:R-:W-:Y:S05]  /*9120*/  BSYNC.RECONVERGENT B0 ;  /* 0x0000000000007941 */ /* 0x000fea0003800200 */
.L_x_201:
[----:B------:R-:W-:Y:S01]  /*9130*/  UISETP.NE.AND UP0, UPT, UR38, URZ, UPT ;  /* 0x000000ff2600728c */ /* 0x000fe2000bf05270 */
[----:B------:R-:W-:-:S08]  /*9140*/  NOP ;  /* 0x0000000000007918 */ /* 0x000fd00000000000 */
[----:B------:R-:W-:Y:S05]  /*9150*/  BRA.U UP0, `(.L_x_203) ;  /* 0x0000000100087547 */ /* 0x000fea000b800000 */
[----:B------:R-:W-:Y:S05]  /*9160*/  BPT.TRAP 0x1 ;  /* 0x000000040000795c */ /* 0x000fea0000300000 */
[----:B------:R-:W-:Y:S05]  /*9170*/  BPT.TRAP 0x1 ;  /* 0x000000040000795c */ /* 0x000fea0000300000 */
.L_x_203:
[----:B------:R-:W-:Y:S02]  /*9180*/  UIADD3 UR4, UPT, UPT, UR40, 0x70a0, URZ ;  /* 0x000070a028047890 */ /* 0x000fe4000fffe0ff */
[----:B------:R-:W-:Y:S02]  /*9190*/  UISETP.NE.AND UP0, UPT, UR38, URZ, UPT ;  /* 0x000000ff2600728c */ /* 0x000fe4000bf05270 */
[----:B------:R-:W-:-:S09]  /*91a0*/  UPRMT UR4, UR41, 0x654, UR4 ;  /* 0x0000065429047896 */ /* 0x000fd20008000004 */
[----:B---3--:R-:W-:Y:S01]  /*91b0*/  SYNCS.ARRIVE.TRANS64.RED.A1T0 RZ, [UR4], RZ ;  /* 0x000000ffffff79a7 */ /* 0x008fe20008100404 */
[----:B------:R-:W-:Y:S05]  /*91c0*/  BRA.U UP0, `(.L_x_204) ;  /* 0x0000000100047547 */ /* 0x000fea000b800000 */
[----:B------:R-:W-:Y:S05]  /*91d0*/  BPT.TRAP 0x1 ;  /* 0x000000040000795c */ /* 0x000fea0000300000 */
.L_x_204:
[----:B------:R-:W-:Y:S01]  /*91e0*/  SYNCS.ARRIVE.TRANS64.A1T0 RZ, [UR40+0x70b0], RZ ;  /* 0x0070b0ffffff79a7 */ /* 0x000fe20008100028 */
[----:B------:R-:W-:-:S09]  /*91f0*/  UISETP.NE.AND UP0, UPT, UR36, URZ, UPT ;  /* 0x000000ff2400728c */ /* 0x000fd2000bf05270 */
[----:B------:R-:W-:Y:S05]  /*9200*/  BRA.U !UP0, `(.L_x_205) ;  /* 0x0000000108047547 */ /* 0x000fea000b800000 */
[----:B------:R-:W-:Y:S05]  /*9210*/  BPT.TRAP 0x1 ;  /* 0x000000040000795c */ /* 0x000fea0000300000 */
.L_x_205:
[----:B------:R-:W-:Y:S01]  /*9220*/  IMAD.U32 R3, RZ, RZ, UR42 ;  /* 0x0000002aff037e24 */ /* 0x000fe2000f8e00ff */
[----:B------:R-:W-:-:S04]  /*9230*/  SHF.R.U32.HI R0, RZ, 0x15, R57 ;  /* 0x00000015ff007819 */ /* 0x000fc80000011639 */
[----:B------:R-:W-:Y:S02]  /*9240*/  SHF.L.U32 R3, R3, 0x1f, RZ ;  /* 0x0000001f03037819 */ /* 0x000fe400000006ff */
[----:B------:R-:W-:Y:S02]  /*9250*/  ISETP.NE.AND P0, PT, R27, R0, PT ;  /* 0x000000001b00720c */ /* 0x000fe40003f05270 */
[----:B------:R-:W3:Y:S02]  /*9260*/  SYNCS.PHASECHK.TRANS64.TRYWAIT P1, [UR40+0x7080], R3 ;  /* 0x00708003ff0075a7 */ /* 0x000ee40008021128 */
[----:B---3--:R-:W-:Y:S09]  /*9270*/  @!P1 BRA `(.L_x_206) ;  /* 0x000000a4000c9947 */ /* 0x008ff20003800000 */
.L_x_395:
[----:B------:R-:W-:Y:S05]  /*9280*/  @!P0 BRA `(.L_x_207) ;  /* 0x0000000000408947 */ /* 0x000fea0003800000 */
[----:B------:R-:W-:Y:S01]  /*9290*/  MOV R14, 0x8 ;  /* 0x00000008000e7802 */ /* 0x000fe20000000f00 */
[----:B------:R-:W1:Y:S01]  /*92a0*/  LDCU.64 UR8, c[0x4][0xb0] ;  /* 0x01001600ff0877ac */ /* 0x000e620008000a00 */
[----:B------:R-:W-:Y:S02]  /*92b0*/  HFMA2 R12, -RZ, RZ, 0, 5.9604644775390625e-08 ;  /* 0x00000001ff0c7431 */ /* 0x000fe400000001ff */
[----:B----4-:R-:W-:Y:S01]  /*92c0*/  IMAD.MOV.U32 R8, RZ, RZ, 0x192 ;  /* 0x00000192ff087424 */ /* 0x010fe200078e00ff */
[----:B------:R-:W2:Y:S01]  /*92d0*/  LDCU.64 UR6, c[0x4][0xb8] ;  /* 0x01001700ff0677ac */ /* 0x000ea20008000a00 */
[----:B------:R-:W4:Y:S01]  /*92e0*/  LDC.64 R14, c[0x4][R14] ;  /* 0x010000000e0e7b82 */ /* 0x000f220000000a00 */
[----:B------:R-:W-:Y:S01]  /*92f0*/  IMAD.MOV.U32 R13, RZ, RZ, RZ ;  /* 0x000000ffff0d7224 */ /* 0x000fe200078e00ff */
[----:B------:R-:W3:Y:S01]  /*9300*/  LDCU.64 UR4, c[0x4][0x28] ;  /* 0x01000500ff0477ac */ /* 0x000ee20008000a00 */
[----:B-1----:R-:W-:Y:S01]  /*9310*/  IMAD.U32 R4, RZ, RZ, UR8 ;  /* 0x00000008ff047e24 */ /* 0x002fe2000f8e00ff */
[----:B------:R-:W-:Y:S01]  /*9320*/  MOV R5, UR9 ;  /* 0x0000000900057c02 */ /* 0x000fe20008000f00 */
[----:B--2---:R-:W-:Y:S01]  /*9330*/  IMAD.U32 R6, RZ, RZ, UR6 ;  /* 0x00000006ff067e24 */ /* 0x004fe2000f8e00ff */
[----:B------:R-:W-:Y:S01]  /*9340*/  MOV R7, UR7 ;  /* 0x0000000700077c02 */ /* 0x000fe20008000f00 */
[----:B---3--:R-:W-:Y:S01]  /*9350*/  IMAD.U32 R10, RZ, RZ, UR4 ;  /* 0x00000004ff0a7e24 */ /* 0x008fe2000f8e00ff */
[----:B------:R-:W-:-:S02]  /*9360*/  MOV R11, UR5 ;  /* 0x00000005000b7c02 */ /* 0x000fc40008000f00 */
[----:B------:R-:W-:-:S07]  /*9370*/  LEPC R20, `(.L_x_207) ;  /* 0x000000001014794e */ /* 0x000fce0000000000 */
[----:B----45:R-:W-:Y:S05]  /*9380*/  CALL.ABS.NOINC R14 ;  /* 0x000000000e007343 */ /* 0x030fea0003c00000 */
.L_x_207:
[----:B------:R-:W-:Y:S05]  /*9390*/  WARPSYNC.ALL ;  /* 0x0000000000007948 */ /* 0x000fea0003800000 */
[----:B------:R-:W-:Y:S01]  /*93a0*/  R2UR UR4, R57 ;  /* 0x00000000390472ca */ /* 0x000fe200000e0000 */
[----:B------:R-:W-:-:S12]  /*93b0*/  UISETP.NE.AND UP0, UPT, UR36, URZ, UPT ;  /* 0x000000ff2400728c */ /* 0x000fd8000bf05270 */
[----:B--2---:R-:W2:Y:S02]  /*93c0*/  LDTM.x2 R22, tmem[UR4] ;  /* 0x00000004001679ee */ /* 0x004ea400080c0000 */
[----:B--2---:R-:W-:Y:S05]  /*93d0*/  BRA.U !UP0, `(.L_x_208) ;  /* 0x0000000108047547 */ /* 0x004fea000b800000 */
[----:B------:R-:W-:Y:S05]  /*93e0*/  BPT.TRAP 0x1 ;  /* 0x000000040000795c */ /* 0x000fea0000300000 */
.L_x_208:
[----:B------:R-:W-:Y:S02]  /*93f0*/  UPRMT UR39, UR41, 0x654, UR39 ;  /* 0x0000065429277896 */ /* 0x000fe40008000027 */
[----:B------:R-:W-:-:S07]  /*9400*/  UISETP.NE.AND UP0, UPT, UR38, URZ, UPT ;  /* 0x000000ff2600728c */ /* 0x000fce000bf05270 */
[----:B------:R-:W-:Y:S02]  /*9410*/  SYNCS.ARRIVE.TRANS64.RED.A1T0 RZ, [UR39], RZ ;  /* 0x000000ffffff79a7 */ /* 0x000fe40008100427 */
[----:B------:R-:W-:Y:S05]  /*9420*/  BRA.U UP0, `(.L_x_209) ;  /* 0x0000000100047547 */ /* 0x000fea000b800000 */
[----:B------:R-:W-:Y:S05]  /*9430*/  BPT.TRAP 0x1 ;  /* 0x000000040000795c */ /* 0x000fea0000300000 */
.L_x_209:
[----:B---3--:R-:W-:-:S04]  /*9440*/  MOV R3, UR43 ;  /* 0x0000002b00037c02 */ /* 0x008fc80008000f00 */
[----:B------:R-:W-:-:S04]  /*9450*/  SHF.L.U32 R3, R3, 0x1f, RZ ;  /* 0x0000001f03037819 */ /* 0x000fc800000006ff */
[----:B------:R-:W2:Y:S02]  /*9460*/  SYNCS.PHASECHK.TRANS64.TRYWAIT P0, [UR40+0x7098], R3 ;  /* 0x00709803ff0075a7 */ /* 0x000ea40008001128 */
[----:B--2---:R-:W-:Y:S05]  /*9470*/  @!P0 BRA `(.L_x_210) ;  /* 0x000000a000a48947 */ /* 0x004fea0003800000 */
.L_x_396:
[----:B------:R-:W-:-:S09]  /*9480*/  UISETP.NE.AND UP0, UPT, UR38, URZ, UPT ;  /* 0x000000ff2600728c */ /* 0x000fd2000bf05270 */
[----:B------:R-:W-:Y:S05]  /*9490*/  BRA.U UP0, `(.L_x_211) ;  /* 0x0000000100047547 */ /* 0x000fea000b800000 */
[----:B------:R-:W-:Y:S05]  /*94a0*/  BPT.TRAP 0x1 ;  /* 0x000000040000795c */ /* 0x000fea0000300000 */
.L_x_211:
[----:B--2---:R-:W-:Y:S01]  /*94b0*/  MOV R3, 0x1 ;  /* 0x0000000100037802 */ /* 0x004fe20000000f00 */
[----:B----4-:R2:W3:Y:S03]  /*94c0*/  MUFU.RCP R5, R22 ;  /* 0x0000001600057308 */ /* 0x0104e60000001000 */
[----:B------:R-:W-:-:S04]  /*94d0*/  SHF.L.U32 R3, R3, 0x1f, RZ ;  /* 0x0000001f03037819 */ /* 0x000fc800000006ff */
[----:B------:R-:W4:Y:S02]  /*94e0*/  SYNCS.PHASECHK.TRANS64.TRYWAIT P0, [UR40+0x70c8], R3 ;  /* 0x0070c803ff0075a7 */ /* 0x000f240008001128 */
[----:B--234-:R-:W-:Y:S05]  /*94f0*/  @!P0 BRA `(.L_x_212) ;  /* 0x000000a0009c8947 */ /* 0x01cfea0003800000 */
.L_x_397:
[----:B------:R-:W2:Y:S01]  /*9500*/  LDCU UR4, c[0x0][0x708] ;  /* 0x0000e100ff0477ac */ /* 0x000ea20008000800 */
[----:B------:R-:W-:Y:S01]  /*9510*/  FFMA R34, -R22, R5, 1 ;  /* 0x3f80000016227423 */ /* 0x000fe20000000105 */
[----:B------:R-:W-:Y:S03]  /*9520*/  BSSY.RECONVERGENT B2, `(.L_x_213) ;  /* 0x000000a000027945 */ /* 0x000fe60003800200 */
[----:B------:R-:W-:Y:S01]  /*9530*/  FFMA R34, R5, R34, R5 ;  /* 0x0000002205227223 */ /* 0x000fe20000000005 */
[----:B--2---:R-:W-:-:S03]  /*9540*/  MOV R3, UR4 ;  /* 0x0000000400037c02 */ /* 0x004fc60008000f00 */
[----:B------:R-:W-:Y:S01]  /*9550*/  FFMA R5, R34, UR4, RZ ;  /* 0x0000000422057c23 */ /* 0x000fe200080000ff */
[----:B------:R-:W2:Y:S03]  /*9560*/  FCHK P0, R3, R22 ;  /* 0x0000001603007302 */ /* 0x000ea60000000000 */
[----:B------:R-:W-:-:S04]  /*9570*/  FFMA R0, -R22, R5, UR4 ;  /* 0x0000000416007e23 */ /* 0x000fc80008000105 */
[----:B------:R-:W-:Y:S01]  /*9580*/  FFMA R34, R34, R0, R5 ;  /* 0x0000000022227223 */ /* 0x000fe20000000005 */
[----:B--2---:R-:W-:Y:S05]  /*9590*/  @!P0 BRA `(.L_x_214) ;  /* 0x0000000000088947 */ /* 0x004fea0003800000 */
[----:B------:R-:W-:Y:S02]  /*95a0*/  MOV R4, 0x95c0 ;  /* 0x000095c000047802 */ /* 0x000fe40000000f00 */
[----:B-1---5:R-:W-:Y:S05]  /*95b0*/  CALL.REL.NOINC `($__internal_3_$__cuda_sm3x_div_rn_noftz_f32_slowpath) ;  /* 0x000000ac00187944 */ /* 0x022fea0003c00000 */
.L_x_214:
[----:B------:R-:W-:Y:S05]  /*95c0*/  BSYNC.RECONVERGENT B2 ;  /* 0x0000000000027941 */ /* 0x000fea0003800200 */
.L_x_213:
[----:B------:R-:W-:-:S05]  /*95d0*/  VIADD R0, R56, 0x180 ;  /* 0x0000018038007836 */ /* 0x000fca0000000000 */
[----:B------:R-:W-:-:S04]  /*95e0*/  SHF.R.U32.HI R0, RZ, 0x15, R0 ;  /* 0x00000015ff007819 */ /* 0x000fc80000011600 */
        /* <DEDUP_REMOVED lines=9> */
[----:B------:R-:W1:Y:S01]  /*9680*/  LDCU.64 UR4, c[0x4][0x40] ;  /* 0x01000800ff0477ac */ /* 0x000e620008000a00 */
[----:B--2---:R-:W-:Y:S01]  /*9690*/  IMAD.U32 R4, RZ, RZ, UR8 ;  /* 0x00000008ff047e24 */ /* 0x004fe2000f8e00ff */
[----:B------:R-:W-:Y:S01]  /*96a0*/  MOV R5, UR9 ;  /* 0x0000000900057c02 */ /* 0x000fe20008000f00 */
[----:B---3--:R-:W-:Y:S01]  /*96b0*/  IMAD.U32 R6, RZ, RZ, UR6 ;  /* 0x00000006ff067e24 */ /* 0x008fe2000f8e00ff */
[----:B------:R-:W-:Y:S01]  /*96c0*/  MOV R7, UR7 ;  /* 0x0000000700077c02 */ /* 0x000fe20008000f00 */
[----:B-1----:R-:W-:Y:S01]  /*96d0*/  IMAD.U32 R10, RZ, RZ, UR4 ;  /* 0x00000004ff0a7e24 */ /* 0x002fe2000f8e00ff */
[----:B------:R-:W-:-:S02]  /*96e0*/  MOV R11, UR5 ;  /* 0x00000005000b7c02 */ /* 0x000fc40008000f00 */
[----:B------:R-:W-:-:S07]  /*96f0*/  LEPC R20, `(.L_x_215) ;  /* 0x000000001014794e */ /* 0x000fce0000000000 */
[----:B----45:R-:W-:Y:S05]  /*9700*/  CALL.ABS.NOINC R14 ;  /* 0x000000000e007343 */ /* 0x030fea0003c00000 */
.L_x_215:
[----:B------:R-:W-:Y:S05]  /*9710*/  WARPSYNC.ALL ;  /* 0x0000000000007948 */ /* 0x000fea0003800000 */
[----:B------:R-:W-:Y:S02]  /*9720*/  R2UR UR4, R56 ;  /* 0x00000000380472ca */ /* 0x000fe400000e0000 */
[C---:B------:R-:W-:Y:S02]  /*9730*/  IADD3 R35, P0, PT, R26.reuse, 0x2010, RZ ;  /* 0x000020101a237810 */ /* 0x040fe40007f1e0ff */
[----:B------:R-:W-:-:S03]  /*9740*/  IADD3 R3, P1, PT, R26, 0x2000, RZ ;  /* 0x000020001a037810 */ /* 0x000fc60007f3e0ff */
[--C-:B------:R-:W-:Y:S02]  /*9750*/  IMAD.X R39, RZ, RZ, R29.reuse, P0 ;  /* 0x000000ffff277224 */ /* 0x100fe400000e061d */
[----:B------:R-:W-:-:S04]  /*9760*/  IMAD.X R37, RZ, RZ, R29, P1 ;  /* 0x000000ffff257224 */ /* 0x000fc800008e061d */
[----:B------:R-:W2:Y:S01]  /*9770*/  LDTM.x16 R4, tmem[UR4+0x180] ;  /* 0x00018004000479ee */ /* 0x000ea20008240000 */
[----:B------:R-:W-:-:S04]  /*9780*/  SHF.R.U64 R0, R3, 0x3, R37 ;  /* 0x0000000303007819 */ /* 0x000fc80000001225 */
[----:B------:R-:W-:Y:S01]  /*9790*/  LOP3.LUT R36, R3, 0x30, R0, 0x78, !PT ;  /* 0x0000003003247812 */ /* 0x000fe200078e7800 */
[----:B------:R-:W-:-:S05]  /*97a0*/  VIADD R0, R56, 0x190 ;  /* 0x0000019038007836 */ /* 0x000fca0000000000 */
[----:B------:R-:W-:-:S04]  /*97b0*/  SHF.R.U32.HI R0, RZ, 0x15, R0 ;  /* 0x00000015ff007819 */ /* 0x000fc80000011600 */
[----:B------:R-:W-:Y:S01]  /*97c0*/  ISETP.NE.AND P0, PT, R27, R0, PT ;  /* 0x000000001b00720c */ /* 0x000fe20003f05270 */
[C---:B--2---:R-:W-:Y:S01]  /*97d0*/  FMUL2 R20, R34.reuse.F32, R8.F32x2.HI_LO ;  /* 0x000000082214724a */ /* 0x044fe20000040000 */
        /* <DEDUP_REMOVED lines=13> */
[----:B------:R-:W-:-:S02]  /*98b0*/  F2FP.F16.F32.PACK_AB R4, R13, R12 ;  /* 0x0000000c0d04723e */ /* 0x000fc400000000ff */
[----:B------:R-:W-:Y:S01]  /*98c0*/  F2FP.F16.F32.PACK_AB R5, R15, R14 ;  /* 0x0000000e0f05723e */ /* 0x000fe200000000ff */
[----:B------:R2:W-:Y:S01]  /*98d0*/  ST.E.128 desc[UR48][R36.64], R8 ;  /* 0x0000000824007985 */ /* 0x0005e2000c101d30 */
[----:B------:R-:W-:Y:S02]  /*98e0*/  F2FP.F16.F32.PACK_AB R6, R17, R16 ;  /* 0x000000101106723e */ /* 0x000fe400000000ff */
[----:B------:R-:W-:-:S05]  /*98f0*/  F2FP.F16.F32.PACK_AB R7, R19, R18 ;  /* 0x000000121307723e */ /* 0x000fca00000000ff */
[----:B------:R2:W-:Y:S01]  /*9900*/  ST.E.128 desc[UR48][R38.64], R4 ;  /* 0x0000000426007985 */ /* 0x0005e2000c101d30 */
[----:B------:R-:W-:Y:S05]  /*9910*/  @!P0 BRA `(.L_x_216) ;  /* 0x0000000000408947 */ /* 0x000fea0003800000 */
[----:B------:R-:W-:Y:S01]  /*9920*/  MOV R14, 0x8 ;  /* 0x00000008000e7802 */ /* 0x000fe20000000f00 */
[----:B------:R-:W3:Y:S01]  /*9930*/  LDCU.64 UR8, c[0x4][0xb0] ;  /* 0x01001600ff0877ac */ /* 0x000ee20008000a00 */
[----:B------:R-:W-:Y:S02]  /*9940*/  HFMA2 R12, -RZ, RZ, 0, 5.9604644775390625e-08 ;  /* 0x00000001ff0c7431 */ /* 0x000fe400000001ff */
[----:B--2---:R-:W-:Y:S01]  /*9950*/  IMAD.MOV.U32 R8, RZ, RZ, 0x192 ;  /* 0x00000192ff087424 */ /* 0x004fe200078e00ff */
[----:B------:R-:W2:Y:S01]  /*9960*/  LDCU.64 UR6, c[0x4][0xb8] ;  /* 0x01001700ff0677ac */ /* 0x000ea20008000a00 */
[----:B------:R-:W4:Y:S01]  /*9970*/  LDC.64 R14, c[0x4][R14] ;  /* 0x010000000e0e7b82 */ /* 0x000f220000000a00 */
[----:B------:R-:W-:Y:S01]  /*9980*/  IMAD.MOV.U32 R13, RZ, RZ, RZ ;  /* 0x000000ffff0d7224 */ /* 0x000fe200078e00ff */
[----:B------:R-:W1:Y:S01]  /*9990*/  LDCU.64 UR4, c[0x4][0x40] ;  /* 0x01000800ff0477ac */ /* 0x000e620008000a00 */
[----:B---3--:R-:W-:Y:S01]  /*99a0*/  IMAD.U32 R4, RZ, RZ, UR8 ;  /* 0x00000008ff047e24 */ /* 0x008fe2000f8e00ff */
[----:B------:R-:W-:Y:S01]  /*99b0*/  MOV R5, UR9 ;  /* 0x0000000900057c02 */ /* 0x000fe20008000f00 */
[----:B--2---:R-:W-:Y:S01]  /*99c0*/  IMAD.U32 R6, RZ, RZ, UR6 ;  /* 0x00000006ff067e24 */ /* 0x004fe2000f8e00ff */
[----:B------:R-:W-:Y:S01]  /*99d0*/  MOV R7, UR7 ;  /* 0x0000000700077c02 */ /* 0x000fe20008000f00 */
[----:B-1----:R-:W-:Y:S01]  /*99e0*/  IMAD.U32 R10, RZ, RZ, UR4 ;  /* 0x00000004ff0a7e24 */ /* 0x002fe2000f8e00ff */
[----:B------:R-:W-:-:S02]  /*99f0*/  MOV R11, UR5 ;  /* 0x00000005000b7c02 */ /* 0x000fc40008000f00 */
[----:B------:R-:W-:-:S07]  /*9a00*/  LEPC R20, `(.L_x_216) ;  /* 0x000000001014794e */ /* 0x000fce0000000000 */
[----:B----45:R-:W-:Y:S05]  /*9a10*/  CALL.ABS.NOINC R14 ;  /* 0x000000000e007343 */ /* 0x030fea0003c00000 */
.L_x_216:
[----:B------:R-:W3:Y:S01]  /*9a20*/  LDCU.64 UR4, c[0x0][0x880] ;  /* 0x00011000ff0477ac */ /* 0x000ee20008000a00 */
[C---:B------:R-:W-:Y:S02]  /*9a30*/  IADD3 R3, P2, PT, R26.reuse, 0x2020, RZ ;  /* 0x000020201a037810 */ /* 0x040fe40007f5e0ff */
[----:B------:R-:W-:-:S03]  /*9a40*/  IADD3 R28, P1, PT, R26, 0x2030, RZ ;  /* 0x000020301a1c7810 */ /* 0x000fc60007f3e0ff */
[--C-:B------:R-:W-:Y:S02]  /*9a50*/  IMAD.X R27, RZ, RZ, R29.reuse, P2 ;  /* 0x000000ffff1b7224 */ /* 0x100fe400010e061d */
[----:B------:R-:W-:-:S03]  /*9a60*/  IMAD.X R29, RZ, RZ, R29, P1 ;  /* 0x000000ffff1d7224 */ /* 0x000fc600008e061d */
[----:B------:R-:W-:-:S04]  /*9a70*/  SHF.R.U64 R0, R3, 0x3, R27 ;  /* 0x0000000303007819 */ /* 0x000fc8000000121b */
[----:B------:R-:W-:Y:S02]  /*9a80*/  LOP3.LUT R26, R3, 0x30, R0, 0x78, !PT ;  /* 0x00000030031a7812 */ /* 0x000fe400078e7800 */
[----:B---3--:R-:W-:-:S04]  /*9a90*/  ISETP.NE.U32.AND P0, PT, RZ, UR4, PT ;  /* 0x00000004ff007c0c */ /* 0x008fc8000bf05070 */
[----:B------:R-:W-:Y:S01]  /*9aa0*/  ISETP.NE.AND.EX P0, PT, RZ, UR5, PT, P0 ;  /* 0x00000005ff007c0c */ /* 0x000fe2000bf05300 */
[----:B------:R-:W-:Y:S05]  /*9ab0*/  WARPSYNC.ALL ;  /* 0x0000000000007948 */ /* 0x000fea0003800000 */
[----:B------:R-:W-:-:S13]  /*9ac0*/  R2UR UR4, R56 ;  /* 0x00000000380472ca */ /* 0x000fda00000e0000 */
[----:B--2---:R-:W2:Y:S02]  /*9ad0*/  LDTM.x16 R4, tmem[UR4+0x190] ;  /* 0x00019004000479ee */ /* 0x004ea40008240000 */
[----:B--2---:R-:W-:Y:S01]  /*9ae0*/  FMUL2 R20, R34.F32, R8.F32x2.HI_LO ;  /* 0x000000082214724a */ /* 0x004fe20000040000 */
[----:B------:R-:W-:Y:S01]  /*9af0*/  SHF.R.U64 R9, R28, 0x3, R29 ;  /* 0x000000031c097819 */ /* 0x000fe2000000121d */
[C---:B------:R-:W-:Y:S02]  /*9b00*/  FMUL2 R4, R34.reuse.F32, R4.F32x2.HI_LO ;  /* 0x000000042204724a */ /* 0x040fe40000040000 */
[----:B------:R-:W-:Y:S01]  /*9b10*/  FMUL2 R6, R34.F32, R6.F32x2.HI_LO ;  /* 0x000000062206724a */ /* 0x000fe20000040000 */
        /* <DEDUP_REMOVED lines=16> */
[----:B------:R-:W-:Y:S01]  /*9c20*/  @!PT LDS RZ, [RZ] ;  /* 0x00000000fffff984 */ /* 0x000fe20000000800 */
[----:B------:R-:W-:Y:S01]  /*9c30*/  @!PT LDS RZ, [RZ] ;  /* 0x00000000fffff984 */ /* 0x000fe20000000800 */
[----:B------:R-:W-:Y:S01]  /*9c40*/  @!PT LDS RZ, [RZ] ;  /* 0x00000000fffff984 */ /* 0x000fe20000000800 */
[----:B------:R-:W-:Y:S01]  /*9c50*/  @!PT LDS RZ, [RZ] ;  /* 0x00000000fffff984 */ /* 0x000fe20000000800 */
[----:B------:R3:W-:Y:S06]  /*9c60*/  MEMBAR.ALL.CTA ;  /* 0x0000000000007992 */ /* 0x0007ec0000008000 */
[----:B---3--:R-:W3:Y:S01]  /*9c70*/  FENCE.VIEW.ASYNC.S ;  /* 0x00000000000073c6 */ /* 0x008ee20000000000 */
[----:B------:R-:W-:Y:S05]  /*9c80*/  @!P0 BRA `(.L_x_217) ;  /* 0x0000000400008947 */ /* 0x000fea0003800000 */
[C---:B------:R-:W-:Y:S01]  /*9c90*/  FSETP.GEU.AND P0, PT, R22.reuse, 1.175494350822287508e-38, PT ;  /* 0x008000001600780b */ /* 0x040fe20003f0e000 */
[----:B------:R-:W4:Y:S01]  /*9ca0*/  LDCU UR4, c[0x0][0x380] ;  /* 0x00007000ff0477ac */ /* 0x000f220008000800 */
[----:B------:R-:W-:Y:S01]  /*9cb0*/  MOV R0, 0x3e055027 ;  /* 0x3e05502700007802 */ /* 0x000fe20000000f00 */
[----:B------:R-:W-:Y:S01]  /*9cc0*/  BSSY.RECONVERGENT B0, `(.L_x_217) ;  /* 0x000003c000007945 */ /* 0x000fe20003800200 */
[----:B--2---:R-:W-:Y:S01]  /*9cd0*/  FSEL R5, RZ, -23, P0 ;  /* 0xc1b80000ff057808 */ /* 0x004fe20000000000 */
[----:B------:R-:W2:Y:S08]  /*9ce0*/  LDCU UR5, c[0x0][0x700] ;  /* 0x0000e000ff0577ac */ /* 0x000eb00008000800 */
        /* <DEDUP_REMOVED lines=19> */
[----:B------:R-:W-:Y:S02]  /*9e20*/  LEA R0, R33, R2, 0x8 ;  /* 0x0000000221007211 */ /* 0x000fe400078e40ff */
[----:B------:R-:W-:Y:S01]  /*9e30*/  MOV R3, 0x7f800000 ;  /* 0x7f80000000037802 */ /* 0x000fe20000000f00 */
[----:B------:R-:W-:Y:S01]  /*9e40*/  FFMA R4, R4, 0.69314718246459960938, R5 ;  /* 0x3f31721804047823 */ /* 0x000fe20000000005 */
[----:B------:R-:W-:-:S03]  /*9e50*/  IADD3 R0, PT, PT, R0, 0x80, RZ ;  /* 0x0000008000007810 */ /* 0x000fc60007ffe0ff */
[----:B------:R-:W-:Y:S01]  /*9e60*/  @P0 FFMA R4, R22, R3, +INF ;  /* 0x7f80000016040423 */ /* 0x000fe20000000003 */
[----:B----4-:R-:W-:-:S04]  /*9e70*/  ISETP.GE.AND P0, PT, R0, UR4, PT ;  /* 0x0000000400007c0c */ /* 0x010fc8000bf06270 */
[----:B------:R-:W-:-:S05]  /*9e80*/  FSEL R4, R4, -INF , P1 ;  /* 0xff80000004047808 */ /* 0x000fca0000800000 */
[----:B--2---:R-:W-:-:S04]  /*9e90*/  FFMA R23, R23, UR5, R4 ;  /* 0x0000000517177c23 */ /* 0x004fc80008000004 */
[----:B------:R-:W-:Y:S05]  /*9ea0*/  @P0 BRA `(.L_x_218) ;  /* 0x0000000000740947 */ /* 0x000fea0003800000 */
[----:B------:R-:W2:Y:S01]  /*9eb0*/  LDCU UR7, c[0x0][0x38c] ;  /* 0x00007180ff0777ac */ /* 0x000ea20008000800 */
        /* <DEDUP_REMOVED lines=8> */
[----:B-1----:R-:W-:-:S05]  /*9f40*/  IADD3 R2, PT, PT, RZ, -R3, RZ ;  /* 0x80000003ff027210 */ /* 0x002fca0007ffe0ff */
[----:B------:R-:W-:Y:S02]  /*9f50*/  IMAD R5, R2, UR7, RZ ;  /* 0x0000000702057c24 */ /* 0x000fe4000f8e02ff */
[----:B------:R-:W-:-:S05]  /*9f60*/  HFMA2 R2, -RZ, RZ, 0, 0 ;  /* 0x00000000ff027431 */ /* 0x000fca00000001ff */
[----:B------:R-:W-:-:S06]  /*9f70*/  IMAD.HI.U32 R5, R3, R5, R2 ;  /* 0x0000000503057227 */ /* 0x000fcc00078e0002 */
[----:B-----5:R-:W-:Y:S02]  /*9f80*/  IMAD.HI.U32 R2, R5, R30, RZ ;  /* 0x0000001e05027227 */ /* 0x020fe400078e00ff */
[----:B------:R-:W1:Y:S03]  /*9f90*/  LDC.64 R4, c[0x0][0x880] ;  /* 0x00022000ff047b82 */ /* 0x000e660000000a00 */
        /* <DEDUP_REMOVED lines=14> */
.L_x_218:
[----:B------:R-:W-:Y:S05]  /*a080*/  BSYNC.RECONVERGENT B0 ;  /* 0x0000000000007941 */ /* 0x000fea0003800200 */
.L_x_217:
[----:B------:R-:W-:Y:S01]  /*a090*/  UISETP.NE.AND UP0, UPT, UR38, URZ, UPT ;  /* 0x000000ff2600728c */ /* 0x000fe2000bf05270 */
[----:B------:R-:W-:-:S08]  /*a0a0*/  NOP ;  /* 0x0000000000007918 */ /* 0x000fd00000000000 */
[----:B------:R-:W-:Y:S05]  /*a0b0*/  BRA.U UP0, `(.L_x_219) ;  /* 0x0000000100087547 */ /* 0x000fea000b800000 */
[----:B------:R-:W-:Y:S05]  /*a0c0*/  BPT.TRAP 0x1 ;  /* 0x000000040000795c */ /* 0x000fea0000300000 */
[----:B------:R-:W-:Y:S05]  /*a0d0*/  BPT.TRAP 0x1 ;  /* 0x000000040000795c */ /* 0x000fea0000300000 */
.L_x_219:
[----:B------:R-:W-:Y:S02]  /*a0e0*/  UIADD3 UR4, UPT, UPT, UR40, 0x70a8, URZ ;  /* 0x000070a828047890 */ /* 0x000fe4000fffe0ff */
[----:B------:R-:W-:Y:S02]  /*a0f0*/  UISETP.NE.AND UP0, UPT, UR38, URZ, UPT ;  /* 0x000000ff2600728c */ /* 0x000fe4000bf05270 */
[----:B------:R-:W-:-:S09]  /*a100*/  UPRMT UR4, UR41, 0x654, UR4 ;  /* 0x0000065429047896 */ /* 0x000fd20008000004 */
[----:B---3--:R-:W-:Y:S01]  /*a110*/  SYNCS.ARRIVE.TRANS64.RED.A1T0 RZ, [UR4], RZ ;  /* 0x000000ffffff79a7 */ /* 0x008fe20008100404 */
[----:B------:R-:W-:Y:S05]  /*a120*/  BRA.U UP0, `(.L_x_220) ;  /* 0x0000000100047547 */ /* 0x000fea000b800000 */
[----:B------:R-:W-:Y:S05]  /*a130*/  BPT.TRAP 0x1 ;  /* 0x000000040000795c */ /* 0x000fea0000300000 */
.L_x_220:
[----:B------:R-:W-:Y:S01]  /*a140*/  SYNCS.ARRIVE.TRANS64.A1T0 RZ, [UR40+0x70b8], RZ ;  /* 0x0070b8ffffff79a7 */ /* 0x000fe20008100028 */
[----:B------:R-:W-:Y:S05]  /*a150*/  EXIT ;  /* 0x000000000000794d */ /* 0x000fea0003800000 */
.L_x_27:
[----:B------:R-:W-:-:S08]  /*a160*/  NOP ;  /* 0x0000000000007918 */ /* 0x000fd00000000000 */
[----:B------:R-:W1:Y:S02]  /*a170*/  USETMAXREG.TRY_ALLOC.CTAPOOL UP0, 0xc0 ;  /* 0x000000c0000079c8 */ /* 0x000e640008000600 */
[----:B-1----:R-:W-:Y:S05]  /*a180*/  BRA.U !UP0, `(.L_x_27) ;  /* 0xfffffffd08f47547 */ /* 0x002fea000b83ffff */
[----:B------:R-:W1:Y:S01]  /*a190*/  S2UR UR8, SR_CTAID.X ;  /* 0x00000000000879c3 */ /* 0x000e620000002500 */
[----:B------:R-:W2:Y:S02]  /*a1a0*/  LDCU.64 UR4, c[0x0][0x380] ;  /* 0x00007000ff0477ac */ /* 0x000ea40008000a00 */
[----:B--2---:R-:W-:Y:S02]  /*a1b0*/  UISETP.NE.AND UP0, UPT, UR5, URZ, UPT ;  /* 0x000000ff0500728c */ /* 0x004fe4000bf05270 */
[----:B-1----:R-:W-:-:S04]  /*a1c0*/  USHF.L.U32 UR40, UR8, 0x8, URZ ;  /* 0x0000000808287899 */ /* 0x002fc800080006ff */
[----:B------:R-:W-:-:S06]  /*a1d0*/  UISETP.GE.U32.OR UP0, UPT, UR40, UR4, !UP0 ;  /* 0x000000042800728c */ /* 0x000fcc000c706470 */
[----:B------:R-:W-:-:S13]  /*a1e0*/  PLOP3.LUT P0, PT, PT, PT, UP0, 0x80, 0x8 ;  /* 0x000000000008781c */ /* 0x000fda0003f0f008 */
[----:B------:R-:W-:Y:S05]  /*a1f0*/  @P0 EXIT ;  /* 0x000000000000094d */ /* 0x000fea0003800000 */
[----:B------:R-:W-:Y:S02]  /*a200*/  UIADD3 UR10, UPT, UPT, UR5, 0x3f, URZ ;  /* 0x0000003f050a7890 */ /* 0x000fe4000fffe0ff */
[----:B------:R-:W-:Y:S02]  /*a210*/  ULEA UR4, UR8, 0x4, 0x2 ;  /* 0x0000000408047891 */ /* 0x000fe4000f8e10ff */
[----:B------:R-:W-:Y:S02]  /*a220*/  USHF.R.S32.HI UR9, URZ, 0x1f, UR10 ;  /* 0x0000001fff097899 */ /* 0x000fe4000801140a */
[----:B------:R-:W-:Y:S02]  /*a230*/  ULOP3.LUT UR4, UR4, 0x3fffffc, URZ, 0xc0, !UPT ;  /* 0x03fffffc04047892 */ /* 0x000fe4000f8ec0ff */
[----:B------:R-:W-:Y:S02]  /*a240*/  ULEA.HI UR9, UR9, UR10, URZ, 0x6 ;  /* 0x0000000a09097291 */ /* 0x000fe4000f8f30ff */
[----:B------:R-:W-:-:S02]  /*a250*/  UISETP.NE.AND UP1, UPT, UR62, URZ, UPT ;  /* 0x000000ff3e00728c */ /* 0x000fc4000bf25270 */
[----:B------:R-:W-:Y:S02]  /*a260*/  USHF.R.S32.HI UR9, URZ, 0x6, UR9 ;  /* 0x00000006ff097899 */ /* 0x000fe40008011409 */
[----:B------:R-:W-:Y:S02]  /*a270*/  USEL UR49, UR7, UR6, UP1 ;  /* 0x0000000607317287 */ /* 0x000fe40008800000 */
[----:B------:R-:W-:Y:S02]  /*a280*/  UISETP.LT.AND UP0, UPT, UR9, UR4, UPT ;  /* 0x000000040900728c */ /* 0x000fe4000bf01270 */
[----:B------:R-:W-:Y:S02]  /*a290*/  ULOP3.LUT UR49, UR49, 0x1, URZ, 0xc0, !UPT ;  /* 0x0000000131317892 */ /* 0x000fe4000f8ec0ff */
[----:B------:R-:W-:Y:S02]  /*a2a0*/  USEL UR39, UR9, UR4, UP0 ;  /* 0x0000000409277287 */ /* 0x000fe40008000000 */
[----:B------:R-:W-:-:S02]  /*a2b0*/  USEL UR50, URZ, 0x80, UP1 ;  /* 0x00000080ff327887 */ /* 0x000fc40008800000 */
[----:B------:R-:W-:-:S04]  /*a2c0*/  UISETP.LT.AND UP0, UPT, UR39, 0x4, UPT ;  /* 0x000000042700788c */ /* 0x000fc8000bf01270 */
[----:B------:R-:W-:Y:S02]  /*a2d0*/  USEL UR60, UR39, 0x4, UP0 ;  /* 0x00000004273c7887 */ /* 0x000fe40008000000 */
[----:B------:R-:W-:Y:S02]  /*a2e0*/  UISETP.NE.U32.AND UP0, UPT, UR49, 0x1, UPT ;  /* 0x000000013100788c */ /* 0x000fe4000bf05070 */
[----:B------:R-:W-:-:S07]  /*a2f0*/  UIADD3 UR4, UPT, UPT, -UR60, UR39, URZ ;  /* 0x000000273c047290 */ /* 0x000fce000fffe1ff */
[----:B------:R-:W-:Y:S05]  /*a300*/  BRA.U !UP0, `(.L_x_221) ;  /* 0x0000000108047547 */ /* 0x000fea000b800000 */
[----:B------:R-:W-:Y:S05]  /*a310*/  BPT.TRAP 0x1 ;  /* 0x000000040000795c */ /* 0x000fea0000300000 */
.L_x_221:
[----:B------:R-:W1:Y:S01]  /*a320*/  S2UR UR38, SR_CgaCtaId ;  /* 0x00000000002679c3 */ /* 0x000e620000008800 */
[----:B------:R-:W-:Y:S01]  /*a330*/  UISETP.NE.AND UP0, UPT, UR62, URZ, UPT ;  /* 0x000000ff3e00728c */ /* 0x000fe2000bf05270 */
[----:B------:R-:W-:Y:S01]  /*a340*/  MOV R3, 0x1 ;  /* 0x0000000100037802 */ /* 0x000fe20000000f00 */
[----:B------:R-:W-:Y:S01]  /*a350*/  UMOV UR37, 0x400 ;  /* 0x0000040000257882 */ /* 0x000fe20000000000 */
[----:B------:R-:W2:Y:S01]  /*a360*/  S2R R19, SR_TID.X ;  /* 0x0000000000137919 */ /* 0x000ea20000002100 */
[----:B------:R-:W-:Y:S01]  /*a370*/  USHF.L.U32 UR48, UR48, 0x3, URZ ;  /* 0x0000000330307899 */ /* 0x000fe200080006ff */
[----:B------:R-:W-:Y:S01]  /*a380*/  SHF.L.U32 R3, R3, 0x1f, RZ ;  /* 0x0000001f03037819 */ /* 0x000fe200000006ff */
[----:B------:R-:W-:Y:S01]  /*a390*/  UMOV UR58, 0x1 ;  /* 0x00000001003a7882 */ /* 0x000fe20000000000 */
[----:B------:R-:W-:Y:S01]  /*a3a0*/  UMOV UR55, 0x1 ;  /* 0x0000000100377882 */ /* 0x000fe20000000000 */
[----:B-1----:R-:W-:-:S04]  /*a3b0*/  ULEA UR37, UR38, UR37, 0x18 ;  /* 0x0000002526257291 */ /* 0x002fc8000f8ec0ff */
[----:B------:R-:W-:Y:S02]  /*a3c0*/  UIADD3 UR59, UPT, UPT, UR37, 0x7078, URZ ;  /* 0x00007078253b7890 */ /* 0x000fe4000fffe0ff */
[----:B------:R-:W-:Y:S02]  /*a3d0*/  @!UP0 UIADD3 UR59, UPT, UPT, UR37, 0x7088, URZ ;  /* 0x00007088253b8890 */ /* 0x000fe4000fffe0ff */
[----:B------:R-:W-:-:S07]  /*a3e0*/  UIADD3 UR47, UPT, UPT, UR37, UR48, URZ ;  /* 0x00000030252f7290 */ /* 0x000fce000fffe0ff */
[----:B------:R-:W1:Y:S02]  /*a3f0*/  SYNCS.PHASECHK.TRANS64.TRYWAIT P0, [UR59], R3 ;  /* 0x00000003ff0075a7 */ /* 0x000e64000800113b */
[----:B-12---:R-:W-:Y:S05]  /*a400*/  @!P0 BRA `(.L_x_222) ;  /* 0x0000009000f08947 */ /* 0x006fea0003800000 */
.L_x_398:
[----:B------:R-:W-:Y:S01]  /*a410*/  UISETP.GE.AND UP0, UPT, UR4, 0x1, UPT ;  /* 0x000000010400788c */ /* 0x000fe2000bf06270 */
[----:B------:R-:W-:Y:S01]  /*a420*/  IMAD.MOV.U32 R18, RZ, RZ, RZ ;  /* 0x000000ffff127224 */ /* 0x000fe200078e00ff */
[----:B------:R-:W-:Y:S01]  /*a430*/  MOV R17, 0xff800000 ;  /* 0xff80000000117802 */ /* 0x000fe20000000f00 */
[----:B------:R-:W-:Y:S01]  /*a440*/  IMAD.MOV.U32 R16, RZ, RZ, RZ ;  /* 0x000000ffff107224 */ /* 0x000fe200078e00ff */
[----:B------:R-:W-:Y:S01]  /*a450*/  SHF.R.U32.HI R2, RZ, 0x5, R19 ;  /* 0x00000005ff027819 */ /* 0x000fe20000011613 */
[----:B------:R-:W-:Y:S01]  /*a460*/  UMOV UR57, URZ ;  /* 0x000000ff00397c82 */ /* 0x000fe20008000000 */
[----:B------:R-:W-:-:S03]  /*a470*/  UMOV UR56, URZ ;  /* 0x000000ff00387c82 */ /* 0x000fc60008000000 */
[----:B------:R-:W-:Y:S05]  /*a480*/  BRA.U !UP0, `(.L_x_223) ;  /* 0x00000025086c7547 */ /* 0x000fea000b800000 */
[----:B------:R-:W-:Y:S01]  /*a490*/  IMAD.U32 R121, R19, 0x10000, RZ ;  /* 0x0001000013797824 */ /* 0x000fe200078e00ff */
[----:B------:R-:W-:Y:S01]  /*a4a0*/  UISETP.NE.AND UP0, UPT, UR62, URZ, UPT ;  /* 0x000000ff3e00728c */ /* 0x000fe2000bf05270 */
[----:B------:R-:W-:Y:S01]  /*a4b0*/  LOP3.LUT R120, R2, 0x3, RZ, 0xc0, !PT ;  /* 0x0000000302787812 */ /* 0x000fe200078ec0ff */
[----:B------:R-:W-:Y:S01]  /*a4c0*/  USHF.L.U32 UR4, UR4, 0x6, URZ ;  /* 0x0000000604047899 */ /* 0x000fe200080006ff */
[----:B------:R-:W-:Y:S01]  /*a4d0*/  IMAD.MOV.U32 R16, RZ, RZ, RZ ;  /* 0x000000ffff107224 */ /* 0x000fe200078e00ff */
[----:B------:R-:W-:Y:S01]  /*a4e0*/  LOP3.LUT R121, R121, 0x600000, RZ, 0xc0, !PT ;  /* 0x0060000079797812 */ /* 0x000fe200078ec0ff */
[----:B------:R-:W-:Y:S01]  /*a4f0*/  ULOP3.LUT UR53, URZ, UR60, URZ, 0x33, !UPT ;  /* 0x0000003cff357292 */ /* 0x000fe2000f8e33ff */
[----:B------:R-:W-:Y:S01]  /*a500*/  IMAD.MOV.U32 R22, RZ, RZ, -0x800000 ;  /* 0xff800000ff167424 */ /* 0x000fe200078e00ff */
[----:B------:R-:W-:Y:S01]  /*a510*/  UMOV UR46, 0x20 ;  /* 0x00000020002e7882 */ /* 0x000fe20000000000 */
[----:B------:R-:W-:Y:S01]  /*a520*/  LOP3.LUT R122, R121, UR50, RZ, 0xfc, !PT ;  /* 0x00000032797a7c12 */ /* 0x000fe2000f8efcff */
[----:B------:R-:W-:Y:S01]  /*a530*/  IMAD.U32 R18, RZ, RZ, UR4 ;  /* 0x00000004ff127e24 */ /* 0x000fe2000f8e00ff */
[----:B------:R-:W-:Y:S01]  /*a540*/  SHF.R.U32.HI R125, RZ, 0x15, R121 ;  /* 0x00000015ff7d7819 */ /* 0x000fe20000011679 */
[----:B------:R-:W-:-:S02]  /*a550*/  UIADD3 UR44, UPT, UPT, UR37, 0x7060, URZ ;  /* 0x00007060252c7890 */ /* 0x000fc4000fffe0ff */
[----:B------:R-:W-:Y:S01]  /*a560*/  VIADD R123, R122, 0x20 ;  /* 0x000000207a7b7836 */ /* 0x000fe20000000000 */
[----:B------:R-:W-:Y:S02]  /*a570*/  USEL UR45, UR52, UR51, UP0 ;  /* 0x00000033342d7287 */ /* 0x000fe40008000000 */
[----:B------:R-:W-:Y:S02]  /*a580*/  ULOP3.LUT UR54, UR48, 0x8, URZ, 0x3c, !UPT ;  /* 0x0000000830367892 */ /* 0x000fe4000f8e3cff */
[----:B------:R-:W-:Y:S01]  /*a590*/  SHF.R.U32.HI R123, RZ, 0x15, R123 ;  /* 0x00000015ff7b7819 */ /* 0x000fe2000001167b */
[----:B------:R-:W-:Y:S01]  /*a5a0*/  UMOV UR56, URZ ;  /* 0x000000ff00387c82 */ /* 0x000fe20008000000 */
[----:B------:R-:W-:Y:S01]  /*a5b0*/  UMOV UR55, 0x1 ;  /* 0x0000000100377882 */ /* 0x000fe20000000000 */
[----:B------:R-:W2:Y:S01]  /*a5c0*/  LDCU UR36, c[0x0][0x704] ;  /* 0x0000e080ff2477ac */ /* 0x000ea20008000800 */
[----:B------:R-:W-:Y:S02]  /*a5d0*/  USEL UR46, UR46, 0xa0, UP0 ;  /* 0x000000a02e2e7887 */ /* 0x000fe40008000000 */
[----:B------:R-:W-:-:S02]  /*a5e0*/  @UP0 UIADD3 UR44, UPT, UPT, UR37, 0x7050, URZ ;  /* 0x00007050252c0890 */ /* 0x000fc4000fffe0ff */
[----:B------:R-:W-:Y:S01]  /*a5f0*/  UIADD3 UR53, UPT, UPT, UR53, UR39, URZ ;  /* 0x0000002735357290 */ /* 0x000fe2000fffe0ff */
[----:B------:R-:W-:Y:S01]  /*a600*/  UMOV UR58, 0x1 ;  /* 0x00000001003a7882 */ /* 0x000fe20000000000 */
[----:B------:R-:W-:-:S10]  /*a610*/  UMOV UR57, URZ ;  /* 0x000000ff00397c82 */ /* 0x000fd40008000000 */
.L_x_241:
[----:B-12---:R-:W-:Y:S01]  /*a620*/  IADD3 R0, PT, PT, R121, UR46, RZ ;  /* 0x0000002e79007c10 */ /* 0x006fe2000fffe0ff */
[----:B------:R-:W-:-:S04]  /*a630*/  UISETP.NE.AND UP0, UPT, UR62, URZ, UPT ;  /* 0x000000ff3e00728c */ /* 0x000fc8000bf05270 */
[----:B------:R-:W-:Y:S01]  /*a640*/  USEL UR42, UR57, UR56, UP0 ;  /* 0x00000038392a7287 */ /* 0x000fe20008000000 */
[----:B------:R-:W1:Y:S01]  /*a650*/  SHFL.IDX PT, R0, R0, RZ, 0x1f ;  /* 0x00001fff00007589 */ /* 0x000e6200000e0000 */
[----:B------:R-:W-:Y:S01]  /*a660*/  UISETP.GT.U32.AND UP0, UPT, UR45, 0x1, UPT ;  /* 0x000000012d00788c */ /* 0x000fe2000bf04070 */
[----:B-1----:R-:W-:-:S08]  /*a670*/  R2UR UR43, R0 ;  /* 0x00000000002b72ca */ /* 0x002fd000000e0000 */
[----:B---3--:R-:W-:Y:S07]  /*a680*/  BRA.U UP0, `(.L_x_224) ;  /* 0x0000000100047547 */ /* 0x008fee000b800000 */
[----:B--2---:R-:W-:Y:S05]  /*a690*/  BPT.TRAP 0x1 ;  /* 0x000000040000795c */ /* 0x004fea0000300000 */
.L_x_224:
[----:B------:R-:W-:Y:S01]  /*a6a0*/  IMAD.U32 R3, RZ, RZ, UR42 ;  /* 0x0000002aff037e24 */ /* 0x000fe2000f8e00ff */
[----:B------:R-:W-:-:S04]  /*a6b0*/  ISETP.NE.AND P0, PT, R120, R125, PT ;  /* 0x0000007d7800720c */ /* 0x000fc80003f05270 */
[----:B------:R-:W-:-:S04]  /*a6c0*/  SHF.L.U32 R3, R3, 0x1f, RZ ;  /* 0x0000001f03037819 */ /* 0x000fc800000006ff */
[----:B------:R-:W1:Y:S02]  /*a6d0*/  SYNCS.PHASECHK.TRANS64.TRYWAIT P1, [UR44], R3 ;  /* 0x00000003ff0075a7 */ /* 0x000e64000802112c */
[----:B-1----:R-:W-:Y:S05]  /*a6e0*/  @!P1 BRA `(.L_x_225) ;  /* 0x0000009000509947 */ /* 0x002fea0003800000 */
.L_x_399:
[----:B------:R-:W-:Y:S05]  /*a6f0*/  @!P0 BRA `(.L_x_226) ;  /* 0x0000000000408947 */ /* 0x000fea0003800000 */
        /* <DEDUP_REMOVED lines=16> */
.L_x_226:
[----:B------:R-:W-:Y:S05]  /*a800*/  WARPSYNC.ALL ;  /* 0x0000000000007948 */ /* 0x000fea0003800000 */
[----:B------:R-:W-:Y:S02]  /*a810*/  R2UR UR4, R122 ;  /* 0x000000007a0472ca */ /* 0x000fe400000e0000 */
[----:B------:R-:W-:-:S11]  /*a820*/  ISETP.NE.AND P0, PT, R120, R123, PT ;  /* 0x0000007b7800720c */ /* 0x000fd60003f05270 */
[----:B------:R-:W3:Y:S02]  /*a830*/  LDTM.x32 R56, tmem[UR4] ;  /* 0x00000004003879ee */ /* 0x000ee400082c0000 */
[----:B---3--:R-:W-:Y:S05]  /*a840*/  @!P0 BRA `(.L_x_227) ;  /* 0x0000000000408947 */ /* 0x008fea0003800000 */
        /* <DEDUP_REMOVED lines=16> */
.L_x_227:
[----:B------:R-:W-:Y:S05]  /*a950*/  WARPSYNC.ALL ;  /* 0x0000000000007948 */ /* 0x000fea0003800000 */
[----:B------:R-:W-:Y:S02]  /*a960*/  R2UR UR4, R122 ;  /* 0x000000007a0472ca */ /* 0x000fe400000e0000 */
[C---:B-1----:R-:W-:Y:S02]  /*a970*/  FMNMX3 R3, R22.reuse, R56, R60, !PT ;  /* 0x0000003816037276 */ /* 0x042fe4000780003c */
[C---:B------:R-:W-:Y:S02]  /*a980*/  FMNMX3 R0, R22.reuse, R57, R61, !PT ;  /* 0x0000003916007276 */ /* 0x040fe4000780003d */
[----:B------:R-:W-:-:S02]  /*a990*/  FMNMX3 R5, R22, R58, R62, !PT ;  /* 0x0000003a16057276 */ /* 0x000fc4000780003e */
[----:B------:R-:W-:Y:S02]  /*a9a0*/  FMNMX3 R3, R3, R64, R68, !PT ;  /* 0x0000004003037276 */ /* 0x000fe40007800044 */
[----:B------:R-:W-:Y:S02]  /*a9b0*/  FMNMX3 R0, R0, R65, R69, !PT ;  /* 0x0000004100007276 */ /* 0x000fe40007800045 */
[----:B------:R-:W-:Y:S01]  /*a9c0*/  FMNMX3 R6, R22, R59, R63, !PT ;  /* 0x0000003b16067276 */ /* 0x000fe2000780003f */
[----:B------:R-:W1:Y:S01]  /*a9d0*/  LDTM.x32 R24, tmem[UR4+0x20] ;  /* 0x00002004001879ee */ /* 0x000e6200082c0000 */
[----:B------:R-:W-:Y:S02]  /*a9e0*/  FMNMX3 R5, R5, R66, R70, !PT ;  /* 0x0000004205057276 */ /* 0x000fe40007800046 */
[----:B------:R-:W-:Y:S02]  /*a9f0*/  FMNMX3 R3, R3, R72, R76, !PT ;  /* 0x0000004803037276 */ /* 0x000fe4000780004c */
[----:B------:R-:W-:-:S02]  /*aa00*/  FMNMX3 R0, R0, R73, R77, !PT ;  /* 0x0000004900007276 */ /* 0x000fc4000780004d */
[----:B------:R-:W-:Y:S02]  /*aa10*/  FMNMX3 R6, R6, R67, R71, !PT ;  /* 0x0000004306067276 */ /* 0x000fe40007800047 */
[----:B------:R-:W-:Y:S02]  /*aa20*/  FMNMX3 R5, R5, R74, R78, !PT ;  /* 0x0000004a05057276 */ /* 0x000fe4000780004e */
[----:B------:R-:W-:Y:S02]  /*aa30*/  FMNMX3 R3, R3, R80, R84, !PT ;  /* 0x0000005003037276 */ /* 0x000fe40007800054 */
[----:B------:R-:W-:Y:S02]  /*aa40*/  FMNMX3 R0, R0, R81, R85, !PT ;  /* 0x0000005100007276 */ /* 0x000fe40007800055 */
[----:B------:R-:W-:Y:S02]  /*aa50*/  FMNMX3 R6, R6, R75, R79, !PT ;  /* 0x0000004b06067276 */ /* 0x000fe4000780004f */
[----:B------:R-:W-:-:S02]  /*aa60*/  FMNMX3 R5, R5, R82, R86, !PT ;  /* 0x0000005205057276 */ /* 0x000fc40007800056 */
[----:B------:R-:W-:Y:S02]  /*aa70*/  FMNMX3 R6, R6, R83, R87, !PT ;  /* 0x0000005306067276 */ /* 0x000fe40007800057 */
[----:B------:R-:W-:Y:S02]  /*aa80*/  ISETP.NE.AND P0, PT, R120, R125, PT ;  /* 0x0000007d7800720c */ /* 0x000fe40003f05270 */
[----:B-1----:R-:W-:Y:S02]  /*aa90*/  FMNMX3 R3, R3, R24, R28, !PT ;  /* 0x0000001803037276 */ /* 0x002fe4000780001c */
        /* <DEDUP_REMOVED lines=15> */
[----:B------:R-:W-:-:S04]  /*ab90*/  FMNMX3 R0, R4, R3, R0, !PT ;  /* 0x0000000304007276 */ /* 0x000fc80007800000 */
[----:B------:R-:W-:-:S04]  /*aba0*/  FMNMX R17, R17, R0, !PT ;  /* 0x0000000011117209 */ /* 0x000fc80007800000 */
[----:B------:R-:W-:-:S04]  /*abb0*/  FSETP.NEU.AND P1, PT, R17, -INF , PT ;  /* 0xff8000001100780b */ /* 0x000fc80003f2d000 */
[----:B------:R-:W-:Y:S01]  /*abc0*/  FSEL R23, R17, RZ, P1 ;  /* 0x000000ff11177208 */ /* 0x000fe20000800000 */
[----:B------:R-:W-:Y:S08]  /*abd0*/  @!P0 BRA `(.L_x_228) ;  /* 0x0000000000408947 */ /* 0x000ff00003800000 */
[----:B------:R-:W-:Y:S01]  /*abe0*/  MOV R14, 0x8 ;  /* 0x00000008000e7802 */ /* 0x000fe20000000f00 */
[----:B------:R-:W1:Y:S01]  /*abf0*/  LDCU.64 UR6, c[0x4][0xb0] ;  /* 0x01001600ff0677ac */ /* 0x000e620008000a00 */
[----:B------:R-:W-:Y:S02]  /*ac00*/  HFMA2 R12, -RZ, RZ, 0, 5.9604644775390625e-08 ;  /* 0x00000001ff0c7431 */ /* 0x000fe400000001ff */
[----:B------:R-:W-:Y:S01]  /*ac10*/  IMAD.MOV.U32 R8, RZ, RZ, 0x1be ;  /* 0x000001beff087424 */ /* 0x000fe200078e00ff */
[----:B------:R-:W3:Y:S01]  /*ac20*/  LDCU.64 UR4, c[0x4][0xb8] ;  /* 0x01001700ff0477ac */ /* 0x000ee20008000a00 */
[----:B------:R-:W4:Y:S01]  /*ac30*/  LDC.64 R14, c[0x4][R14] ;  /* 0x010000000e0e7b82 */ /* 0x000f220000000a00 */
[----:B------:R-:W-:Y:S01]  /*ac40*/  IMAD.MOV.U32 R13, RZ, RZ, RZ ;  /* 0x000000ffff0d7224 */ /* 0x000fe200078e00ff */
[----:B------:R-:W5:Y:S01]  /*ac50*/  LDCU.64 UR8, c[0x4][0x18] ;  /* 0x01000300ff0877ac */ /* 0x000f620008000a00 */
[----:B-1----:R-:W-:Y:S01]  /*ac60*/  IMAD.U32 R4, RZ, RZ, UR6 ;  /* 0x00000006ff047e24 */ /* 0x002fe2000f8e00ff */
[----:B------:R-:W-:Y:S01]  /*ac70*/  MOV R5, UR7 ;  /* 0x0000000700057c02 */ /* 0x000fe20008000f00 */
[----:B---3--:R-:W-:Y:S01]  /*ac80*/  IMAD.U32 R6, RZ, RZ, UR4 ;  /* 0x00000004ff067e24 */ /* 0x008fe2000f8e00ff */
[----:B------:R-:W-:Y:S01]  /*ac90*/  MOV R7, UR5 ;  /* 0x0000000500077c02 */ /* 0x000fe20008000f00 */
[----:B-----5:R-:W-:Y:S01]  /*aca0*/  IMAD.U32 R10, RZ, RZ, UR8 ;  /* 0x00000008ff0a7e24 */ /* 0x020fe2000f8e00ff */
[----:B------:R-:W-:-:S02]  /*acb0*/  MOV R11, UR9 ;  /* 0x00000009000b7c02 */ /* 0x000fc40008000f00 */
[----:B------:R-:W-:-:S07]  /*acc0*/  LEPC R20, `(.L_x_228) ;  /* 0x000000001014794e */ /* 0x000fce0000000000 */
[----:B--2-4-:R-:W-:Y:S05]  /*acd0*/  CALL.ABS.NOINC R14 ;  /* 0x000000000e007343 */ /* 0x014fea0003c00000 */
.L_x_228:
[----:B------:R-:W-:Y:S05]  /*ace0*/  WARPSYNC.ALL ;  /* 0x0000000000007948 */ /* 0x000fea0003800000 */
[----:B------:R-:W-:Y:S02]  /*acf0*/  R2UR UR4, R122 ;  /* 0x000000007a0472ca */ /* 0x000fe400000e0000 */
[----:B------:R-:W-:-:S11]  /*ad00*/  ISETP.NE.AND P0, PT, RZ, UR49, PT ;  /* 0x00000031ff007c0c */ /* 0x000fd6000bf05270 */
[----:B------:R1:W-:Y:S02]  /*ad10*/  STTM.x2 tmem[UR4], R22 ;  /* 0x00000016000079ed */ /* 0x0003e400080c0004 */
[----:B------:R-:W-:Y:S05]  /*ad20*/  @P0 BRA `(.L_x_229) ;  /* 0x0000000000040947 */ /* 0x000fea0003800000 */
[----:B--2---:R-:W-:Y:S05]  /*ad30*/  BPT.TRAP 0x1 ;  /* 0x000000040000795c */ /* 0x004fea0000300000 */
.L_x_229:
[----:B------:R-:W-:Y:S01]  /*ad40*/  UISETP.NE.AND UP0, UPT, UR62, URZ, UPT ;  /* 0x000000ff3e00728c */ /* 0x000fe2000bf05270 */
[----:B------:R-:W-:Y:S01]  /*ad50*/  MOV R3, UR61 ;  /* 0x0000003d00037c02 */ /* 0x000fe20008000f00 */
[----:B------:R-:W-:Y:S01]  /*ad60*/  UIADD3 UR4, UPT, UPT, UR37, 0x7080, URZ ;  /* 0x0000708025047890 */ /* 0x000fe2000fffe0ff */
[----:B------:R-:W-:Y:S01]  /*ad70*/  MOV R4, UR48 ;  /* 0x0000003000047c02 */ /* 0x000fe20008000f00 */
[----:B--2---:R-:W-:Y:S01]  /*ad80*/  FMUL R0, R23, -UR36 ;  /* 0x8000002417007c20 */ /* 0x004fe20008400000 */
[----:B------:R-:W-:Y:S01]  /*ad90*/  SHF.L.U32 R3, R3, 0x1f, RZ ;  /* 0x0000001f03037819 */ /* 0x000fe200000006ff */
[----:B------:R-:W-:Y:S02]  /*ada0*/  USEL UR41, UR58, UR55, UP0 ;  /* 0x000000373a297287 */ /* 0x000fe40008000000 */
[--C-:B------:R-:W-:Y:S02]  /*adb0*/  FFMA2 R56, R56.F32x2.HI_LO, UR36.F32, R0.reuse.F32 ;  /* 0x0000002438387c49 */ /* 0x100fe40009200000 */
[--C-:B------:R-:W-:Y:S01]  /*adc0*/  FFMA2 R58, R58.F32x2.HI_LO, UR36.F32, R0.reuse.F32 ;  /* 0x000000243a3a7c49 */ /* 0x100fe20009200000 */
[----:B------:R-:W-:Y:S01]  /*add0*/  @UP0 UIADD3 UR4, UPT, UPT, UR37, 0x7070, URZ ;  /* 0x0000707025040890 */ /* 0x000fe2000fffe0ff */
[--C-:B------:R-:W-:Y:S01]  /*ade0*/  FFMA2 R60, R60.F32x2.HI_LO, UR36.F32, R0.reuse.F32 ;  /* 0x000000243c3c7c49 */ /* 0x100fe20009200000 */
[----:B------:R-:W-:Y:S01]  /*adf0*/  FSETP.GEU.AND P1, PT, R56, -126, PT ;  /* 0xc2fc00003800780b */ /* 0x000fe20003f2e000 */
[----:B------:R-:W-:Y:S01]  /*ae00*/  ULOP3.LUT UR41, UR41, 0x1, URZ, 0x3c, !UPT ;  /* 0x0000000129297892 */ /* 0x000fe2000f8e3cff */
[----:B------:R-:W-:Y:S01]  /*ae10*/  FSETP.GEU.AND P0, PT, R57, -126, PT ;  /* 0xc2fc00003900780b */ /* 0x000fe20003f0e000 */
[----:B------:R-:W-:Y:S01]  /*ae20*/  FFMA2 R62, R62.F32x2.HI_LO, UR36.F32, R0.F32 ;  /* 0x000000243e3e7c49 */ /* 0x000fe20009200000 */
[----:B------:R-:W-:-:S02]  /*ae30*/  FSETP.GEU.AND P6, PT, R58, -126, PT ;  /* 0xc2fc00003a00780b */ /* 0x000fc40003fce000 */
[----:B------:R-:W-:Y:S01]  /*ae40*/  FSETP.GEU.AND P5, PT, R59, -126, PT ;  /* 0xc2fc00003b00780b */ /* 0x000fe20003fae000 */
[----:B------:R-:W-:Y:S01]  /*ae50*/  SYNCS.ARRIVE.TRANS64.A1T0 RZ, [UR4], RZ ;  /* 0x000000ffffff79a7 */ /* 0x000fe20008100004 */
[----:B------:R-:W-:Y:S02]  /*ae60*/  FSETP.GEU.AND P4, PT, R60, -126, PT ;  /* 0xc2fc00003c00780b */ /* 0x000fe40003f8e000 */
[----:B------:R-:W-:-:S03]  /*ae70*/  FSETP.GEU.AND P3, PT, R61, -126, PT ;  /* 0xc2fc00003d00780b */ /* 0x000fc60003f6e000 */
[----:B------:R-:W-:Y:S01]  /*ae80*/  @!P1 FMUL R56, R56, 0.5 ;  /* 0x3f00000038389820 */ /* 0x000fe20000400000 */
[----:B------:R-:W2:Y:S01]  /*ae90*/  SYNCS.PHASECHK.TRANS64.TRYWAIT P2, [R4+UR37+0x70d0], R3 ;  /* 0x0070d003040075a7 */ /* 0x000ea20008041125 */
[----:B------:R-:W-:Y:S02]  /*aea0*/  @!P0 FMUL R57, R57, 0.5 ;  /* 0x3f00000039398820 */ /* 0x000fe40000400000 */
[----:B------:R-:W-:Y:S02]  /*aeb0*/  @!P6 FMUL R58, R58, 0.5 ;  /* 0x3f0000003a3ae820 */ /* 0x000fe40000400000 */
[----:B------:R-:W-:Y:S01]  /*aec0*/  @!P5 FMUL R59, R59, 0.5 ;  /* 0x3f0000003b3bd820 */ /* 0x000fe20000400000 */
[----:B------:R-:W3:Y:S08]  /*aed0*/  MUFU.EX2 R56, R56 ;  /* 0x0000003800387308 */ /* 0x000ef00000000800 */
[----:B------:R-:W4:Y:S08]  /*aee0*/  MUFU.EX2 R57, R57 ;  /* 0x0000003900397308 */ /* 0x000f300000000800 */
[----:B------:R-:W5:Y:S08]  /*aef0*/  MUFU.EX2 R58, R58 ;  /* 0x0000003a003a7308 */ /* 0x000f700000000800 */
[----:B------:R-:W1:Y:S02]  /*af00*/  MUFU.EX2 R59, R59 ;  /* 0x0000003b003b7308 */ /* 0x000e640000000800 */
[----:B-12345:R-:W-:Y:S05]  /*af10*/  @!P2 BRA `(.L_x_230) ;  /* 0x00000088005ca947 */ /* 0x03efea0003800000 */
.L_x_400:
[----:B------:R-:W-:Y:S01]  /*af20*/  @!P1 FMUL R56, R56, R56 ;  /* 0x0000003838389220 */ /* 0x000fe20000400000 */
[----:B------:R-:W-:Y:S01]  /*af30*/  FSETP.GEU.AND P2, PT, R62, -126, PT ;  /* 0xc2fc00003e00780b */ /* 0x000fe20003f4e000 */
[----:B------:R-:W-:Y:S01]  /*af40*/  @!P4 FMUL R60, R60, 0.5 ;  /* 0x3f0000003c3cc820 */ /* 0x000fe20000400000 */
[----:B------:R-:W-:Y:S01]  /*af50*/  FSETP.GEU.AND P1, PT, R63, -126, PT ;  /* 0xc2fc00003f00780b */ /* 0x000fe20003f2e000 */
[----:B------:R-:W-:Y:S01]  /*af60*/  @!P3 FMUL R61, R61, 0.5 ;  /* 0x3f0000003d3db820 */ /* 0x000fe20000400000 */
[--C-:B------:R-:W-:Y:S01]  /*af70*/  FFMA2 R64, R64.F32x2.HI_LO, UR36.F32, R0.reuse.F32 ;  /* 0x0000002440407c49 */ /* 0x100fe20009200000 */
[----:B------:R-:W-:Y:S01]  /*af80*/  USHF.R.U32.HI UR4, URZ, 0x15, UR43 ;  /* 0x00000015ff047899 */ /* 0x000fe2000801162b */
[----:B------:R-:W-:Y:S01]  /*af90*/  @!P0 FMUL R57, R57, R57 ;  /* 0x0000003939398220 */ /* 0x000fe20000400000 */
[----:B------:R-:W2:Y:S01]  /*afa0*/  MUFU.EX2 R60, R60 ;  /* 0x0000003c003c7308 */ /* 0x000ea20000000800 */
[--C-:B------:R-:W-:Y:S01]  /*afb0*/  FFMA2 R66, R66.F32x2.HI_LO, UR36.F32, R0.reuse.F32 ;  /* 0x0000002442427c49 */ /* 0x100fe20009200000 */
[----:B------:R-:W-:Y:S01]  /*afc0*/  FSETP.GEU.AND P0, PT, R64, -126, PT ;  /* 0xc2fc00004000780b */ /* 0x000fe20003f0e000 */
[--C-:B------:R-:W-:Y:S01]  /*afd0*/  FFMA2 R68, R68.F32x2.HI_LO, UR36.F32, R0.reuse.F32 ;  /* 0x0000002444447c49 */ /* 0x100fe20009200000 */
[----:B-1----:R-:W-:Y:S01]  /*afe0*/  MOV R3, UR4 ;  /* 0x0000000400037c02 */ /* 0x002fe20008000f00 */
[--C-:B------:R-:W-:Y:S01]  /*aff0*/  FFMA2 R70, R70.F32x2.HI_LO, UR36.F32, R0.reuse.F32 ;  /* 0x0000002446467c49 */ /* 0x100fe20009200000 */
[----:B------:R-:W-:Y:S01]  /*b000*/  UISETP.NE.AND UP0, UPT, UR62, URZ, UPT ;  /* 0x000000ff3e00728c */ /* 0x000fe2000bf05270 */
[----:B------:R-:W-:Y:S01]  /*b010*/  @!P2 FMUL R62, R62, 0.5 ;  /* 0x3f0000003e3ea820 */ /* 0x000fe20000400000 */
[----:B------:R-:W-:Y:S01]  /*b020*/  @!P1 FMUL R63, R63, 0.5 ;  /* 0x3f0000003f3f9820 */ /* 0x000fe20000400000 */
[----:B------:R-:W1:Y:S01]  /*b030*/  MUFU.EX2 R61, R61 ;  /* 0x0000003d003d7308 */ /* 0x000e620000000800 */
[----:B------:R-:W-:Y:S01]  /*b040*/  @!P6 FMUL R58, R58, R58 ;  /* 0x0000003a3a3ae220 */ /* 0x000fe20000400000 */
[----:B------:R-:W-:Y:S01]  /*b050*/  @!P5 FMUL R59, R59, R59 ;  /* 0x0000003b3b3bd220 */ /* 0x000fe20000400000 */
[----:B------:R-:W-:Y:S01]  /*b060*/  FSETP.GEU.AND P6, PT, R65, -126, PT ;  /* 0xc2fc00004100780b */ /* 0x000fe20003fce000 */
[--C-:B------:R-:W-:Y:S01]  /*b070*/  FFMA2 R72, R72.F32x2.HI_LO, UR36.F32, R0.reuse.F32 ;  /* 0x0000002448487c49 */ /* 0x100fe20009200000 */
[----:B------:R-:W-:Y:S01]  /*b080*/  FSETP.GEU.AND P5, PT, R66, -126, PT ;  /* 0xc2fc00004200780b */ /* 0x000fe20003fae000 */
[----:B------:R-:W-:Y:S01]  /*b090*/  @!P0 FMUL R64, R64, 0.5 ;  /* 0x3f00000040408820 */ /* 0x000fe20000400000 */
[--C-:B------:R-:W-:Y:S01]  /*b0a0*/  FFMA2 R74, R74.F32x2.HI_LO, UR36.F32, R0.reuse.F32 ;  /* 0x000000244a4a7c49 */ /* 0x100fe20009200000 */
[----:B------:R-:W3:Y:S01]  /*b0b0*/  MUFU.EX2 R62, R62 ;  /* 0x0000003e003e7308 */ /* 0x000ee20000000800 */
[----:B--2---:R-:W-:Y:S01]  /*b0c0*/  @!P4 FMUL R60, R60, R60 ;  /* 0x0000003c3c3cc220 */ /* 0x004fe20000400000 */
[----:B------:R-:W-:Y:S01]  /*b0d0*/  FSETP.GEU.AND P4, PT, R67, -126, PT ;  /* 0xc2fc00004300780b */ /* 0x000fe20003f8e000 */
[--C-:B------:R-:W-:Y:S01]  /*b0e0*/  FFMA2 R76, R76.F32x2.HI_LO, UR36.F32, R0.reuse.F32 ;  /* 0x000000244c4c7c49 */ /* 0x100fe20009200000 */
[----:B------:R-:W-:Y:S01]  /*b0f0*/  ULOP3.LUT UR61, UR61, 0x1, URZ, 0x3c, !UPT ;  /* 0x000000013d3d7892 */ /* 0x000fe2000f8e3cff */
[--C-:B------:R-:W-:Y:S01]  /*b100*/  FFMA2 R78, R78.F32x2.HI_LO, UR36.F32, R0.reuse.F32 ;  /* 0x000000244e4e7c49 */ /* 0x100fe20009200000 */
[----:B------:R-:W-:Y:S01]  /*b110*/  USEL UR58, UR41, UR58, UP0 ;  /* 0x0000003a293a7287 */ /* 0x000fe20008000000 */
[--C-:B------:R-:W-:Y:S01]  /*b120*/  FFMA2 R80, R80.F32x2.HI_LO, UR36.F32, R0.reuse.F32 ;  /* 0x0000002450507c49 */ /* 0x100fe20009200000 */
[----:B------:R-:W2:Y:S01]  /*b130*/  MUFU.EX2 R63, R63 ;  /* 0x0000003f003f7308 */ /* 0x000ea20000000800 */
[----:B-1----:R-:W-:Y:S01]  /*b140*/  @!P3 FMUL R61, R61, R61 ;  /* 0x0000003d3d3db220 */ /* 0x002fe20000400000 */
[----:B------:R-:W-:Y:S01]  /*b150*/  FSETP.GEU.AND P3, PT, R68, -126, PT ;  /* 0xc2fc00004400780b */ /* 0x000fe20003f6e000 */
[----:B------:R-:W-:Y:S01]  /*b160*/  @!P6 FMUL R65, R65, 0.5 ;  /* 0x3f0000004141e820 */ /* 0x000fe20000400000 */
[----:B------:R-:W-:Y:S01]  /*b170*/  @!P5 FMUL R66, R66, 0.5 ;  /* 0x3f0000004242d820 */ /* 0x000fe20000400000 */
[--C-:B------:R-:W-:Y:S01]  /*b180*/  FFMA2 R82, R82.F32x2.HI_LO, UR36.F32, R0.reuse.F32 ;  /* 0x0000002452527c49 */ /* 0x100fe20009200000 */
[----:B------:R-:W-:Y:S01]  /*b190*/  USEL UR55, UR55, UR41, UP0 ;  /* 0x0000002937377287 */ /* 0x000fe20008000000 */
[----:B------:R-:W-:Y:S01]  /*b1a0*/  @!P4 FMUL R67, R67, 0.5 ;  /* 0x3f0000004343c820 */ /* 0x000fe20000400000 */
[----:B------:R-:W1:Y:S01]  /*b1b0*/  MUFU.EX2 R64, R64 ;  /* 0x0000004000407308 */ /* 0x000e620000000800 */
[----:B---3--:R-:W-:Y:S01]  /*b1c0*/  @!P2 FMUL R62, R62, R62 ;  /* 0x0000003e3e3ea220 */ /* 0x008fe20000400000 */
[----:B------:R-:W-:Y:S01]  /*b1d0*/  FSETP.GEU.AND P2, PT, R69, -126, PT ;  /* 0xc2fc00004500780b */ /* 0x000fe20003f4e000 */
[----:B------:R-:W-:-:S02]  /*b1e0*/  FFMA2 R84, R84.F32x2.HI_LO, UR36.F32, R0.F32 ;  /* 0x0000002454547c49 */ /* 0x000fc40009200000 */
[--C-:B------:R-:W-:Y:S02]  /*b1f0*/  FFMA2 R86, R86.F32x2.HI_LO, UR36.F32, R0.reuse.F32 ;  /* 0x0000002456567c49 */ /* 0x100fe40009200000 */
[----:B------:R-:W-:Y:S01]  /*b200*/  @!P3 FMUL R68, R68, 0.5 ;  /* 0x3f0000004444b820 */ /* 0x000fe20000400000 */
[----:B------:R-:W3:Y:S01]  /*b210*/  MUFU.EX2 R65, R65 ;  /* 0x0000004100417308 */ /* 0x000ee20000000800 */
[----:B--2---:R-:W-:Y:S01]  /*b220*/  @!P1 FMUL R63, R63, R63 ;  /* 0x0000003f3f3f9220 */ /* 0x004fe20000400000 */
[----:B------:R-:W-:Y:S01]  /*b230*/  FSETP.GEU.AND P1, PT, R70, -126, PT ;  /* 0xc2fc00004600780b */ /* 0x000fe20003f2e000 */
[--C-:B------:R-:W-:Y:S02]  /*b240*/  FFMA2 R24, R24.F32x2.HI_LO, UR36.F32, R0.reuse.F32 ;  /* 0x0000002418187c49 */ /* 0x100fe40009200000 */
[--C-:B------:R-:W-:Y:S02]  /*b250*/  FFMA2 R26, R26.F32x2.HI_LO, UR36.F32, R0.reuse.F32 ;  /* 0x000000241a1a7c49 */ /* 0x100fe40009200000 */
[----:B------:R-:W-:Y:S01]  /*b260*/  @!P2 FMUL R69, R69, 0.5 ;  /* 0x3f0000004545a820 */ /* 0x000fe20000400000 */
[----:B------:R-:W2:Y:S01]  /*b270*/  MUFU.EX2 R66, R66 ;  /* 0x0000004200427308 */ /* 0x000ea20000000800 */
[----:B-1----:R-:W-:Y:S01]  /*b280*/  @!P0 FMUL R64, R64, R64 ;  /* 0x0000004040408220 */ /* 0x002fe20000400000 */
[----:B------:R-:W-:Y:S01]  /*b290*/  FSETP.GEU.AND P0, PT, R71, -126, PT ;  /* 0xc2fc00004700780b */ /* 0x000fe20003f0e000 */
[----:B------:R-:W-:-:S02]  /*b2a0*/  FFMA2 R28, R28.F32x2.HI_LO, UR36.F32, R0.F32 ;  /* 0x000000241c1c7c49 */ /* 0x000fc40009200000 */
[--C-:B------:R-:W-:Y:S02]  /*b2b0*/  FFMA2 R30, R30.F32x2.HI_LO, UR36.F32, R0.reuse.F32 ;  /* 0x000000241e1e7c49 */ /* 0x100fe40009200000 */
[----:B------:R-:W-:Y:S01]  /*b2c0*/  @!P1 FMUL R70, R70, 0.5 ;  /* 0x3f00000046469820 */ /* 0x000fe20000400000 */
[----:B------:R-:W1:Y:S01]  /*b2d0*/  MUFU.EX2 R67, R67 ;  /* 0x0000004300437308 */ /* 0x000e620000000800 */
[----:B---3--:R-:W-:Y:S01]  /*b2e0*/  @!P6 FMUL R65, R65, R65 ;  /* 0x000000414141e220 */ /* 0x008fe20000400000 */
[----:B------:R-:W-:Y:S01]  /*b2f0*/  FSETP.GEU.AND P6, PT, R72, -126, PT ;  /* 0xc2fc00004800780b */ /* 0x000fe20003fce000 */
[--C-:B------:R-:W-:Y:S02]  /*b300*/  FFMA2 R32, R32.F32x2.HI_LO, UR36.F32, R0.reuse.F32 ;  /* 0x0000002420207c49 */ /* 0x100fe40009200000 */
[--C-:B------:R-:W-:Y:S02]  /*b310*/  FFMA2 R34, R34.F32x2.HI_LO, UR36.F32, R0.reuse.F32 ;  /* 0x0000002422227c49 */ /* 0x100fe40009200000 */
[----:B------:R-:W-:Y:S01]  /*b320*/  @!P0 FMUL R71, R71, 0.5 ;  /* 0x3f00000047478820 */ /* 0x000fe20000400000 */
[----:B------:R-:W3:Y:S01]  /*b330*/  MUFU.EX2 R68, R68 ;  /* 0x0000004400447308 */ /* 0x000ee20000000800 */
[----:B--2---:R-:W-:Y:S01]  /*b340*/  @!P5 FMUL R66, R66, R66 ;  /* 0x000000424242d220 */ /* 0x004fe20000400000 */
[----:B------:R-:W-:Y:S01]  /*b350*/  FSETP.GEU.AND P5, PT, R73, -126, PT ;  /* 0xc2fc00004900780b */ /* 0x000fe20003fae000 */
[----:B------:R-:W-:-:S02]  /*b360*/  FFMA2 R36, R36.F32x2.HI_LO, UR36.F32, R0.F32 ;  /* 0x0000002424247c49 */ /* 0x000fc40009200000 */
[--C-:B------:R-:W-:Y:S02]  /*b370*/  FFMA2 R38, R38.F32x2.HI_LO, UR36.F32, R0.reuse.F32 ;  /* 0x0000002426267c49 */ /* 0x100fe40009200000 */
[----:B------:R-:W-:Y:S01]  /*b380*/  @!P6 FMUL R72, R72, 0.5 ;  /* 0x3f0000004848e820 */ /* 0x000fe20000400000 */
[----:B------:R-:W2:Y:S01]  /*b390*/  MUFU.EX2 R69, R69 ;  /* 0x0000004500457308 */ /* 0x000ea20000000800 */
[----:B-1----:R-:W-:Y:S01]  /*b3a0*/  @!P4 FMUL R67, R67, R67 ;  /* 0x000000434343c220 */ /* 0x002fe20000400000 */
[----:B------:R-:W-:Y:S01]  /*b3b0*/  FSETP.GEU.AND P4, PT, R74, -126, PT ;  /* 0xc2fc00004a00780b */ /* 0x000fe20003f8e000 */
[--C-:B------:R-:W-:Y:S02]  /*b3c0*/  FFMA2 R40, R40.F32x2.HI_LO, UR36.F32, R0.reuse.F32 ;  /* 0x0000002428287c49 */ /* 0x100fe40009200000 */
[--C-:B------:R-:W-:Y:S02]  /*b3d0*/  FFMA2 R42, R42.F32x2.HI_LO, UR36.F32, R0.reuse.F32 ;  /* 0x000000242a2a7c49 */ /* 0x100fe40009200000 */
        /* <DEDUP_REMOVED lines=17> */
[----:B------:R-:W-:Y:S01]  /*b4f0*/  FFMA2 R54, R54.F32x2.HI_LO, UR36.F32, R0.F32 ;  /* 0x0000002436367c49 */ /* 0x000fe20009200000 */
[----:B------:R-:W-:Y:S01]  /*b500*/  MOV R0, UR54 ;  /* 0x0000003600007c02 */ /* 0x000fe20008000f00 */
[----:B------:R-:W-:Y:S01]  /*b510*/  @!P2 FMUL R76, R76, 0.5 ;  /* 0x3f0000004c4ca820 */ /* 0x000fe20000400000 */
[----:B------:R-:W1:Y:S01]  /*b520*/  MUFU.EX2 R73, R73 ;  /* 0x0000004900497308 */ /* 0x000e620000000800 */
[----:B---3--:R-:W-:Y:S01]  /*b530*/  @!P0 FMUL R71, R71, R71 ;  /* 0x0000004747478220 */ /* 0x008fe20000400000 */
[----:B------:R-:W-:Y:S01]  /*b540*/  FSETP.GEU.AND P0, PT, R78, -126, PT ;  /* 0xc2fc00004e00780b */ /* 0x000fe20003f0e000 */
[----:B------:R3:W-:Y:S04]  /*b550*/  SYNCS.ARRIVE.TRANS64.A1T0 RZ, [R0+UR37+0x70d0], RZ ;  /* 0x0070d0ff00ff79a7 */ /* 0x0007e80008100025 */
[----:B------:R-:W-:Y:S01]  /*b560*/  @!P1 FMUL R77, R77, 0.5 ;  /* 0x3f0000004d4d9820 */ /* 0x000fe20000400000 */
[----:B------:R-:W4:Y:S01]  /*b570*/  MUFU.EX2 R74, R74 ;  /* 0x0000004a004a7308 */ /* 0x000f220000000800 */
[----:B--2---:R-:W-:Y:S01]  /*b580*/  @!P6 FMUL R72, R72, R72 ;  /* 0x000000484848e220 */ /* 0x004fe20000400000 */
[----:B------:R-:W-:-:S05]  /*b590*/  FSETP.GEU.AND P6, PT, R79, -126, PT ;  /* 0xc2fc00004f00780b */ /* 0x000fca0003fce000 */
[----:B------:R-:W-:Y:S01]  /*b5a0*/  @!P0 FMUL R78, R78, 0.5 ;  /* 0x3f0000004e4e8820 */ /* 0x000fe20000400000 */
[----:B------:R-:W2:Y:S01]  /*b5b0*/  MUFU.EX2 R75, R75 ;  /* 0x0000004b004b7308 */ /* 0x000ea20000000800 */
[----:B-1----:R-:W-:Y:S01]  /*b5c0*/  @!P5 FMUL R73, R73, R73 ;  /* 0x000000494949d220 */ /* 0x002fe20000400000 */
[----:B------:R-:W-:-:S05]  /*b5d0*/  FSETP.GEU.AND P5, PT, R80, -126, PT ;  /* 0xc2fc00005000780b */ /* 0x000fca0003fae000 */
[----:B------:R-:W-:Y:S01]  /*b5e0*/  @!P6 FMUL R79, R79, 0.5 ;  /* 0x3f0000004f4fe820 */ /* 0x000fe20000400000 */
[----:B------:R-:W1:Y:S01]  /*b5f0*/  MUFU.EX2 R76, R76 ;  /* 0x0000004c004c7308 */ /* 0x000e620000000800 */
[----:B----4-:R-:W-:Y:S01]  /*b600*/  @!P4 FMUL R74, R74, R74 ;  /* 0x0000004a4a4ac220 */ /* 0x010fe20000400000 */
[----:B------:R-:W-:-:S05]  /*b610*/  FSETP.GEU.AND P4, PT, R81, -126, PT ;  /* 0xc2fc00005100780b */ /* 0x000fca0003f8e000 */
        /* <DEDUP_REMOVED lines=55> */
[----:B------:R-:W-:Y:S02]  /*b990*/  FSETP.GEU.AND P4, PT, R31, -126, PT ;  /* 0xc2fc00001f00780b */ /* 0x000fe40003f8e000 */
[----:B------:R-:W-:-:S03]  /*b9a0*/  F2FP.F16.F32.PACK_AB R24, R57, R56 ;  /* 0x000000383918723e */ /* 0x000fc600000000ff */
[----:B------:R-:W-:Y:S01]  /*b9b0*/  @!P5 FMUL R30, R30, 0.5 ;  /* 0x3f0000001e1ed820 */ /* 0x000fe20000400000 */
[----:B------:R-:W1:Y:S01]  /*b9c0*/  MUFU.EX2 R91, R27 ;  /* 0x0000001b005b7308 */ /* 0x000e620000000800 */
[----:B----4-:R-:W-:Y:S01]  /*b9d0*/  @!P3 FMUL R89, R89, R89 ;  /* 0x000000595959b220 */ /* 0x010fe20000400000 */
[----:B------:R-:W-:Y:S02]  /*b9e0*/  FSETP.GEU.AND P3, PT, R32, -126, PT ;  /* 0xc2fc00002000780b */ /* 0x000fe40003f6e000 */
[----:B------:R-:W-:-:S03]  /*b9f0*/  F2FP.F16.F32.PACK_AB R25, R59, R58 ;  /* 0x0000003a3b19723e */ /* 0x000fc600000000ff */
[----:B------:R-:W-:Y:S01]  /*ba00*/  @!P4 FMUL R31, R31, 0.5 ;  /* 0x3f0000001f1fc820 */ /* 0x000fe20000400000 */
[----:B------:R-:W4:Y:S01]  /*ba10*/  MUFU.EX2 R92, R28 ;  /* 0x0000001c005c7308 */ /* 0x000f220000000800 */
[----:B--2---:R-:W-:Y:S01]  /*ba20*/  @!P2 FMUL R90, R90, R90 ;  /* 0x0000005a5a5aa220 */ /* 0x004fe20000400000 */
[----:B------:R-:W-:Y:S02]  /*ba30*/  FSETP.GEU.AND P2, PT, R33, -126, PT ;  /* 0xc2fc00002100780b */ /* 0x000fe40003f4e000 */
[----:B------:R-:W-:-:S03]  /*ba40*/  F2FP.F16.F32.PACK_AB R26, R61, R60 ;  /* 0x0000003c3d1a723e */ /* 0x000fc600000000ff */
        /* <DEDUP_REMOVED lines=113> */
[----:B------:R-:W-:Y:S02]  /*c160*/  LOP3.LUT P0, RZ, R3, 0x3, R2, 0x48, !PT ;  /* 0x0000000303ff7812 */ /* 0x000fe40007804802 */
[----:B------:R-:W-:-:S03]  /*c170*/  F2FP.F16.F32.PACK_AB R49, R107, R106 ;  /* 0x0000006a6b31723e */ /* 0x000fc600000000ff */
[----:B------:R-:W-:Y:S01]  /*c180*/  @!P1 FMUL R55, R55, 0.5 ;  /* 0x3f00000037379820 */ /* 0x000fe20000400000 */
[----:B------:R-:W4:Y:S01]  /*c190*/  MUFU.EX2 R118, R52 ;  /* 0x0000003400767308 */ /* 0x000f220000000800 */
[----:B--2---:R-:W-:Y:S01]  /*c1a0*/  @!P6 FMUL R114, R114, R114 ;  /* 0x000000727272e220 */ /* 0x004fe20000400000 */
[----:B------:R-:W-:-:S06]  /*c1b0*/  F2FP.F16.F32.PACK_AB R50, R109, R108 ;  /* 0x0000006c6d32723e */ /* 0x000fcc00000000ff */
[----:B------:R-:W2:Y:S01]  /*c1c0*/  MUFU.EX2 R119, R53 ;  /* 0x0000003500777308 */ /* 0x000ea20000000800 */
[----:B-1----:R-:W-:Y:S01]  /*c1d0*/  @!P5 FMUL R115, R115, R115 ;  /* 0x000000737373d220 */ /* 0x002fe20000400000 */
[----:B------:R-:W-:-:S06]  /*c1e0*/  F2FP.F16.F32.PACK_AB R51, R111, R110 ;  /* 0x0000006e6f33723e */ /* 0x000fcc00000000ff */
[----:B------:R-:W1:Y:S01]  /*c1f0*/  MUFU.EX2 R116, R54 ;  /* 0x0000003600747308 */ /* 0x000e620000000800 */
[----:B----4-:R-:W-:Y:S01]  /*c200*/  @!P4 FMUL R118, R118, R118 ;  /* 0x000000767676c220 */ /* 0x010fe20000400000 */
[----:B------:R-:W-:-:S06]  /*c210*/  F2FP.F16.F32.PACK_AB R52, R113, R112 ;  /* 0x000000707134723e */ /* 0x000fcc00000000ff */
[----:B------:R-:W4:Y:S01]  /*c220*/  MUFU.EX2 R117, R55 ;  /* 0x0000003700757308 */ /* 0x000f220000000800 */
[----:B--2---:R-:W-:Y:S01]  /*c230*/  @!P3 FMUL R119, R119, R119 ;  /* 0x000000777777b220 */ /* 0x004fe20000400000 */
[----:B------:R-:W-:Y:S01]  /*c240*/  F2FP.F16.F32.PACK_AB R53, R115, R114 ;  /* 0x000000727335723e */ /* 0x000fe200000000ff */
[----:B-1----:R-:W-:-:S03]  /*c250*/  @!P2 FMUL R116, R116, R116 ;  /* 0x000000747474a220 */ /* 0x002fc60000400000 */
[----:B------:R-:W-:Y:S01]  /*c260*/  F2FP.F16.F32.PACK_AB R54, R119, R118 ;  /* 0x000000767736723e */ /* 0x000fe200000000ff */
[----:B----4-:R-:W-:-:S05]  /*c270*/  @!P1 FMUL R117, R117, R117 ;  /* 0x0000007575759220 */ /* 0x010fca0000400000 */
[----:B------:R-:W-:Y:S01]  /*c280*/  F2FP.F16.F32.PACK_AB R55, R117, R116 ;  /* 0x000000747537723e */ /* 0x000fe200000000ff */
[----:B---3--:R-:W-:Y:S06]  /*c290*/  @!P0 BRA `(.L_x_231) ;  /* 0x0000000000408947 */ /* 0x008fec0003800000 */
[----:B------:R-:W-:Y:S01]  /*c2a0*/  MOV R14, 0x8 ;  /* 0x00000008000e7802 */ /* 0x000fe20000000f00 */
[----:B------:R-:W1:Y:S01]  /*c2b0*/  LDCU.64 UR6, c[0x4][0xb0] ;  /* 0x01001600ff0677ac */ /* 0x000e620008000a00 */
[----:B------:R-:W-:Y:S02]  /*c2c0*/  HFMA2 R12, -RZ, RZ, 0, 5.9604644775390625e-08 ;  /* 0x00000001ff0c7431 */ /* 0x000fe400000001ff */
[----:B------:R-:W-:Y:S01]  /*c2d0*/  IMAD.MOV.U32 R8, RZ, RZ, 0x1be ;  /* 0x000001beff087424 */ /* 0x000fe200078e00ff */
[----:B------:R-:W2:Y:S01]  /*c2e0*/  LDCU.64 UR4, c[0x4][0xb8] ;  /* 0x01001700ff0477ac */ /* 0x000ea20008000a00 */
[----:B------:R-:W3:Y:S01]  /*c2f0*/  LDC.64 R14, c[0x4][R14] ;  /* 0x010000000e0e7b82 */ /* 0x000ee20000000a00 */
[----:B------:R-:W-:Y:S01]  /*c300*/  IMAD.MOV.U32 R13, RZ, RZ, RZ ;  /* 0x000000ffff0d7224 */ /* 0x000fe200078e00ff */
[----:B------:R-:W4:Y:S01]  /*c310*/  LDCU.64 UR8, c[0x4][0x20] ;  /* 0x01000400ff0877ac */ /* 0x000f220008000a00 */
[----:B-1----:R-:W-:Y:S01]  /*c320*/  IMAD.U32 R4, RZ, RZ, UR6 ;  /* 0x00000006ff047e24 */ /* 0x002fe2000f8e00ff */
[----:B------:R-:W-:Y:S01]  /*c330*/  MOV R5, UR7 ;  /* 0x0000000700057c02 */ /* 0x000fe20008000f00 */
[----:B--2---:R-:W-:Y:S01]  /*c340*/  IMAD.U32 R6, RZ, RZ, UR4 ;  /* 0x00000004ff067e24 */ /* 0x004fe2000f8e00ff */
[----:B------:R-:W-:Y:S01]  /*c350*/  MOV R7, UR5 ;  /* 0x0000000500077c02 */ /* 0x000fe20008000f00 */
[----:B----4-:R-:W-:Y:S01]  /*c360*/  IMAD.U32 R10, RZ, RZ, UR8 ;  /* 0x00000008ff0a7e24 */ /* 0x010fe2000f8e00ff */
[----:B------:R-:W-:-:S02]  /*c370*/  MOV R11, UR9 ;  /* 0x00000009000b7c02 */ /* 0x000fc40008000f00 */
[----:B------:R-:W-:-:S07]  /*c380*/  LEPC R20, `(.L_x_231) ;  /* 0x000000001014794e */ /* 0x000fce0000000000 */
[----:B---3--:R-:W-:Y:S05]  /*c390*/  CALL.ABS.NOINC R14 ;  /* 0x000000000e007343 */ /* 0x008fea0003c00000 */
.L_x_231:
[----:B------:R-:W-:Y:S01]  /*c3a0*/  MOV R0, UR45 ;  /* 0x0000002d00007c02 */ /* 0x000fe20008000f00 */
[----:B------:R-:W-:Y:S05]  /*c3b0*/  WARPSYNC.ALL ;  /* 0x0000000000007948 */ /* 0x000fea0003800000 */
[----:B------:R-:W-:Y:S01]  /*c3c0*/  ISETP.GT.U32.AND P0, PT, R0, 0x1, PT ;  /* 0x000000010000780c */ /* 0x000fe20003f04070 */
[----:B------:R1:W-:Y:S01]  /*c3d0*/  STTM.x32 tmem[UR43], R24 ;  /* 0x00000018000079ed */ /* 0x0003e200082c002b */
[----:B------:R-:W2:Y:S11]  /*c3e0*/  FENCE.VIEW.ASYNC.T ;  /* 0x00000000000073c6 */ /* 0x000eb60000000200 */
[----:B------:R-:W-:Y:S05]  /*c3f0*/  @P0 BRA `(.L_x_232) ;  /* 0x0000000000080947 */ /* 0x000fea0003800000 */
[----:B------:R-:W-:Y:S05]  /*c400*/  BPT.TRAP 0x1 ;  /* 0x000000040000795c */ /* 0x000fea0000300000 */
[----:B------:R-:W-:Y:S05]  /*c410*/  BPT.TRAP 0x1 ;  /* 0x000000040000795c */ /* 0x000fea0000300000 */
.L_x_232:
[----:B------:R-:W-:Y:S02]  /*c420*/  UISETP.NE.AND UP0, UPT, UR62, URZ, UPT ;  /* 0x000000ff3e00728c */ /* 0x000fe4000bf05270 */
[----:B------:R-:W-:Y:S02]  /*c430*/  UIADD3 UR4, UPT, UPT, UR37, 0x7068, URZ ;  /* 0x0000706825047890 */ /* 0x000fe4000fffe0ff */
[----:B------:R-:W-:-:S04]  /*c440*/  ULOP3.LUT UR42, UR42, 0x1, URZ, 0x3c, !UPT ;  /* 0x000000012a2a7892 */ /* 0x000fc8000f8e3cff */
[----:B------:R-:W-:Y:S02]  /*c450*/  USEL UR57, UR42, UR57, UP0 ;  /* 0x000000392a397287 */ /* 0x000fe40008000000 */
[----:B------:R-:W-:Y:S02]  /*c460*/  USEL UR56, UR56, UR42, UP0 ;  /* 0x0000002a38387287 */ /* 0x000fe40008000000 */
[----:B------:R-:W-:Y:S02]  /*c470*/  @UP0 UIADD3 UR4, UPT, UPT, UR37, 0x7058, URZ ;  /* 0x0000705825040890 */ /* 0x000fe4000fffe0ff */
[----:B------:R-:W-:Y:S02]  /*c480*/  UISETP.NE.AND UP0, UPT, UR49, URZ, UPT ;  /* 0x000000ff3100728c */ /* 0x000fe4000bf05270 */
[----:B------:R-:W-:-:S09]  /*c490*/  UPRMT UR4, UR38, 0x654, UR4 ;  /* 0x0000065426047896 */ /* 0x000fd20008000004 */
[----:B--2---:R-:W-:Y:S01]  /*c4a0*/  SYNCS.ARRIVE.TRANS64.RED.A1T0 RZ, [UR4], RZ ;  /* 0x000000ffffff79a7 */ /* 0x004fe20008100404 */
[----:B------:R-:W-:Y:S05]  /*c4b0*/  BRA.U UP0, `(.L_x_233) ;  /* 0x0000000100047547 */ /* 0x000fea000b800000 */
[----:B------:R-:W-:Y:S05]  /*c4c0*/  BPT.TRAP 0x1 ;  /* 0x000000040000795c */ /* 0x000fea0000300000 */
.L_x_233:
[----:B------:R-:W-:Y:S01]  /*c4d0*/  MOV R0, UR41 ;  /* 0x0000002900007c02 */ /* 0x000fe20008000f00 */
[----:B------:R-:W-:Y:S01]  /*c4e0*/  FADD2 R58, R58.F32x2.HI_LO, RZ.F32 ;  /* 0x000000ff3a3a724b */ /* 0x000fe20000200000 */
[----:B------:R-:W-:Y:S01]  /*c4f0*/  FSETP.NEU.AND P1, PT, R22, R23, PT ;  /* 0x000000171600720b */ /* 0x000fe20003f2d000 */
[----:B------:R-:W-:Y:S01]  /*c500*/  FADD2 R60, R60.F32x2.HI_LO, RZ.F32 ;  /* 0x000000ff3c3c724b */ /* 0x000fe20000200000 */
[----:B------:R-:W-:Y:S01]  /*c510*/  SHF.L.U32 R0, R0, 0x1f, RZ ;  /* 0x0000001f00007819 */ /* 0x000fe200000006ff */
[----:B------:R-:W-:Y:S02]  /*c520*/  FADD2 R58, R58.F32x2.HI_LO, R66.F32x2.HI_LO ;  /* 0x000000423a3a724b */ /* 0x000fe40000000000 */
[----:B------:R-:W-:Y:S01]  /*c530*/  FADD2 R62, R62.F32x2.HI_LO, RZ.F32 ;  /* 0x000000ff3e3e724b */ /* 0x000fe20000200000 */
[----:B------:R-:W2:Y:S01]  /*c540*/  SYNCS.PHASECHK.TRANS64.TRYWAIT P2, [UR59], R0 ;  /* 0x00000000ff0075a7 */ /* 0x000ea2000804113b */
[----:B------:R-:W-:Y:S02]  /*c550*/  FADD2 R60, R60.F32x2.HI_LO, R68.F32x2.HI_LO ;  /* 0x000000443c3c724b */ /* 0x000fe40000000000 */
[----:B------:R-:W-:-:S02]  /*c560*/  FADD2 R62, R62.F32x2.HI_LO, R70.F32x2.HI_LO ;  /* 0x000000463e3e724b */ /* 0x000fc40000000000 */
[----:B------:R-:W-:Y:S02]  /*c570*/  FADD2 R58, R58.F32x2.HI_LO, R74.F32x2.HI_LO ;  /* 0x0000004a3a3a724b */ /* 0x000fe40000000000 */
[----:B------:R-:W-:Y:S01]  /*c580*/  FADD2 R60, R60.F32x2.HI_LO, R76.F32x2.HI_LO ;  /* 0x0000004c3c3c724b */ /* 0x000fe20000000000 */
[----:B--2---:R-:W-:Y:S06]  /*c590*/  @!P2 BRA `(.L_x_234) ;  /* 0x0000007000d4a947 */ /* 0x004fec0003800000 */
.L_x_401:
[----:B------:R-:W-:Y:S01]  /*c5a0*/  BSSY.RECONVERGENT B0, `(.L_x_235) ;  /* 0x000000a000007945 */ /* 0x000fe20003800200 */
[----:B--2---:R-:W-:-:S03]  /*c5b0*/  MOV R3, 0x3f000000 ;  /* 0x3f00000000037802 */ /* 0x004fc60000000f00 */
[----:B------:R-:W-:Y:S05]  /*c5c0*/  @!P1 BRA `(.L_x_236) ;  /* 0x00000000001c9947 */ /* 0x000fea0003800000 */
[----:B------:R-:W-:-:S04]  /*c5d0*/  FADD R0, -R23, R22 ;  /* 0x0000001617007221 */ /* 0x000fc80000000100 */
[----:B------:R-:W-:-:S05]  /*c5e0*/  FMUL R0, R0, UR36 ;  /* 0x0000002400007c20 */ /* 0x000fca0008400000 */
[----:B------:R-:W-:-:S13]  /*c5f0*/  FSETP.GEU.AND P1, PT, R0, -126, PT ;  /* 0xc2fc00000000780b */ /* 0x000fda0003f2e000 */
[----:B------:R-:W-:-:S04]  /*c600*/  @!P1 FMUL R0, R0, 0.5 ;  /* 0x3f00000000009820 */ /* 0x000fc80000400000 */
[----:B------:R-:W2:Y:S02]  /*c610*/  MUFU.EX2 R3, R0 ;  /* 0x0000000000037308 */ /* 0x000ea40000000800 */
[----:B--2---:R-:W-:-:S04]  /*c620*/  @!P1 FMUL R3, R3, R3 ;  /* 0x0000000303039220 */ /* 0x004fc80000400000 */
[----:B------:R-:W-:Y:S02]  /*c630*/  FMUL R3, R3, 0.5 ;  /* 0x3f00000003037820 */ /* 0x000fe40000400000 */
.L_x_236:
[----:B------:R-:W-:Y:S05]  /*c640*/  BSYNC.RECONVERGENT B0 ;  /* 0x0000000000007941 */ /* 0x000fea0003800200 */
.L_x_235:
[----:B------:R-:W-:Y:S01]  /*c650*/  FMUL R16, R3, R16 ;  /* 0x0000001003107220 */ /* 0x000fe20000400000 */
[----:B------:R-:W-:Y:S01]  /*c660*/  FADD2 R62, R62.F32x2.HI_LO, R78.F32x2.HI_LO ;  /* 0x0000004e3e3e724b */ /* 0x000fe20000000000 */
[----:B------:R-:W-:Y:S01]  /*c670*/  ULOP3.LUT UP0, URZ, UR53, UR39, URZ, 0xfc, !UPT ;  /* 0x0000002735ff7292 */ /* 0x000fe2000f80fcff */
[----:B------:R-:W-:Y:S02]  /*c680*/  FADD2 R58, R58.F32x2.HI_LO, R82.F32x2.HI_LO ;  /* 0x000000523a3a724b */ /* 0x000fe40000000000 */
[----:B------:R-:W-:Y:S02]  /*c690*/  FADD2 R56, R16.F32, R56.F32x2.HI_LO ;  /* 0x000000381038724b */ /* 0x000fe40000040000 */
[----:B------:R-:W-:Y:S02]  /*c6a0*/  FADD2 R60, R60.F32x2.HI_LO, R84.F32x2.HI_LO ;  /* 0x000000543c3c724b */ /* 0x000fe40000000000 */
[----:B------:R-:W-:Y:S02]  /*c6b0*/  FADD2 R56, R56.F32x2.HI_LO, R64.F32x2.HI_LO ;  /* 0x000000403838724b */ /* 0x000fe40000000000 */
[----:B------:R-:W-:-:S02]  /*c6c0*/  FADD2 R62, R62.F32x2.HI_LO, R86.F32x2.HI_LO ;  /* 0x000000563e3e724b */ /* 0x000fc40000000000 */
[----:B------:R-:W-:Y:S02]  /*c6d0*/  FADD2 R56, R56.F32x2.HI_LO, R72.F32x2.HI_LO ;  /* 0x000000483838724b */ /* 0x000fe40000000000 */
[----:B------:R-:W-:Y:S02]  /*c6e0*/  FADD2 R58, R58.F32x2.HI_LO, R90.F32x2.HI_LO ;  /* 0x0000005a3a3a724b */ /* 0x000fe40000000000 */
[----:B------:R-:W-:Y:S02]  /*c6f0*/  FADD2 R56, R56.F32x2.HI_LO, R80.F32x2.HI_LO ;  /* 0x000000503838724b */ /* 0x000fe40000000000 */
        /* <DEDUP_REMOVED lines=16> */
[----:B------:R-:W-:-:S04]  /*c800*/  FADD2 R56, R56.F32x2.HI_LO, R58.F32x2.HI_LO ;  /* 0x0000003a3838724b */ /* 0x000fc80000000000 */
[----:B------:R-:W-:-:S04]  /*c810*/  FADD2 R56, R56.F32x2.HI_LO, R60.F32x2.HI_LO ;  /* 0x0000003c3838724b */ /* 0x000fc80000000000 */
[----:B------:R-:W-:Y:S01]  /*c820*/  FADD R16, R56, R57 ;  /* 0x0000003938107221 */ /* 0x000fe20000000000 */
[----:B------:R-:W-:Y:S06]  /*c830*/  BRA.U UP0, `(.L_x_237) ;  /* 0x00000001006c7547 */ /* 0x000fec000b800000 */
[----:B------:R-:W-:Y:S05]  /*c840*/  @P0 BRA `(.L_x_238) ;  /* 0x0000000000040947 */ /* 0x000fea0003800000 */
[----:B------:R-:W-:Y:S05]  /*c850*/  BPT.TRAP 0x1 ;  /* 0x000000040000795c */ /* 0x000fea0000300000 */
.L_x_238:
[----:B------:R-:W-:Y:S01]  /*c860*/  IMAD.U32 R3, RZ, RZ, UR42 ;  /* 0x0000002aff037e24 */ /* 0x000fe2000f8e00ff */
[----:B------:R-:W-:-:S04]  /*c870*/  ISETP.NE.AND P0, PT, R120, R125, PT ;  /* 0x0000007d7800720c */ /* 0x000fc80003f05270 */
[----:B------:R-:W-:-:S04]  /*c880*/  SHF.L.U32 R3, R3, 0x1f, RZ ;  /* 0x0000001f03037819 */ /* 0x000fc800000006ff */
[----:B------:R-:W2:Y:S02]  /*c890*/  SYNCS.PHASECHK.TRANS64.TRYWAIT P1, [UR44], R3 ;  /* 0x00000003ff0075a7 */ /* 0x000ea4000802112c */
[----:B--2---:R-:W-:Y:S05]  /*c8a0*/  @!P1 BRA `(.L_x_239) ;  /* 0x0000007000289947 */ /* 0x004fea0003800000 */
.L_x_402:
        /* <DEDUP_REMOVED lines=17> */
.L_x_240:
[----:B------:R-:W-:Y:S05]  /*c9c0*/  WARPSYNC.ALL ;  /* 0x0000000000007948 */ /* 0x000fea0003800000 */
[----:B------:R-:W-:-:S13]  /*c9d0*/  R2UR UR4, R122 ;  /* 0x000000007a0472ca */ /* 0x000fda00000e0000 */
[----:B------:R3:W-:Y:S02]  /*c9e0*/  STTM.x2 tmem[UR4], R16 ;  /* 0x00000010000079ed */ /* 0x0007e400080c0004 */
.L_x_237:
[----:B------:R-:W-:Y:S01]  /*c9f0*/  UIADD3 UR4, UPT, UPT, UR53, 0x1, URZ ;  /* 0x0000000135047890 */ /* 0x000fe2000fffe0ff */
[----:B------:R-:W-:Y:S01]  /*ca00*/  MOV R22, R17 ;  /* 0x0000001100167202 */ /* 0x000fe20000000f00 */
[----:B------:R-:W-:Y:S02]  /*ca10*/  UIADD3 UR53, UPT, UPT, UR53, -0x1, URZ ;  /* 0xffffffff35357890 */ /* 0x000fe4000fffe0ff */
[----:B------:R-:W-:-:S09]  /*ca20*/  UISETP.GT.U32.AND UP0, UPT, UR4, 0x1, UPT ;  /* 0x000000010400788c */ /* 0x000fd2000bf04070 */
[----:B------:R-:W-:Y:S05]  /*ca30*/  BRA.U UP0, `(.L_x_241) ;  /* 0xffffffd900f87547 */ /* 0x000fea000b83ffff */
.L_x_223:
[----:B------:R-:W-:-:S09]  /*ca40*/  UISETP.GE.AND UP0, UPT, UR39, 0x1, UPT ;  /* 0x000000012700788c */ /* 0x000fd2000bf06270 */
[----:B------:R-:W-:Y:S05]  /*ca50*/  BRA.U !UP0, `(.L_x_242) ;  /* 0x0000003908707547 */ /* 0x000fea000b800000 */
[C---:B------:R-:W-:Y:S01]  /*ca60*/  IMAD.U32 R120, R19.reuse, 0x10000, RZ ;  /* 0x0001000013787824 */ /* 0x040fe200078e00ff */
[----:B------:R-:W-:Y:S01]  /*ca70*/  UISETP.NE.AND UP0, UPT, UR62, URZ, UPT ;  /* 0x000000ff3e00728c */ /* 0x000fe2000bf05270 */
[----:B------:R-:W-:Y:S01]  /*ca80*/  IMAD.U32 R123, RZ, RZ, UR40 ;  /* 0x00000028ff7b7e24 */ /* 0x000fe2000f8e00ff */
[----:B-12---:R-:W-:Y:S01]  /*ca90*/  LOP3.LUT R0, R19, 0x7f, RZ, 0xc0, !PT ;  /* 0x0000007f13007812 */ /* 0x006fe200078ec0ff */
[----:B------:R-:W-:Y:S01]  /*caa0*/  UMOV UR4, 0x20 ;  /* 0x0000002000047882 */ /* 0x000fe20000000000 */
[----:B------:R-:W-:Y:S01]  /*cab0*/  LOP3.LUT R120, R120, 0x600000, RZ, 0xc0, !PT ;  /* 0x0060000078787812 */ /* 0x000fe200078ec0ff */
[----:B------:R-:W-:Y:S01]  /*cac0*/  UIADD3 UR42, UPT, UPT, UR37, 0x7060, URZ ;  /* 0x00007060252a7890 */ /* 0x000fe2000fffe0ff */
[----:B------:R-:W-:Y:S01]  /*cad0*/  IADD3 R123, PT, PT, R0, UR50, R123 ;  /* 0x00000032007b7c10 */ /* 0x000fe2000fffe07b */
[----:B------:R-:W-:Y:S01]  /*cae0*/  USEL UR43, UR52, UR51, UP0 ;  /* 0x00000033342b7287 */ /* 0x000fe20008000000 */
[----:B------:R-:W-:Y:S01]  /*caf0*/  LOP3.LUT R117, R120, UR50, RZ, 0xfc, !PT ;  /* 0x0000003278757c12 */ /* 0x000fe2000f8efcff */
[----:B------:R-:W-:Y:S01]  /*cb00*/  ULOP3.LUT UR41, UR48, 0x8, URZ, 0x3c, !UPT ;  /* 0x0000000830297892 */ /* 0x000fe2000f8e3cff */
[----:B------:R-:W-:Y:S01]  /*cb10*/  LOP3.LUT R116, R2, 0x3, RZ, 0xc0, !PT ;  /* 0x0000000302747812 */ /* 0x000fe200078ec0ff */
[----:B------:R-:W1:Y:S01]  /*cb20*/  LDCU UR36, c[0x0][0x704] ;  /* 0x0000e080ff2477ac */ /* 0x000e620008000800 */
[----:B------:R-:W-:Y:S01]  /*cb30*/  SHF.R.U32.HI R19, RZ, 0x15, R120 ;  /* 0x00000015ff137819 */ /* 0x000fe20000011678 */
[----:B------:R-:W-:Y:S01]  /*cb40*/  VIADD R121, R117, 0x20 ;  /* 0x0000002075797836 */ /* 0x000fe20000000000 */
[----:B------:R-:W2:Y:S04]  /*cb50*/  LDCU UR39, c[0x0][0x384] ;  /* 0x00007080ff2777ac */ /* 0x000ea80008000800 */
[----:B------:R-:W-:Y:S01]  /*cb60*/  SHF.R.U32.HI R121, RZ, 0x15, R121 ;  /* 0x00000015ff797819 */ /* 0x000fe20000011679 */
[----:B------:R-:W-:-:S02]  /*cb70*/  UIADD3 UR60, UPT, UPT, UR60, -0x1, URZ ;  /* 0xffffffff3c3c7890 */ /* 0x000fc4000fffe0ff */
[----:B------:R-:W-:Y:S02]  /*cb80*/  USEL UR40, UR4, 0xa0, UP0 ;  /* 0x000000a004287887 */ /* 0x000fe40008000000 */
[----:B------:R-:W-:-:S12]  /*cb90*/  @UP0 UIADD3 UR42, UPT, UPT, UR37, 0x7050, URZ ;  /* 0x00007050252a0890 */ /* 0x000fd8000fffe0ff */
.L_x_261:
[----:B--2---:R-:W-:Y:S01]  /*cba0*/  IADD3 R0, PT, PT, R120, UR40, RZ ;  /* 0x0000002878007c10 */ /* 0x004fe2000fffe0ff */
[----:B------:R-:W-:-:S04]  /*cbb0*/  UISETP.NE.AND UP0, UPT, UR62, URZ, UPT ;  /* 0x000000ff3e00728c */ /* 0x000fc8000bf05270 */
[----:B------:R-:W-:Y:S01]  /*cbc0*/  USEL UR45, UR57, UR56, UP0 ;  /* 0x00000038392d7287 */ /* 0x000fe20008000000 */
[----:B------:R-:W4:Y:S01]  /*cbd0*/  SHFL.IDX PT, R0, R0, RZ, 0x1f ;  /* 0x00001fff00007589 */ /* 0x000f2200000e0000 */
[----:B------:R-:W-:Y:S01]  /*cbe0*/  UISETP.GT.U32.AND UP0, UPT, UR43, 0x1, UPT ;  /* 0x000000012b00788c */ /* 0x000fe2000bf04070 */
[----:B----4-:R-:W-:-:S08]  /*cbf0*/  R2UR UR46, R0 ;  /* 0x00000000002e72ca */ /* 0x010fd000000e0000 */
[----:B-1-3--:R-:W-:Y:S07]  /*cc00*/  BRA.U UP0, `(.L_x_243) ;  /* 0x0000000100047547 */ /* 0x00afee000b800000 */
[----:B-12---:R-:W-:Y:S05]  /*cc10*/  BPT.TRAP 0x1 ;  /* 0x000000040000795c */ /* 0x006fea0000300000 */
.L_x_243:
[----:B------:R-:W-:Y:S01]  /*cc20*/  IMAD.U32 R3, RZ, RZ, UR45 ;  /* 0x0000002dff037e24 */ /* 0x000fe2000f8e00ff */
[----:B------:R-:W-:-:S04]  /*cc30*/  ISETP.NE.AND P0, PT, R116, R19, PT ;  /* 0x000000137400720c */ /* 0x000fc80003f05270 */
[----:B------:R-:W-:-:S04]  /*cc40*/  SHF.L.U32 R3, R3, 0x1f, RZ ;  /* 0x0000001f03037819 */ /* 0x000fc800000006ff */
[----:B------:R-:W4:Y:S02]  /*cc50*/  SYNCS.PHASECHK.TRANS64.TRYWAIT P1, [UR42], R3 ;  /* 0x00000003ff0075a7 */ /* 0x000f24000802112a */
[----:B----4-:R-:W-:Y:S05]  /*cc60*/  @!P1 BRA `(.L_x_244) ;  /* 0x0000006c00509947 */ /* 0x010fea0003800000 */
.L_x_403:
[----:B------:R-:W-:Y:S05]  /*cc70*/  @!P0 BRA `(.L_x_245) ;  /* 0x0000000000408947 */ /* 0x000fea0003800000 */
[----:B------:R-:W-:Y:S01]  /*cc80*/  MOV R14, 0x8 ;  /* 0x00000008000e7802 */ /* 0x000fe20000000f00 */
[----:B------:R-:W5:Y:S01]  /*cc90*/  LDCU.64 UR8, c[0x4][0xb0] ;  /* 0x01001600ff0877ac */ /* 0x000f620008000a00 */
[----:B------:R-:W-:Y:S02]  /*cca0*/  HFMA2 R12, -RZ, RZ, 0, 5.9604644775390625e-08 ;  /* 0x00000001ff0c7431 */ /* 0x000fe400000001ff */
[----:B------:R-:W-:Y:S01]  /*ccb0*/  IMAD.MOV.U32 R8, RZ, RZ, 0x192 ;  /* 0x00000192ff087424 */ /* 0x000fe200078e00ff */
[----:B------:R-:W1:Y:S01]  /*ccc0*/  LDCU.64 UR6, c[0x4][0xb8] ;  /* 0x01001700ff0677ac */ /* 0x000e620008000a00 */
[----:B------:R-:W2:Y:S01]  /*ccd0*/  LDC.64 R14, c[0x4][R14] ;  /* 0x010000000e0e7b82 */ /* 0x000ea20000000a00 */
[----:B------:R-:W-:Y:S01]  /*cce0*/  IMAD.MOV.U32 R13, RZ, RZ, RZ ;  /* 0x000000ffff0d7224 */ /* 0x000fe200078e00ff */
[----:B------:R-:W3:Y:S01]  /*ccf0*/  LDCU.64 UR4, c[0x4][0x10] ;  /* 0x01000200ff0477ac */ /* 0x000ee20008000a00 */
[----:B-----5:R-:W-:Y:S01]  /*cd00*/  IMAD.U32 R4, RZ, RZ, UR8 ;  /* 0x00000008ff047e24 */ /* 0x020fe2000f8e00ff */
[----:B------:R-:W-:Y:S01]  /*cd10*/  MOV R5, UR9 ;  /* 0x0000000900057c02 */ /* 0x000fe20008000f00 */
[----:B-1----:R-:W-:Y:S01]  /*cd20*/  IMAD.U32 R6, RZ, RZ, UR6 ;  /* 0x00000006ff067e24 */ /* 0x002fe2000f8e00ff */
[----:B------:R-:W-:Y:S01]  /*cd30*/  MOV R7, UR7 ;  /* 0x0000000700077c02 */ /* 0x000fe20008000f00 */
[----:B---3--:R-:W-:Y:S01]  /*cd40*/  IMAD.U32 R10, RZ, RZ, UR4 ;  /* 0x00000004ff0a7e24 */ /* 0x008fe2000f8e00ff */
[----:B------:R-:W-:-:S02]  /*cd50*/  MOV R11, UR5 ;  /* 0x00000005000b7c02 */ /* 0x000fc40008000f00 */
[----:B------:R-:W-:-:S07]  /*cd60*/  LEPC R20, `(.L_x_245) ;  /* 0x000000001014794e */ /* 0x000fce0000000000 */
[----:B--2-4-:R-:W-:Y:S05]  /*cd70*/  CALL.ABS.NOINC R14 ;  /* 0x000000000e007343 */ /* 0x014fea0003c00000 */
.L_x_245:
[----:B------:R-:W-:Y:S05]  /*cd80*/  WARPSYNC.ALL ;  /* 0x0000000000007948 */ /* 0x000fea0003800000 */
[----:B------:R-:W-:Y:S01]  /*cd90*/  R2UR UR4, R117 ;  /* 0x00000000750472ca */ /* 0x000fe200000e0000 */
[----:B------:R-:W-:Y:S01]  /*cda0*/  BSSY.RECONVERGENT B6, `(.L_x_246) ;  /* 0x0000014000067945 */ /* 0x000fe20003800200 */
[----:B------:R-:W-:-:S11]  /*cdb0*/  ISETP.NE.AND P0, PT, R116, R121, PT ;  /* 0x000000797400720c */ /* 0x000fd60003f05270 */
[----:B------:R-:W5:Y:S02]  /*cdc0*/  LDTM.x32 R24, tmem[UR4] ;  /* 0x00000004001879ee */ /* 0x000f6400082c0000 */
[----:B-----5:R-:W-:Y:S05]  /*cdd0*/  @!P0 BRA `(.L_x_247) ;  /* 0x0000000000408947 */ /* 0x020fea0003800000 */
        /* <DEDUP_REMOVED lines=16> */
.L_x_247:
[----:B-12---:R-:W-:Y:S05]  /*cee0*/  BSYNC.RECONVERGENT B6 ;  /* 0x0000000000067941 */ /* 0x006fea0003800200 */
.L_x_246:
[C---:B----4-:R-:W-:Y:S01]  /*cef0*/  VIADD R0, R18.reuse, 0x2 ;  /* 0x0000000212007836 */ /* 0x050fe20000000000 */
[----:B------:R-:W-:Y:S05]  /*cf00*/  WARPSYNC.ALL ;  /* 0x0000000000007948 */ /* 0x000fea0003800000 */
[----:B------:R-:W-:Y:S01]  /*cf10*/  VIADD R4, R18, 0x5 ;  /* 0x0000000512047836 */ /* 0x000fe20000000000 */
[----:B------:R-:W-:Y:S01]  /*cf20*/  ISETP.GE.AND P1, PT, R0, UR39, PT ;  /* 0x0000002700007c0c */ /* 0x000fe2000bf26270 */
[C---:B------:R-:W-:Y:S01]  /*cf30*/  VIADD R6, R18.reuse, 0x4 ;  /* 0x0000000412067836 */ /* 0x040fe20000000000 */
[C---:B------:R-:W-:Y:S01]  /*cf40*/  ISETP.GE.U32.AND P3, PT, R123.reuse, R0, PT ;  /* 0x000000007b00720c */ /* 0x040fe20003f66070 */
[C---:B------:R-:W-:Y:S01]  /*cf50*/  VIADD R0, R18.reuse, 0x6 ;  /* 0x0000000612007836 */ /* 0x040fe20000000000 */
[C---:B------:R-:W-:Y:S01]  /*cf60*/  ISETP.GE.U32.AND P6, PT, R123.reuse, R4, PT ;  /* 0x000000047b00720c */ /* 0x040fe20003fc6070 */
[----:B------:R-:W-:Y:S01]  /*cf70*/  VIADD R10, R18, 0x39 ;  /* 0x00000039120a7836 */ /* 0x000fe20000000000 */
[----:B------:R-:W-:Y:S01]  /*cf80*/  ISETP.GE.AND P0, PT, R4, UR39, PT ;  /* 0x0000002704007c0c */ /* 0x000fe2000bf06270 */
[----:B------:R-:W-:Y:S01]  /*cf90*/  VIADD R4, R18, 0x8 ;  /* 0x0000000812047836 */ /* 0x000fe20000000000 */
[----:B------:R-:W-:Y:S01]  /*cfa0*/  ISETP.GE.AND P2, PT, R6, UR39, PT ;  /* 0x0000002706007c0c */ /* 0x000fe2000bf46270 */
[----:B------:R-:W-:Y:S01]  /*cfb0*/  VIADD R8, R18, 0x3a ;  /* 0x0000003a12087836 */ /* 0x000fe20000000000 */
[----:B------:R-:W-:Y:S01]  /*cfc0*/  FSEL R26, R26, -INF , !P1 ;  /* 0xff8000001a1a7808 */ /* 0x000fe20004800000 */
[C---:B------:R-:W-:Y:S01]  /*cfd0*/  VIADD R3, R18.reuse, 0x1 ;  /* 0x0000000112037836 */ /* 0x040fe20000000000 */
[C---:B------:R-:W-:Y:S01]  /*cfe0*/  ISETP.GE.U32.AND P4, PT, R123.reuse, R0, PT ;  /* 0x000000007b00720c */ /* 0x040fe20003f86070 */
[----:B------:R-:W-:Y:S01]  /*cff0*/  VIADD R12, R18, 0x38 ;  /* 0x00000038120c7836 */ /* 0x000fe20000000000 */
[----:B------:R-:W-:Y:S01]  /*d000*/  ISETP.GE.AND P1, PT, R0, UR39, PT ;  /* 0x0000002700007c0c */ /* 0x000fe2000bf26270 */
[C---:B------:R-:W-:Y:S01]  /*d010*/  VIADD R0, R18.reuse, 0x9 ;  /* 0x0000000912007836 */ /* 0x040fe20000000000 */
[----:B------:R-:W-:Y:S01]  /*d020*/  ISETP.GE.U32.AND P5, PT, R123, R6, PT ;  /* 0x000000067b00720c */ /* 0x000fe20003fa6070 */
[----:B------:R-:W-:Y:S01]  /*d030*/  VIADD R6, R18, 0x3c ;  /* 0x0000003c12067836 */ /* 0x000fe20000000000 */
[----:B------:R-:W-:-:S02]  /*d040*/  FSEL R22, R28, -INF , !P2 ;  /* 0xff8000001c167808 */ /* 0x000fc40005000000 */
[----:B------:R-:W-:Y:S02]  /*d050*/  FSEL R26, R26, -INF , P3 ;  /* 0xff8000001a1a7808 */ /* 0x000fe40001800000 */
[----:B------:R-:W-:Y:S02]  /*d060*/  ISETP.GE.U32.AND P3, PT, R123, R4, PT ;  /* 0x000000047b00720c */ /* 0x000fe40003f66070 */
[----:B------:R-:W-:Y:S01]  /*d070*/  ISETP.GE.AND P2, PT, R4, UR39, PT ;  /* 0x0000002704007c0c */ /* 0x000fe2000bf46270 */
[----:B------:R-:W-:Y:S01]  /*d080*/  VIADD R4, R18, 0xa ;  /* 0x0000000a12047836 */ /* 0x000fe20000000000 */
[----:B------:R-:W-:Y:S02]  /*d090*/  FSEL R23, R29, -INF , !P0 ;  /* 0xff8000001d177808 */ /* 0x000fe40004000000 */
[----:B------:R-:W-:Y:S02]  /*d0a0*/  FSEL R22, R22, -INF , P5 ;  /* 0xff80000016167808 */ /* 0x000fe40002800000 */
[----:B------:R-:W-:-:S02]  /*d0b0*/  ISETP.GE.U32.AND P5, PT, R123, R0, PT ;  /* 0x000000007b00720c */ /* 0x000fc40003fa6070 */
[----:B------:R-:W-:Y:S01]  /*d0c0*/  ISETP.GE.AND P0, PT, R0, UR39, PT ;  /* 0x0000002700007c0c */ /* 0x000fe2000bf06270 */
[----:B------:R-:W-:Y:S01]  /*d0d0*/  VIADD R0, R18, 0xc ;  /* 0x0000000c12007836 */ /* 0x000fe20000000000 */
[----:B------:R-:W-:Y:S02]  /*d0e0*/  FSEL R30, R30, -INF , !P1 ;  /* 0xff8000001e1e7808 */ /* 0x000fe40004800000 */
[----:B------:R-:W-:Y:S02]  /*d0f0*/  FSEL R23, R23, -INF , P6 ;  /* 0xff80000017177808 */ /* 0x000fe40003000000 */
[----:B------:R-:W-:Y:S02]  /*d100*/  ISETP.GE.U32.AND P6, PT, R123, R4, PT ;  /* 0x000000047b00720c */ /* 0x000fe40003fc6070 */
[----:B------:R-:W-:Y:S01]  /*d110*/  ISETP.GE.AND P1, PT, R4, UR39, PT ;  /* 0x0000002704007c0c */ /* 0x000fe2000bf26270 */
        /* <DEDUP_REMOVED lines=31> */
[----:B------:R-:W-:-:S02]  /*d310*/  R2UR UR4, R117 ;  /* 0x00000000750472ca */ /* 0x000fc400000e0000 */
[----:B------:R-:W-:Y:S02]  /*d320*/  FSEL R36, R40, -INF , !P2 ;  /* 0xff80000028247808 */ /* 0x000fe40005000000 */
[----:B------:R-:W-:Y:S02]  /*d330*/  FSEL R38, R38, -INF , P5 ;  /* 0xff80000026267808 */ /* 0x000fe40002800000 */
[----:B------:R-:W-:Y:S02]  /*d340*/  ISETP.GE.U32.AND P5, PT, R123, R0, PT ;  /* 0x000000007b00720c */ /* 0x000fe40003fa6070 */
[----:B------:R-:W-:Y:S01]  /*d350*/  ISETP.GE.AND P2, PT, R0, UR39, PT ;  /* 0x0000002700007c0c */ /* 0x000fe2000bf46270 */
[----:B------:R-:W-:Y:S01]  /*d360*/  VIADD R0, R18, 0x16 ;  /* 0x0000001612007836 */ /* 0x000fe20000000000 */
[----:B------:R-:W-:Y:S02]  /*d370*/  FSEL R37, R41, -INF , !P0 ;  /* 0xff80000029257808 */ /* 0x000fe40004000000 */
[----:B------:R-:W-:Y:S01]  /*d380*/  FSEL R36, R36, -INF , P6 ;  /* 0xff80000024247808 */ /* 0x000fe20003000000 */
[----:B------:R-:W1:Y:S01]  /*d390*/  LDTM.x32 R56, tmem[UR4+0x20] ;  /* 0x00002004003879ee */ /* 0x000e6200082c0000 */
        /* <DEDUP_REMOVED lines=53> */
[----:B-1----:R-:W-:-:S02]  /*d6f0*/  FSEL R52, R56, -INF , !P2 ;  /* 0xff80000038347808 */ /* 0x002fc40005000000 */
        /* <DEDUP_REMOVED lines=59> */
[----:B------:R-:W-:-:S02]  /*dab0*/  FSEL R94, R70, -INF , P5 ;  /* 0xff800000465e7808 */ /* 0x000fc40002800000 */
[----:B------:R-:W-:Y:S02]  /*dac0*/  FSEL R68, R72, -INF , !P6 ;  /* 0xff80000048447808 */ /* 0x000fe40007000000 */
[----:B------:R-:W-:Y:S02]  /*dad0*/  ISETP.GE.U32.AND P5, PT, R123, R0, PT ;  /* 0x000000007b00720c */ /* 0x000fe40003fa6070 */
[----:B------:R-:W-:Y:S01]  /*dae0*/  ISETP.GE.AND P6, PT, R0, UR39, PT ;  /* 0x0000002700007c0c */ /* 0x000fe2000bfc6270 */
[----:B------:R-:W-:Y:S01]  /*daf0*/  VIADD R0, R18, 0x36 ;  /* 0x0000003612007836 */ /* 0x000fe20000000000 */
[----:B------:R-:W-:Y:S02]  /*db00*/  FSEL R69, R73, -INF , !P0 ;  /* 0xff80000049457808 */ /* 0x000fe40004000000 */
[----:B------:R-:W-:Y:S02]  /*db10*/  ISETP.GE.AND P0, PT, R4, UR39, PT ;  /* 0x0000002704007c0c */ /* 0x000fe4000bf06270 */
[----:B------:R-:W-:-:S02]  /*db20*/  FSEL R68, R68, -INF , P3 ;  /* 0xff80000044447808 */ /* 0x000fc40001800000 */
[----:B------:R-:W-:Y:S02]  /*db30*/  FSEL R74, R74, -INF , !P1 ;  /* 0xff8000004a4a7808 */ /* 0x000fe40004800000 */
[----:B------:R-:W-:Y:S01]  /*db40*/  ISETP.GE.U32.AND P3, PT, R123, R4, PT ;  /* 0x000000047b00720c */ /* 0x000fe20003f66070 */
[----:B------:R-:W-:Y:S01]  /*db50*/  VIADD R4, R18, 0x3d ;  /* 0x0000003d12047836 */ /* 0x000fe20000000000 */
[----:B------:R-:W-:Y:S02]  /*db60*/  ISETP.GE.AND P1, PT, R0, UR39, PT ;  /* 0x0000002700007c0c */ /* 0x000fe4000bf26270 */
[----:B------:R-:W-:Y:S02]  /*db70*/  FSEL R77, R77, -INF , !P0 ;  /* 0xff8000004d4d7808 */ /* 0x000fe40004000000 */
[----:B------:R-:W-:Y:S02]  /*db80*/  ISETP.GE.AND P0, PT, R10, UR39, PT ;  /* 0x000000270a007c0c */ /* 0x000fe4000bf06270 */
[----:B------:R-:W-:-:S02]  /*db90*/  FSEL R69, R69, -INF , P4 ;  /* 0xff80000045457808 */ /* 0x000fc40002000000 */
[----:B------:R-:W-:Y:S01]  /*dba0*/  ISETP.GE.U32.AND P4, PT, R123, R0, PT ;  /* 0x000000007b00720c */ /* 0x000fe20003f86070 */
[----:B------:R-:W-:Y:S01]  /*dbb0*/  VIADD R0, R18, 0x3e ;  /* 0x0000003e12007836 */ /* 0x000fe20000000000 */
[----:B------:R-:W-:Y:S02]  /*dbc0*/  FSEL R78, R78, -INF , !P1 ;  /* 0xff8000004e4e7808 */ /* 0x000fe40004800000 */
[----:B------:R-:W-:Y:S02]  /*dbd0*/  ISETP.GE.AND P1, PT, R8, UR39, PT ;  /* 0x0000002708007c0c */ /* 0x000fe4000bf26270 */
[----:B------:R-:W-:Y:S02]  /*dbe0*/  FSEL R81, R81, -INF , !P0 ;  /* 0xff80000051517808 */ /* 0x000fe40004000000 */
[----:B------:R-:W-:Y:S02]  /*dbf0*/  ISETP.GE.AND P0, PT, R4, UR39, PT ;  /* 0x0000002704007c0c */ /* 0x000fe4000bf06270 */
[----:B------:R-:W-:-:S02]  /*dc00*/  FSEL R82, R82, -INF , !P1 ;  /* 0xff80000052527808 */ /* 0x000fc40004800000 */
[----:B------:R-:W-:Y:S02]  /*dc10*/  ISETP.GE.AND P1, PT, R0, UR39, PT ;  /* 0x0000002700007c0c */ /* 0x000fe4000bf26270 */
[----:B------:R-:W-:Y:S02]  /*dc20*/  FSEL R85, R85, -INF , !P0 ;  /* 0xff80000055557808 */ /* 0x000fe40004000000 */
[----:B------:R-:W-:Y:S02]  /*dc30*/  ISETP.GE.AND P0, PT, R18, UR39, PT ;  /* 0x0000002712007c0c */ /* 0x000fe4000bf06270 */
[----:B------:R-:W-:Y:S02]  /*dc40*/  FSEL R86, R86, -INF , !P1 ;  /* 0xff80000056567808 */ /* 0x000fe40004800000 */
[----:B------:R-:W-:Y:S02]  /*dc50*/  ISETP.GE.U32.AND P1, PT, R123, R18, PT ;  /* 0x000000127b00720c */ /* 0x000fe40003f26070 */
[----:B------:R-:W-:-:S02]  /*dc60*/  FSEL R24, R24, -INF , !P0 ;  /* 0xff80000018187808 */ /* 0x000fc40004000000 */
[----:B------:R-:W-:Y:S02]  /*dc70*/  FSEL R96, R74, -INF , P2 ;  /* 0xff8000004a607808 */ /* 0x000fe40001000000 */
[----:B------:R-:W-:Y:S02]  /*dc80*/  FSEL R76, R76, -INF , !P6 ;  /* 0xff8000004c4c7808 */ /* 0x000fe40007000000 */
[----:B------:R-:W-:Y:S01]  /*dc90*/  ISETP.GE.U32.AND P2, PT, R123, R10, PT ;  /* 0x0000000a7b00720c */ /* 0x000fe20003f46070 */
[----:B------:R-:W-:Y:S01]  /*dca0*/  VIADD R10, R18, 0x3 ;  /* 0x00000003120a7836 */ /* 0x000fe20000000000 */
[----:B------:R-:W-:Y:S02]  /*dcb0*/  ISETP.GE.AND P0, PT, R3, UR39, PT ;  /* 0x0000002703007c0c */ /* 0x000fe4000bf06270 */
[----:B------:R-:W-:Y:S02]  /*dcc0*/  FSEL R72, R24, -INF , P1 ;  /* 0xff80000018487808 */ /* 0x000fe40000800000 */
[----:B------:R-:W-:-:S02]  /*dcd0*/  ISETP.GT.U32.AND P1, PT, R123, R18, PT ;  /* 0x000000127b00720c */ /* 0x000fc40003f24070 */
[----:B------:R-:W-:Y:S02]  /*dce0*/  FSEL R25, R25, -INF , !P0 ;  /* 0xff80000019197808 */ /* 0x000fe40004000000 */
[----:B------:R-:W-:Y:S02]  /*dcf0*/  FSEL R24, R76, -INF , P5 ;  /* 0xff8000004c187808 */ /* 0x000fe40002800000 */
[----:B------:R-:W-:Y:S02]  /*dd00*/  ISETP.GE.AND P6, PT, R12, UR39, PT ;  /* 0x000000270c007c0c */ /* 0x000fe4000bfc6270 */
[----:B------:R-:W-:Y:S01]  /*dd10*/  ISETP.GE.U32.AND P5, PT, R123, R8, PT ;  /* 0x000000087b00720c */ /* 0x000fe20003fa6070 */
[----:B------:R-:W-:Y:S01]  /*dd20*/  VIADD R8, R18, 0x7 ;  /* 0x0000000712087836 */ /* 0x000fe20000000000 */
[----:B------:R-:W-:Y:S02]  /*dd30*/  ISETP.GE.AND P0, PT, R10, UR39, PT ;  /* 0x000000270a007c0c */ /* 0x000fe4000bf06270 */
[----:B------:R-:W-:-:S02]  /*dd40*/  FSEL R73, R25, -INF , P1 ;  /* 0xff80000019497808 */ /* 0x000fc40000800000 */
[----:B------:R-:W-:Y:S02]  /*dd50*/  FSEL R80, R80, -INF , !P6 ;  /* 0xff80000050507808 */ /* 0x000fe40007000000 */
[----:B------:R-:W-:Y:S02]  /*dd60*/  FSEL R25, R77, -INF , P3 ;  /* 0xff8000004d197808 */ /* 0x000fe40001800000 */
[----:B------:R-:W-:Y:S02]  /*dd70*/  ISETP.GE.AND P6, PT, R6, UR39, PT ;  /* 0x0000002706007c0c */ /* 0x000fe4000bfc6270 */
[----:B------:R-:W-:Y:S02]  /*dd80*/  ISETP.GE.U32.AND P1, PT, R123, R10, PT ;  /* 0x0000000a7b00720c */ /* 0x000fe40003f26070 */
[----:B------:R-:W-:Y:S02]  /*dd90*/  FSEL R27, R27, -INF , !P0 ;  /* 0xff8000001b1b7808 */ /* 0x000fe40004000000 */
[----:B------:R-:W-:Y:S01]  /*dda0*/  ISETP.GE.U32.AND P3, PT, R123, R6, PT ;  /* 0x000000067b00720c */ /* 0x000fe20003f66070 */
[----:B------:R-:W-:Y:S01]  /*ddb0*/  VIADD R6, R18, 0xb ;  /* 0x0000000b12067836 */ /* 0x000fe20000000000 */
[----:B------:R-:W-:-:S02]  /*ddc0*/  ISETP.GE.AND P0, PT, R8, UR39, PT ;  /* 0x0000002708007c0c */ /* 0x000fc4000bf06270 */
[----:B------:R-:W-:Y:S02]  /*ddd0*/  FSEL R27, R27, -INF , P1 ;  /* 0xff8000001b1b7808 */ /* 0x000fe40000800000 */
[----:B------:R-:W-:Y:S02]  /*dde0*/  ISETP.GE.U32.AND P1, PT, R123, R8, PT ;  /* 0x000000087b00720c */ /* 0x000fe40003f26070 */
[----:B------:R-:W-:Y:S02]  /*ddf0*/  FSEL R31, R31, -INF , !P0 ;  /* 0xff8000001f1f7808 */ /* 0x000fe40004000000 */
[----:B------:R-:W-:Y:S02]  /*de00*/  ISETP.GE.AND P0, PT, R6, UR39, PT ;  /* 0x0000002706007c0c */ /* 0x000fe4000bf06270 */
[----:B------:R-:W-:Y:S02]  /*de10*/  FSEL R98, R78, -INF , P4 ;  /* 0xff8000004e627808 */ /* 0x000fe40002000000 */
[----:B------:R-:W-:Y:S01]  /*de20*/  ISETP.GE.U32.AND P4, PT, R123, R4, PT ;  /* 0x000000047b00720c */ /* 0x000fe20003f86070 */
[----:B------:R-:W-:Y:S01]  /*de30*/  VIADD R4, R18, 0xf ;  /* 0x0000000f12047836 */ /* 0x000fe20000000000 */
[----:B------:R-:W-:-:S02]  /*de40*/  FSEL R31, R31, -INF , P1 ;  /* 0xff8000001f1f7808 */ /* 0x000fc40000800000 */
[----:B------:R-:W-:Y:S02]  /*de50*/  ISETP.GE.U32.AND P1, PT, R123, R6, PT ;  /* 0x000000067b00720c */ /* 0x000fe40003f26070 */
[----:B------:R-:W-:Y:S02]  /*de60*/  FSEL R35, R35, -INF , !P0 ;  /* 0xff80000023237808 */ /* 0x000fe40004000000 */
[----:B------:R-:W-:Y:S02]  /*de70*/  ISETP.GE.AND P0, PT, R4, UR39, PT ;  /* 0x0000002704007c0c */ /* 0x000fe4000bf06270 */
[----:B------:R-:W-:Y:S02]  /*de80*/  FSEL R35, R35, -INF , P1 ;  /* 0xff80000023237808 */ /* 0x000fe40000800000 */
[----:B------:R-:W-:Y:S01]  /*de90*/  ISETP.GE.U32.AND P1, PT, R123, R4, PT ;  /* 0x000000047b00720c */ /* 0x000fe20003f26070 */
[----:B------:R-:W-:Y:S01]  /*dea0*/  VIADD R4, R18, 0x13 ;  /* 0x0000001312047836 */ /* 0x000fe20000000000 */
[----:B------:R-:W-:-:S02]  /*deb0*/  FSEL R84, R84, -INF , !P6 ;  /* 0xff80000054547808 */ /* 0x000fc40007000000 */
[----:B------:R-:W-:Y:S02]  /*dec0*/  ISETP.GE.U32.AND P6, PT, R123, R12, PT ;  /* 0x0000000c7b00720c */ /* 0x000fe40003fc6070 */
[----:B------:R-:W-:Y:S02]  /*ded0*/  FSEL R39, R39, -INF , !P0 ;  /* 0xff80000027277808 */ /* 0x000fe40004000000 */
[----:B------:R-:W-:Y:S02]  /*dee0*/  ISETP.GE.AND P0, PT, R4, UR39, PT ;  /* 0x0000002704007c0c */ /* 0x000fe4000bf06270 */
[----:B------:R-:W-:Y:S02]  /*def0*/  FSEL R81, R81, -INF , P2 ;  /* 0xff80000051517808 */ /* 0x000fe40001000000 */
[----:B------:R-:W-:Y:S02]  /*df00*/  FSEL R80, R80, -INF , P6 ;  /* 0xff80000050507808 */ /* 0x000fe40003000000 */
[C---:B------:R-:W-:Y:S01]  /*df10*/  ISETP.GE.U32.AND P2, PT, R123.reuse, R4, PT ;  /* 0x000000047b00720c */ /* 0x040fe20003f46070 */
[C---:B------:R-:W-:Y:S01]  /*df20*/  VIADD R4, R18.reuse, 0x1b ;  /* 0x0000001b12047836 */ /* 0x040fe20000000000 */
[----:B------:R-:W-:Y:S01]  /*df30*/  ISETP.GE.U32.AND P6, PT, R123, R0, PT ;  /* 0x000000007b00720c */ /* 0x000fe20003fc6070 */
[----:B------:R-:W-:Y:S01]  /*df40*/  VIADD R0, R18, 0x17 ;  /* 0x0000001712007836 */ /* 0x000fe20000000000 */
[----:B------:R-:W-:-:S02]  /*df50*/  FSEL R43, R43, -INF , !P0 ;  /* 0xff8000002b2b7808 */ /* 0x000fc40004000000 */
[----:B------:R-:W-:Y:S02]  /*df60*/  FSEL R39, R39, -INF , P1 ;  /* 0xff80000027277808 */ /* 0x000fe40000800000 */
[----:B------:R-:W-:Y:S02]  /*df70*/  FSEL R43, R43, -INF , P2 ;  /* 0xff8000002b2b7808 */ /* 0x000fe40001000000 */
[----:B------:R-:W-:Y:S02]  /*df80*/  ISETP.GE.AND P0, PT, R4, UR39, PT ;  /* 0x0000002704007c0c */ /* 0x000fe4000bf06270 */
[----:B------:R-:W-:Y:S01]  /*df90*/  ISETP.GE.U32.AND P2, PT, R123, R4, PT ;  /* 0x000000047b00720c */ /* 0x000fe20003f46070 */
[----:B------:R-:W-:Y:S01]  /*dfa0*/  VIADD R4, R18, 0x1f ;  /* 0x0000001f12047836 */ /* 0x000fe20000000000 */
[----:B------:R-:W-:Y:S02]  /*dfb0*/  ISETP.GE.AND P1, PT, R0, UR39, PT ;  /* 0x0000002700007c0c */ /* 0x000fe4000bf26270 */
[----:B------:R-:W-:-:S02]  /*dfc0*/  FSEL R84, R84, -INF , P3 ;  /* 0xff80000054547808 */ /* 0x000fc40001800000 */
[----:B------:R-:W-:Y:S02]  /*dfd0*/  FSEL R47, R47, -INF , !P1 ;  /* 0xff8000002f2f7808 */ /* 0x000fe40004800000 */
[----:B------:R-:W-:Y:S02]  /*dfe0*/  ISETP.GE.AND P3, PT, R4, UR39, PT ;  /* 0x0000002704007c0c */ /* 0x000fe4000bf66270 */
[----:B------:R-:W-:Y:S01]  /*dff0*/  ISETP.GE.U32.AND P1, PT, R123, R4, PT ;  /* 0x000000047b00720c */ /* 0x000fe20003f26070 */
[----:B------:R-:W-:Y:S01]  /*e000*/  VIADD R4, R18, 0x27 ;  /* 0x0000002712047836 */ /* 0x000fe20000000000 */
[----:B------:R-:W-:Y:S02]  /*e010*/  FSEL R102, R82, -INF , P5 ;  /* 0xff80000052667808 */ /* 0x000fe40002800000 */
[----:B------:R-:W-:Y:S02]  /*e020*/  FSEL R51, R51, -INF , !P0 ;  /* 0xff80000033337808 */ /* 0x000fe40004000000 */
[----:B------:R-:W-:Y:S01]  /*e030*/  ISETP.GE.U32.AND P5, PT, R123, R0, PT ;  /* 0x000000007b00720c */ /* 0x000fe20003fa6070 */
[----:B------:R-:W-:Y:S01]  /*e040*/  VIADD R0, R18, 0x23 ;  /* 0x0000002312007836 */ /* 0x000fe20000000000 */
[----:B------:R-:W-:-:S02]  /*e050*/  FSEL R51, R51, -INF , P2 ;  /* 0xff80000033337808 */ /* 0x000fc40001000000 */
[----:B------:R-:W-:Y:S02]  /*e060*/  ISETP.GE.AND P0, PT, R4, UR39, PT ;  /* 0x0000002704007c0c */ /* 0x000fe4000bf06270 */
[----:B------:R-:W-:Y:S01]  /*e070*/  ISETP.GE.U32.AND P2, PT, R123, R4, PT ;  /* 0x000000047b00720c */ /* 0x000fe20003f46070 */
[----:B------:R-:W-:Y:S01]  /*e080*/  VIADD R4, R18, 0x2b ;  /* 0x0000002b12047836 */ /* 0x000fe20000000000 */
[----:B------:R-:W-:Y:S02]  /*e090*/  FSEL R47, R47, -INF , P5 ;  /* 0xff8000002f2f7808 */ /* 0x000fe40002800000 */
[----:B------:R-:W-:Y:S02]  /*e0a0*/  FSEL R85, R85, -INF , P4 ;  /* 0xff80000055557808 */ /* 0x000fe40002000000 */
[----:B------:R-:W-:Y:S02]  /*e0b0*/  ISETP.GE.AND P5, PT, R0, UR39, PT ;  /* 0x0000002700007c0c */ /* 0x000fe4000bfa6270 */
[----:B------:R-:W-:Y:S01]  /*e0c0*/  ISETP.GE.U32.AND P4, PT, R123, R0, PT ;  /* 0x000000007b00720c */ /* 0x000fe20003f86070 */
[----:B------:R-:W-:Y:S01]  /*e0d0*/  VIADD R0, R18, 0x2f ;  /* 0x0000002f12007836 */ /* 0x000fe20000000000 */
[----:B------:R-:W-:-:S02]  /*e0e0*/  FSEL R55, R55, -INF , !P3 ;  /* 0xff80000037377808 */ /* 0x000fc40005800000 */
[----:B------:R-:W-:Y:S02]  /*e0f0*/  FSEL R106, R86, -INF , P6 ;  /* 0xff800000566a7808 */ /* 0x000fe40003000000 */
[----:B------:R-:W-:Y:S02]  /*e100*/  ISETP.GE.AND P3, PT, R4, UR39, PT ;  /* 0x0000002704007c0c */ /* 0x000fe4000bf66270 */
[----:B------:R-:W-:Y:S01]  /*e110*/  ISETP.GE.U32.AND P6, PT, R123, R4, PT ;  /* 0x000000047b00720c */ /* 0x000fe20003fc6070 */
[----:B------:R-:W-:Y:S01]  /*e120*/  VIADD R4, R18, 0x33 ;  /* 0x0000003312047836 */ /* 0x000fe20000000000 */
[----:B------:R-:W-:Y:S02]  /*e130*/  FSEL R55, R55, -INF , P1 ;  /* 0xff80000037377808 */ /* 0x000fe40000800000 */
[----:B------:R-:W-:Y:S02]  /*e140*/  FSEL R59, R59, -INF , !P5 ;  /* 0xff8000003b3b7808 */ /* 0x000fe40006800000 */
[----:B------:R-:W-:-:S02]  /*e150*/  ISETP.GE.AND P1, PT, R0, UR39, PT ;  /* 0x0000002700007c0c */ /* 0x000fc4000bf26270 */
[----:B------:R-:W-:Y:S01]  /*e160*/  ISETP.GE.U32.AND P5, PT, R123, R0, PT ;  /* 0x000000007b00720c */ /* 0x000fe20003fa6070 */
[----:B------:R-:W-:Y:S01]  /*e170*/  VIADD R0, R18, 0x37 ;  /* 0x0000003712007836 */ /* 0x000fe20000000000 */
[----:B------:R-:W-:Y:S02]  /*e180*/  FSEL R63, R63, -INF , !P0 ;  /* 0xff8000003f3f7808 */ /* 0x000fe40004000000 */
[----:B------:R-:W-:Y:S02]  /*e190*/  FSEL R89, R59, -INF , P4 ;  /* 0xff8000003b597808 */ /* 0x000fe40002000000 */
[----:B------:R-:W-:Y:S02]  /*e1a0*/  ISETP.GE.AND P0, PT, R4, UR39, PT ;  /* 0x0000002704007c0c */ /* 0x000fe4000bf06270 */
[----:B------:R-:W-:Y:S01]  /*e1b0*/  ISETP.GE.U32.AND P4, PT, R123, R4, PT ;  /* 0x000000047b00720c */ /* 0x000fe20003f86070 */
[----:B------:R-:W-:Y:S01]  /*e1c0*/  VIADD R4, R18, 0x3b ;  /* 0x0000003b12047836 */ /* 0x000fe20000000000 */
[----:B------:R-:W-:-:S02]  /*e1d0*/  FSEL R91, R63, -INF , P2 ;  /* 0xff8000003f5b7808 */ /* 0x000fc40001000000 */
[----:B------:R-:W-:Y:S02]  /*e1e0*/  ISETP.GE.AND P2, PT, R0, UR39, PT ;  /* 0x0000002700007c0c */ /* 0x000fe4000bf46270 */
[----:B------:R-:W-:Y:S02]  /*e1f0*/  FSEL R67, R67, -INF , !P3 ;  /* 0xff80000043437808 */ /* 0x000fe40005800000 */
[----:B------:R-:W-:Y:S01]  /*e200*/  ISETP.GE.U32.AND P3, PT, R123, R0, PT ;  /* 0x000000007b00720c */ /* 0x000fe20003f66070 */
[----:B------:R-:W-:Y:S01]  /*e210*/  VIADD R0, R18, 0x3f ;  /* 0x0000003f12007836 */ /* 0x000fe20000000000 */
[----:B------:R-:W-:Y:S02]  /*e220*/  FSEL R71, R71, -INF , !P1 ;  /* 0xff80000047477808 */ /* 0x000fe40004800000 */
[----:B------:R-:W-:Y:S02]  /*e230*/  ISETP.GE.AND P1, PT, R4, UR39, PT ;  /* 0x0000002704007c0c */ /* 0x000fe4000bf26270 */
[----:B------:R-:W-:-:S02]  /*e240*/  FSEL R79, R79, -INF , !P2 ;  /* 0xff8000004f4f7808 */ /* 0x000fc40005000000 */
[----:B------:R-:W-:Y:S02]  /*e250*/  ISETP.GE.U32.AND P2, PT, R123, R4, PT ;  /* 0x000000047b00720c */ /* 0x000fe40003f46070 */
[C---:B------:R-:W-:Y:S02]  /*e260*/  FMNMX3 R5, R17.reuse, R72, R22, !PT ;  /* 0x0000004811057276 */ /* 0x040fe40007800016 */
[C---:B------:R-:W-:Y:S02]  /*e270*/  FMNMX3 R4, R17.reuse, R73, R23, !PT ;  /* 0x0000004911047276 */ /* 0x040fe40007800017 */
[----:B------:R-:W-:Y:S02]  /*e280*/  FMNMX3 R3, R17, R26, R30, !PT ;  /* 0x0000001a11037276 */ /* 0x000fe4000780001e */
[----:B------:R-:W-:Y:S02]  /*e290*/  FSEL R75, R75, -INF , !P0 ;  /* 0xff8000004b4b7808 */ /* 0x000fe40004000000 */
[----:B------:R-:W-:-:S02]  /*e2a0*/  FSEL R83, R83, -INF , !P1 ;  /* 0xff80000053537808 */ /* 0x000fc40004800000 */
[----:B------:R-:W-:Y:S02]  /*e2b0*/  ISETP.GE.AND P0, PT, R0, UR39, PT ;  /* 0x0000002700007c0c */ /* 0x000fe4000bf06270 */
[----:B------:R-:W-:Y:S02]  /*e2c0*/  ISETP.GE.U32.AND P1, PT, R123, R0, PT ;  /* 0x000000007b00720c */ /* 0x000fe40003f26070 */
        /* <DEDUP_REMOVED lines=16> */
[----:B------:R-:W-:Y:S02]  /*e3d0*/  FSEL R93, R67, -INF , P6 ;  /* 0xff800000435d7808 */ /* 0x000fe40003000000 */
[----:B------:R-:W-:Y:S02]  /*e3e0*/  FSEL R95, R71, -INF , P5 ;  /* 0xff800000475f7808 */ /* 0x000fe40002800000 */
[----:B------:R-:W-:Y:S02]  /*e3f0*/  FMNMX3 R0, R0, R89, R91, !PT ;  /* 0x0000005900007276 */ /* 0x000fe4000780005b */
[----:B------:R-:W-:Y:S02]  /*e400*/  FMNMX3 R5, R5, R60, R64, !PT ;  /* 0x0000003c05057276 */ /* 0x000fe40007800040 */
[----:B------:R-:W-:Y:S02]  /*e410*/  FMNMX3 R4, R4, R61, R65, !PT ;  /* 0x0000003d04047276 */ /* 0x000fe40007800041 */
[----:B------:R-:W-:-:S02]  /*e420*/  FMNMX3 R3, R3, R92, R94, !PT ;  /* 0x0000005c03037276 */ /* 0x000fc4000780005e */
[----:B------:R-:W-:Y:S02]  /*e430*/  FSEL R87, R87, -INF , !P0 ;  /* 0xff80000057577808 */ /* 0x000fe40004000000 */
[----:B------:R-:W-:Y:S02]  /*e440*/  FSEL R97, R75, -INF , P4 ;  /* 0xff8000004b617808 */ /* 0x000fe40002000000 */
[----:B------:R-:W-:Y:S02]  /*e450*/  FSEL R99, R79, -INF , P3 ;  /* 0xff8000004f637808 */ /* 0x000fe40001800000 */
[----:B------:R-:W-:Y:S02]  /*e460*/  FMNMX3 R0, R0, R93, R95, !PT ;  /* 0x0000005d00007276 */ /* 0x000fe4000780005f */
[----:B------:R-:W-:Y:S02]  /*e470*/  FMNMX3 R5, R5, R68, R24, !PT ;  /* 0x0000004405057276 */ /* 0x000fe40007800018 */
[----:B------:R-:W-:-:S02]  /*e480*/  FMNMX3 R4, R4, R69, R25, !PT ;  /* 0x0000004504047276 */ /* 0x000fc40007800019 */
[----:B------:R-:W-:Y:S02]  /*e490*/  FMNMX3 R3, R3, R96, R98, !PT ;  /* 0x0000006003037276 */ /* 0x000fe40007800062 */
[----:B------:R-:W-:Y:S02]  /*e4a0*/  FSEL R103, R83, -INF , P2 ;  /* 0xff80000053677808 */ /* 0x000fe40001000000 */
[----:B------:R-:W-:Y:S02]  /*e4b0*/  FSEL R107, R87, -INF , P1 ;  /* 0xff800000576b7808 */ /* 0x000fe40000800000 */
[----:B------:R-:W-:Y:S02]  /*e4c0*/  FMNMX3 R0, R0, R97, R99, !PT ;  /* 0x0000006100007276 */ /* 0x000fe40007800063 */
[----:B------:R-:W-:Y:S02]  /*e4d0*/  FMNMX3 R5, R5, R80, R84, !PT ;  /* 0x0000005005057276 */ /* 0x000fe40007800054 */
[----:B------:R-:W-:-:S02]  /*e4e0*/  FMNMX3 R4, R4, R81, R85, !PT ;  /* 0x0000005104047276 */ /* 0x000fc40007800055 */
[----:B------:R-:W-:Y:S02]  /*e4f0*/  FMNMX3 R3, R3, R102, R106, !PT ;  /* 0x0000006603037276 */ /* 0x000fe4000780006a */
[----:B------:R-:W-:Y:S02]  /*e500*/  ISETP.NE.AND P0, PT, R116, R19, PT ;  /* 0x000000137400720c */ /* 0x000fe40003f05270 */
[----:B------:R-:W-:Y:S02]  /*e510*/  FMNMX3 R0, R0, R103, R107, !PT ;  /* 0x0000006700007276 */ /* 0x000fe4000780006b */
        /* <DEDUP_REMOVED lines=21> */
.L_x_248:
[----:B------:R-:W-:Y:S05]  /*e670*/  WARPSYNC.ALL ;  /* 0x0000000000007948 */ /* 0x000fea0003800000 */
[----:B------:R-:W-:Y:S01]  /*e680*/  R2UR UR4, R117 ;  /* 0x00000000750472ca */ /* 0x000fe200000e0000 */
[----:B------:R-:W-:Y:S01]  /*e690*/  IMAD.MOV.U32 R114, RZ, RZ, R17 ;  /* 0x000000ffff727224 */ /* 0x000fe200078e0011 */
[----:B------:R-:W-:-:S11]  /*e6a0*/  ISETP.NE.AND P0, PT, RZ, UR49, PT ;  /* 0x00000031ff007c0c */ /* 0x000fd6000bf05270 */
[----:B------:R1:W-:Y:S02]  /*e6b0*/  STTM.x2 tmem[UR4], R114 ;  /* 0x00000072000079ed */ /* 0x0003e400080c0004 */
[----:B------:R-:W-:Y:S05]  /*e6c0*/  @P0 BRA `(.L_x_249) ;  /* 0x0000000000040947 */ /* 0x000fea0003800000 */
[----:B------:R-:W-:Y:S05]  /*e6d0*/  BPT.TRAP 0x1 ;  /* 0x000000040000795c */ /* 0x000fea0000300000 */
.L_x_249:
[----:B------:R-:W-:Y:S01]  /*e6e0*/  UISETP.NE.AND UP0, UPT, UR62, URZ, UPT ;  /* 0x000000ff3e00728c */ /* 0x000fe2000bf05270 */
[----:B------:R-:W-:Y:S01]  /*e6f0*/  MOV R3, UR61 ;  /* 0x0000003d00037c02 */ /* 0x000fe20008000f00 */
[----:B------:R-:W-:Y:S01]  /*e700*/  UIADD3 UR4, UPT, UPT, UR37, 0x7080, URZ ;  /* 0x0000708025047890 */ /* 0x000fe2000fffe0ff */
[----:B------:R-:W-:Y:S01]  /*e710*/  MOV R4, UR48 ;  /* 0x0000003000047c02 */ /* 0x000fe20008000f00 */
[----:B------:R-:W-:Y:S01]  /*e720*/  FMUL R0, R115, -UR36 ;  /* 0x8000002473007c20 */ /* 0x000fe20008400000 */
        /* <DEDUP_REMOVED lines=20> */
[----:B------:R-:W4:Y:S08]  /*e870*/  MUFU.EX2 R58, R58 ;  /* 0x0000003a003a7308 */ /* 0x000f300000000800 */
[----:B------:R-:W5:Y:S08]  /*e880*/  MUFU.EX2 R59, R59 ;  /* 0x0000003b003b7308 */ /* 0x000f700000000800 */
[----:B------:R1:W1:Y:S08]  /*e890*/  MUFU.EX2 R62, R26 ;  /* 0x0000001a003e7308 */ /* 0x0002700000000800 */
[----:B------:R1:W1:Y:S02]  /*e8a0*/  MUFU.EX2 R63, R27 ;  /* 0x0000001b003f7308 */ /* 0x0002640000000800 */
[----:B-12-45:R-:W-:Y:S05]  /*e8b0*/  @!P2 BRA `(.L_x_250) ;  /* 0x000000500054a947 */ /* 0x036fea0003800000 */
.L_x_404:
        /* <DEDUP_REMOVED lines=19> */
[----:B------:R-:W-:Y:S01]  /*e9f0*/  FSETP.GEU.AND P6, PT, R29, -126, PT ;  /* 0xc2fc00001d00780b */ /* 0x000fe20003fce000 */
[----:B------:R-:W-:Y:S01]  /*ea00*/  @!P5 FMUL R63, R63, R63 ;  /* 0x0000003f3f3fd220 */ /* 0x000fe20000400000 */
[----:B------:R-:W-:Y:S01]  /*ea10*/  FSETP.GEU.AND P5, PT, R34, -126, PT ;  /* 0xc2fc00002200780b */ /* 0x000fe20003fae000 */
[--C-:B------:R-:W-:Y:S01]  /*ea20*/  FFMA2 R36, R36.F32x2.HI_LO, UR36.F32, R0.reuse.F32 ;  /* 0x0000002424247c49 */ /* 0x100fe20009200000 */
[----:B------:R-:W-:Y:S01]  /*ea30*/  USEL UR58, UR44, UR58, UP0 ;  /* 0x0000003a2c3a7287 */ /* 0x000fe20008000000 */
[----:B------:R-:W-:Y:S01]  /*ea40*/  @!P0 FMUL R28, R28, 0.5 ;  /* 0x3f0000001c1c8820 */ /* 0x000fe20000400000 */
[----:B------:R-:W4:Y:S01]  /*ea50*/  MUFU.EX2 R66, R30 ;  /* 0x0000001e00427308 */ /* 0x000f220000000800 */
[----:B--2---:R-:W-:Y:S01]  /*ea60*/  @!P4 FMUL R22, R22, R22 ;  /* 0x000000161616c220 */ /* 0x004fe20000400000 */
[----:B------:R-:W-:Y:S01]  /*ea70*/  FSETP.GEU.AND P4, PT, R35, -126, PT ;  /* 0xc2fc00002300780b */ /* 0x000fe20003f8e000 */
[--C-:B------:R-:W-:Y:S01]  /*ea80*/  FFMA2 R42, R42.F32x2.HI_LO, UR36.F32, R0.reuse.F32 ;  /* 0x000000242a2a7c49 */ /* 0x100fe20009200000 */
[----:B------:R-:W-:Y:S01]  /*ea90*/  USEL UR55, UR55, UR44, UP0 ;  /* 0x0000002c37377287 */ /* 0x000fe20008000000 */
[----:B------:R-:W-:-:S02]  /*eaa0*/  FFMA2 R40, R40.F32x2.HI_LO, UR36.F32, R0.F32 ;  /* 0x0000002428287c49 */ /* 0x000fc40009200000 */
[----:B------:R-:W-:Y:S01]  /*eab0*/  @!P6 FMUL R29, R29, 0.5 ;  /* 0x3f0000001d1de820 */ /* 0x000fe20000400000 */
[----:B------:R-:W2:Y:S01]  /*eac0*/  MUFU.EX2 R67, R31 ;  /* 0x0000001f00437308 */ /* 0x000ea20000000800 */
[----:B-1----:R-:W-:Y:S01]  /*ead0*/  @!P3 FMUL R23, R23, R23 ;  /* 0x000000171717b220 */ /* 0x002fe20000400000 */
[----:B------:R-:W-:Y:S01]  /*eae0*/  FSETP.GEU.AND P3, PT, R32, -126, PT ;  /* 0xc2fc00002000780b */ /* 0x000fe20003f6e000 */
[----:B------:R-:W-:Y:S01]  /*eaf0*/  @!P5 FMUL R34, R34, 0.5 ;  /* 0x3f0000002222d820 */ /* 0x000fe20000400000 */
[--C-:B------:R-:W-:Y:S02]  /*eb00*/  FFMA2 R46, R46.F32x2.HI_LO, UR36.F32, R0.reuse.F32 ;  /* 0x000000242e2e7c49 */ /* 0x100fe40009200000 */
[--C-:B------:R-:W-:Y:S01]  /*eb10*/  FFMA2 R44, R44.F32x2.HI_LO, UR36.F32, R0.reuse.F32 ;  /* 0x000000242c2c7c49 */ /* 0x100fe20009200000 */
[----:B------:R-:W-:Y:S01]  /*eb20*/  F2FP.F16.F32.PACK_AB R26, R23, R22 ;  /* 0x00000016171a723e */ /* 0x000fe200000000ff */
[----:B------:R-:W1:Y:S01]  /*eb30*/  MUFU.EX2 R70, R28 ;  /* 0x0000001c00467308 */ /* 0x000e620000000800 */
[----:B----4-:R-:W-:Y:S01]  /*eb40*/  @!P2 FMUL R66, R66, R66 ;  /* 0x000000424242a220 */ /* 0x010fe20000400000 */
[----:B------:R-:W-:Y:S01]  /*eb50*/  FSETP.GEU.AND P2, PT, R33, -126, PT ;  /* 0xc2fc00002100780b */ /* 0x000fe20003f4e000 */
[----:B------:R-:W-:Y:S01]  /*eb60*/  @!P4 FMUL R35, R35, 0.5 ;  /* 0x3f0000002323c820 */ /* 0x000fe20000400000 */
[----:B------:R-:W-:-:S02]  /*eb70*/  FFMA2 R50, R50.F32x2.HI_LO, UR36.F32, R0.F32 ;  /* 0x0000002432327c49 */ /* 0x000fc40009200000 */
[--C-:B------:R-:W-:Y:S02]  /*eb80*/  FFMA2 R48, R48.F32x2.HI_LO, UR36.F32, R0.reuse.F32 ;  /* 0x0000002430307c49 */ /* 0x100fe40009200000 */
[----:B------:R-:W-:Y:S01]  /*eb90*/  @!P3 FMUL R32, R32, 0.5 ;  /* 0x3f0000002020b820 */ /* 0x000fe20000400000 */
[----:B--2---:R-:W-:Y:S01]  /*eba0*/  @!P1 FMUL R67, R67, R67 ;  /* 0x0000004343439220 */ /* 0x004fe20000400000 */
[----:B------:R-:W-:Y:S01]  /*ebb0*/  FSETP.GEU.AND P1, PT, R38, -126, PT ;  /* 0xc2fc00002600780b */ /* 0x000fe20003f2e000 */
[----:B------:R-:W2:Y:S01]  /*ebc0*/  MUFU.EX2 R71, R29 ;  /* 0x0000001d00477308 */ /* 0x000ea20000000800 */
[--C-:B------:R-:W-:Y:S02]  /*ebd0*/  FFMA2 R54, R54.F32x2.HI_LO, UR36.F32, R0.reuse.F32 ;  /* 0x0000002436367c49 */ /* 0x100fe40009200000 */
[--C-:B------:R-:W-:Y:S01]  /*ebe0*/  FFMA2 R52, R52.F32x2.HI_LO, UR36.F32, R0.reuse.F32 ;  /* 0x0000002434347c49 */ /* 0x100fe20009200000 */
[----:B------:R-:W-:Y:S01]  /*ebf0*/  F2FP.F16.F32.PACK_AB R27, R67, R66 ;  /* 0x00000042431b723e */ /* 0x000fe200000000ff */
[----:B------:R-:W-:Y:S01]  /*ec00*/  @!P2 FMUL R33, R33, 0.5 ;  /* 0x3f0000002121a820 */ /* 0x000fe20000400000 */
[----:B-1----:R-:W-:Y:S01]  /*ec10*/  @!P0 FMUL R70, R70, R70 ;  /* 0x0000004646468220 */ /* 0x002fe20000400000 */
[----:B------:R-:W-:Y:S01]  /*ec20*/  FSETP.GEU.AND P0, PT, R39, -126, PT ;  /* 0xc2fc00002700780b */ /* 0x000fe20003f0e000 */
[----:B------:R-:W1:Y:S01]  /*ec30*/  MUFU.EX2 R73, R35 ;  /* 0x0000002300497308 */ /* 0x000e620000000800 */
[----:B------:R-:W-:-:S02]  /*ec40*/  FFMA2 R10, R88.F32x2.HI_LO, UR36.F32, R0.F32 ;  /* 0x00000024580a7c49 */ /* 0x000fc40009200000 */
[--C-:B------:R-:W-:Y:S02]  /*ec50*/  FFMA2 R8, R56.F32x2.HI_LO, UR36.F32, R0.reuse.F32 ;  /* 0x0000002438087c49 */ /* 0x100fe40009200000 */
[----:B------:R-:W-:Y:S01]  /*ec60*/  @!P1 FMUL R38, R38, 0.5 ;  /* 0x3f00000026269820 */ /* 0x000fe20000400000 */
[--C-:B------:R-:W-:Y:S02]  /*ec70*/  FFMA2 R6, R90.F32x2.HI_LO, UR36.F32, R0.reuse.F32 ;  /* 0x000000245a067c49 */ /* 0x100fe40009200000 */
[----:B------:R-:W4:Y:S01]  /*ec80*/  MUFU.EX2 R74, R32 ;  /* 0x00000020004a7308 */ /* 0x000f220000000800 */
[----:B--2---:R-:W-:Y:S01]  /*ec90*/  @!P6 FMUL R71, R71, R71 ;  /* 0x000000474747e220 */ /* 0x004fe20000400000 */
[----:B------:R-:W-:Y:S01]  /*eca0*/  FSETP.GEU.AND P6, PT, R36, -126, PT ;  /* 0xc2fc00002400780b */ /* 0x000fe20003fce000 */
[--C-:B------:R-:W-:Y:S02]  /*ecb0*/  FFMA2 R4, R60.F32x2.HI_LO, UR36.F32, R0.reuse.F32 ;  /* 0x000000243c047c49 */ /* 0x100fe40009200000 */
[----:B------:R-:W-:Y:S01]  /*ecc0*/  @!P0 FMUL R39, R39, 0.5 ;  /* 0x3f00000027278820 */ /* 0x000fe20000400000 */
[--C-:B------:R-:W-:Y:S01]  /*ecd0*/  FFMA2 R118, R96.F32x2.HI_LO, UR36.F32, R0.reuse.F32 ;  /* 0x0000002460767c49 */ /* 0x100fe20009200000 */
[----:B------:R-:W-:Y:S01]  /*ece0*/  F2FP.F16.F32.PACK_AB R28, R71, R70 ;  /* 0x00000046471c723e */ /* 0x000fe200000000ff */
[----:B------:R-:W2:Y:S01]  /*ecf0*/  MUFU.EX2 R75, R33 ;  /* 0x00000021004b7308 */ /* 0x000ea20000000800 */
[----:B-1----:R-:W-:Y:S01]  /*ed00*/  @!P4 FMUL R73, R73, R73 ;  /* 0x000000494949c220 */ /* 0x002fe20000400000 */
[----:B------:R-:W-:Y:S01]  /*ed10*/  FSETP.GEU.AND P4, PT, R42, -126, PT ;  /* 0xc2fc00002a00780b */ /* 0x000fe20003f8e000 */
[----:B------:R-:W-:-:S02]  /*ed20*/  FFMA2 R24, R24.F32x2.HI_LO, UR36.F32, R0.F32 ;  /* 0x0000002418187c49 */ /* 0x000fc40009200000 */
[--C-:B------:R-:W-:Y:S02]  /*ed30*/  FFMA2 R124, R84.F32x2.HI_LO, UR36.F32, R0.reuse.F32 ;  /* 0x00000024547c7c49 */ /* 0x100fe40009200000 */
[----:B------:R-:W-:Y:S01]  /*ed40*/  @!P6 FMUL R36, R36, 0.5 ;  /* 0x3f0000002424e820 */ /* 0x000fe20000400000 */
[----:B------:R-:W1:Y:S01]  /*ed50*/  MUFU.EX2 R76, R38 ;  /* 0x00000026004c7308 */ /* 0x000e620000000800 */
[----:B----4-:R-:W-:Y:S01]  /*ed60*/  @!P3 FMUL R74, R74, R74 ;  /* 0x0000004a4a4ab220 */ /* 0x010fe20000400000 */
[----:B------:R-:W-:Y:S01]  /*ed70*/  FSETP.GEU.AND P3, PT, R43, -126, PT ;  /* 0xc2fc00002b00780b */ /* 0x000fe20003f6e000 */
[----:B------:R-:W-:-:S04]  /*ed80*/  FFMA2 R106, R106.F32x2.HI_LO, UR36.F32, R0.F32 ;  /* 0x000000246a6a7c49 */ /* 0x000fc80009200000 */
[----:B------:R-:W-:Y:S01]  /*ed90*/  @!P4 FMUL R42, R42, 0.5 ;  /* 0x3f0000002a2ac820 */ /* 0x000fe20000400000 */
[----:B------:R-:W4:Y:S01]  /*eda0*/  MUFU.EX2 R72, R34 ;  /* 0x0000002200487308 */ /* 0x000f220000000800 */
[----:B--2---:R-:W-:Y:S01]  /*edb0*/  @!P2 FMUL R75, R75, R75 ;  /* 0x0000004b4b4ba220 */ /* 0x004fe20000400000 */
[----:B------:R-:W-:-:S04]  /*edc0*/  FSETP.GEU.AND P2, PT, R40, -126, PT ;  /* 0xc2fc00002800780b */ /* 0x000fc80003f4e000 */
[----:B------:R-:W-:Y:S01]  /*edd0*/  F2FP.F16.F32.PACK_AB R30, R75, R74 ;  /* 0x0000004a4b1e723e */ /* 0x000fe200000000ff */
[----:B------:R-:W-:Y:S01]  /*ede0*/  @!P3 FMUL R43, R43, 0.5 ;  /* 0x3f0000002b2bb820 */ /* 0x000fe20000400000 */
[----:B------:R-:W2:Y:S01]  /*edf0*/  MUFU.EX2 R77, R39 ;  /* 0x00000027004d7308 */ /* 0x000ea20000000800 */
[----:B-1----:R-:W-:Y:S01]  /*ee00*/  @!P1 FMUL R76, R76, R76 ;  /* 0x0000004c4c4c9220 */ /* 0x002fe20000400000 */
[----:B------:R-:W-:-:S05]  /*ee10*/  FSETP.GEU.AND P1, PT, R41, -126, PT ;  /* 0xc2fc00002900780b */ /* 0x000fca0003f2e000 */
[----:B------:R-:W-:Y:S01]  /*ee20*/  @!P2 FMUL R40, R40, 0.5 ;  /* 0x3f0000002828a820 */ /* 0x000fe20000400000 */
[----:B------:R-:W1:Y:S01]  /*ee30*/  MUFU.EX2 R78, R36 ;  /* 0x00000024004e7308 */ /* 0x000e620000000800 */
[----:B----4-:R-:W-:Y:S01]  /*ee40*/  @!P5 FMUL R72, R72, R72 ;  /* 0x000000484848d220 */ /* 0x010fe20000400000 */
[----:B------:R-:W-:-:S04]  /*ee50*/  FSETP.GEU.AND P5, PT, R37, -126, PT ;  /* 0xc2fc00002500780b */ /* 0x000fc80003fae000 */
[----:B------:R-:W-:Y:S01]  /*ee60*/  F2FP.F16.F32.PACK_AB R29, R73, R72 ;  /* 0x00000048491d723e */ /* 0x000fe200000000ff */
        /* <DEDUP_REMOVED lines=61> */
[----:B------:R-:W-:-:S04]  /*f240*/  FSETP.GEU.AND P5, PT, R55, -126, PT ;  /* 0xc2fc00003700780b */ /* 0x000fc80003fae000 */
[----:B------:R-:W-:Y:S01]  /*f250*/  F2FP.F16.F32.PACK_AB R36, R105, R104 ;  /* 0x000000686924723e */ /* 0x000fe200000000ff */
        /* <DEDUP_REMOVED lines=14> */
[----:B------:R1:W5:Y:S01]  /*f340*/  MUFU.EX2 R57, R11 ;  /* 0x0000000b00397308 */ /* 0x0003620000000800 */
        /* <DEDUP_REMOVED lines=9> */
[----:B-1----:R-:W-:Y:S02]  /*f3e0*/  FFMA2 R10, R92.F32x2.HI_LO, UR36.F32, R0.F32 ;  /* 0x000000245c0a7c49 */ /* 0x002fe40009200000 */
[----:B-----5:R-:W-:-:S03]  /*f3f0*/  @!P1 FMUL R57, R57, R57 ;  /* 0x0000003939399220 */ /* 0x020fc60000400000 */
[----:B------:R-:W-:Y:S01]  /*f400*/  FSETP.GEU.AND P1, PT, R10, -126, PT ;  /* 0xc2fc00000a00780b */ /* 0x000fe20003f2e000 */
[----:B------:R-:W-:Y:S01]  /*f410*/  @!P2 FMUL R5, R5, 0.5 ;  /* 0x3f0000000505a820 */ /* 0x000fe20000400000 */
[----:B------:R1:W5:Y:S01]  /*f420*/  MUFU.EX2 R91, R9 ;  /* 0x00000009005b7308 */ /* 0x0003620000000800 */
[----:B----4-:R-:W-:Y:S01]  /*f430*/  @!P5 FMUL R113, R113, R113 ;  /* 0x000000717171d220 */ /* 0x010fe20000400000 */
[----:B------:R-:W-:Y:S02]  /*f440*/  FSETP.GEU.AND P5, PT, R6, -126, PT ;  /* 0xc2fc00000600780b */ /* 0x000fe40003fae000 */
[----:B------:R-:W-:Y:S02]  /*f450*/  F2FP.F16.F32.PACK_AB R41, R57, R56 ;  /* 0x000000383929723e */ /* 0x000fe400000000ff */
[----:B------:R-:W-:Y:S02]  /*f460*/  F2FP.F16.F32.PACK_AB R39, R113, R112 ;  /* 0x000000707127723e */ /* 0x000fe400000000ff */
[----:B------:R-:W4:Y:S01]  /*f470*/  MUFU.EX2 R61, R7 ;  /* 0x00000007003d7308 */ /* 0x000f220000000800 */
[----:B--2---:R-:W-:Y:S01]  /*f480*/  @!P0 FMUL R90, R90, R90 ;  /* 0x0000005a5a5a8220 */ /* 0x004fe20000400000 */
[----:B------:R-:W-:Y:S01]  /*f490*/  FSETP.GEU.AND P0, PT, R11, -126, PT ;  /* 0xc2fc00000b00780b */ /* 0x000fe20003f0e000 */
[----:B------:R-:W-:-:S04]  /*f4a0*/  @!P1 FMUL R10, R10, 0.5 ;  /* 0x3f0000000a0a9820 */ /* 0x000fc80000400000 */
        /* <DEDUP_REMOVED lines=8> */
[----:B------:R-:W-:-:S06]  /*f530*/  F2FP.F16.F32.PACK_AB R42, R91, R90 ;  /* 0x0000005a5b2a723e */ /* 0x000fcc00000000ff */
[----:B------:R-:W4:Y:S01]  /*f540*/  MUFU.EX2 R64, R10 ;  /* 0x0000000a00407308 */ /* 0x000f220000000800 */
[----:B--2---:R-:W-:Y:S02]  /*f550*/  @!P3 FMUL R92, R92, R92 ;  /* 0x0000005c5c5cb220 */ /* 0x004fe40000400000 */
[----:B------:R-:W-:-:S05]  /*f560*/  @!P6 FMUL R8, R8, 0.5 ;  /* 0x3f0000000808e820 */ /* 0x000fca0000400000 */
[----:B------:R2:W3:Y:S01]  /*f570*/  MUFU.EX2 R60, R6 ;  /* 0x00000006003c7308 */ /* 0x0004e20000000800 */
[----:B-1----:R-:W-:Y:S02]  /*f580*/  FFMA2 R4, R68.F32x2.HI_LO, UR36.F32, R0.F32 ;  /* 0x0000002444047c49 */ /* 0x002fe40009200000 */
[----:B-----5:R-:W-:-:S03]  /*f590*/  @!P2 FMUL R93, R93, R93 ;  /* 0x0000005d5d5da220 */ /* 0x020fc60000400000 */
[----:B------:R-:W-:Y:S02]  /*f5a0*/  FSETP.GEU.AND P2, PT, R4, -126, PT ;  /* 0xc2fc00000400780b */ /* 0x000fe40003f4e000 */
[----:B------:R-:W1:Y:S01]  /*f5b0*/  MUFU.EX2 R65, R11 ;  /* 0x0000000b00417308 */ /* 0x000e620000000800 */
[----:B----4-:R-:W-:Y:S01]  /*f5c0*/  @!P1 FMUL R64, R64, R64 ;  /* 0x0000004040409220 */ /* 0x010fe20000400000 */
[----:B------:R-:W-:Y:S02]  /*f5d0*/  FSETP.GEU.AND P1, PT, R5, -126, PT ;  /* 0xc2fc00000500780b */ /* 0x000fe40003f2e000 */
[----:B------:R-:W-:Y:S01]  /*f5e0*/  F2FP.F16.F32.PACK_AB R44, R93, R92 ;  /* 0x0000005c5d2c723e */ /* 0x000fe200000000ff */
[----:B--2---:R-:W-:Y:S02]  /*f5f0*/  FFMA2 R6, R94.F32x2.HI_LO, UR36.F32, R0.F32 ;  /* 0x000000245e067c49 */ /* 0x004fe40009200000 */
[----:B---3--:R-:W-:Y:S01]  /*f600*/  @!P5 FMUL R60, R60, R60 ;  /* 0x0000003c3c3cd220 */ /* 0x008fe20000400000 */
[----:B------:R-:W-:-:S03]  /*f610*/  FSETP.GEU.AND P5, PT, R9, -126, PT ;  /* 0xc2fc00000900780b */ /* 0x000fc60003fae000 */
[----:B------:R-:W-:Y:S01]  /*f620*/  @!P2 FMUL R4, R4, 0.5 ;  /* 0x3f0000000404a820 */ /* 0x000fe20000400000 */
[----:B------:R-:W-:-:S03]  /*f630*/  FSETP.GEU.AND P4, PT, R6, -126, PT ;  /* 0xc2fc00000600780b */ /* 0x000fc60003f8e000 */
[----:B------:R-:W-:Y:S01]  /*f640*/  @!P1 FMUL R5, R5, 0.5 ;  /* 0x3f00000005059820 */ /* 0x000fe20000400000 */
[----:B------:R-:W-:Y:S01]  /*f650*/  FSETP.GEU.AND P3, PT, R7, -126, PT ;  /* 0xc2fc00000700780b */ /* 0x000fe20003f6e000 */
[----:B------:R-:W2:Y:S01]  /*f660*/  MUFU.EX2 R94, R8 ;  /* 0x00000008005e7308 */ /* 0x000ea20000000800 */
[----:B-1----:R-:W-:Y:S01]  /*f670*/  @!P0 FMUL R65, R65, R65 ;  /* 0x0000004141418220 */ /* 0x002fe20000400000 */
[----:B------:R-:W-:Y:S02]  /*f680*/  FSETP.GEU.AND P0, PT, R118, -126, PT ;  /* 0xc2fc00007600780b */ /* 0x000fe40003f0e000 */
[----:B------:R-:W-:Y:S02]  /*f690*/  F2FP.F16.F32.PACK_AB R43, R61, R60 ;  /* 0x0000003c3d2b723e */ /* 0x000fe400000000ff */
[----:B------:R-:W-:Y:S01]  /*f6a0*/  F2FP.F16.F32.PACK_AB R45, R65, R64 ;  /* 0x00000040412d723e */ /* 0x000fe200000000ff */
[----:B------:R-:W-:Y:S01]  /*f6b0*/  @!P5 FMUL R9, R9, 0.5 ;  /* 0x3f0000000909d820 */ /* 0x000fe20000400000 */
[----:B------:R-:W1:Y:S01]  /*f6c0*/  MUFU.EX2 R96, R4 ;  /* 0x0000000400607308 */ /* 0x000e620000000800 */
[----:B------:R-:W-:-:S03]  /*f6d0*/  @!P4 FMUL R6, R6, 0.5 ;  /* 0x3f0000000606c820 */ /* 0x000fc60000400000 */
[----:B------:R-:W-:-:S03]  /*f6e0*/  @!P3 FMUL R7, R7, 0.5 ;  /* 0x3f0000000707b820 */ /* 0x000fc60000400000 */
[----:B------:R-:W-:Y:S01]  /*f6f0*/  @!P0 FMUL R118, R118, 0.5 ;  /* 0x3f00000076768820 */ /* 0x000fe20000400000 */
[----:B------:R-:W3:Y:S01]  /*f700*/  MUFU.EX2 R68, R6 ;  /* 0x0000000600447308 */ /* 0x000ee20000000800 */
[----:B--2---:R-:W-:Y:S01]  /*f710*/  @!P6 FMUL R94, R94, R94 ;  /* 0x0000005e5e5ee220 */ /* 0x004fe20000400000 */
[----:B------:R-:W-:-:S06]  /*f720*/  FSETP.GEU.AND P6, PT, R119, -126, PT ;  /* 0xc2fc00007700780b */ /* 0x000fcc0003fce000 */
[----:B------:R2:W4:Y:S01]  /*f730*/  MUFU.EX2 R69, R7 ;  /* 0x0000000700457308 */ /* 0x0005220000000800 */
[----:B-1----:R-:W-:-:S06]  /*f740*/  @!P2 FMUL R96, R96, R96 ;  /* 0x000000606060a220 */ /* 0x002fcc0000400000 */
[----:B------:R-:W-:Y:S01]  /*f750*/  @!P6 FMUL R119, R119, 0.5 ;  /* 0x3f0000007777e820 */ /* 0x000fe20000400000 */
[----:B------:R-:W1:Y:S01]  /*f760*/  MUFU.EX2 R97, R5 ;  /* 0x0000000500617308 */ /* 0x000e620000000800 */
[----:B---3--:R-:W-:Y:S01]  /*f770*/  @!P4 FMUL R68, R68, R68 ;  /* 0x000000444444c220 */ /* 0x008fe20000400000 */
[----:B------:R-:W-:-:S06]  /*f780*/  FSETP.GEU.AND P4, PT, R25, -126, PT ;  /* 0xc2fc00001900780b */ /* 0x000fcc0003f8e000 */
[----:B------:R3:W5:Y:S01]  /*f790*/  MUFU.EX2 R95, R9 ;  /* 0x00000009005f7308 */ /* 0x0007620000000800 */
[----:B--2---:R-:W-:Y:S02]  /*f7a0*/  FFMA2 R6, R80.F32x2.HI_LO, UR36.F32, R0.F32 ;  /* 0x0000002450067c49 */ /* 0x004fe40009200000 */
[----:B----4-:R-:W-:-:S04]  /*f7b0*/  @!P3 FMUL R69, R69, R69 ;  /* 0x000000454545b220 */ /* 0x010fc80000400000 */
[----:B------:R-:W-:Y:S01]  /*f7c0*/  @!P4 FMUL R25, R25, 0.5 ;  /* 0x3f0000001919c820 */ /* 0x000fe20000400000 */
[----:B------:R-:W2:Y:S01]  /*f7d0*/  MUFU.EX2 R118, R118 ;  /* 0x0000007600767308 */ /* 0x000ea20000000800 */
[----:B-1----:R-:W-:Y:S01]  /*f7e0*/  @!P1 FMUL R97, R97, R97 ;  /* 0x0000006161619220 */ /* 0x002fe20000400000 */
[----:B------:R-:W-:Y:S01]  /*f7f0*/  FSETP.GEU.AND P1, PT, R6, -126, PT ;  /* 0xc2fc00000600780b */ /* 0x000fe20003f2e000 */
[--C-:B------:R-:W-:Y:S01]  /*f800*/  FFMA2 R4, R102.F32x2.HI_LO, UR36.F32, R0.reuse.F32 ;  /* 0x0000002466047c49 */ /* 0x100fe20009200000 */
[----:B------:R-:W-:Y:S02]  /*f810*/  F2FP.F16.F32.PACK_AB R47, R69, R68 ;  /* 0x00000044452f723e */ /* 0x000fe400000000ff */
[----:B------:R-:W-:Y:S02]  /*f820*/  F2FP.F16.F32.PACK_AB R48, R97, R96 ;  /* 0x000000606130723e */ /* 0x000fe400000000ff */
[----:B------:R-:W1:Y:S01]  /*f830*/  MUFU.EX2 R119, R119 ;  /* 0x0000007700777308 */ /* 0x000e620000000800 */
[----:B---3--:R-:W-:Y:S01]  /*f840*/  FFMA2 R8, R98.F32x2.HI_LO, UR36.F32, R0.F32 ;  /* 0x0000002462087c49 */ /* 0x008fe20009200000 */
[----:B------:R-:W-:Y:S01]  /*f850*/  MOV R0, UR41 ;  /* 0x0000002900007c02 */ /* 0x000fe20008000f00 */
[----:B-----5:R-:W-:Y:S01]  /*f860*/  @!P5 FMUL R95, R95, R95 ;  /* 0x0000005f5f5fd220 */ /* 0x020fe20000400000 */
[----:B------:R-:W-:-:S02]  /*f870*/  FSETP.GEU.AND P5, PT, R24, -126, PT ;  /* 0xc2fc00001800780b */ /* 0x000fc40003fae000 */
[----:B------:R-:W-:Y:S01]  /*f880*/  FSETP.GEU.AND P3, PT, R8, -126, PT ;  /* 0xc2fc00000800780b */ /* 0x000fe20003f6e000 */
[----:B------:R-:W-:Y:S01]  /*f890*/  @!P1 FMUL R6, R6, 0.5 ;  /* 0x3f00000006069820 */ /* 0x000fe20000400000 */
[----:B------:R-:W-:Y:S01]  /*f8a0*/  FSETP.GEU.AND P2, PT, R9, -126, PT ;  /* 0xc2fc00000900780b */ /* 0x000fe20003f4e000 */
[----:B------:R-:W3:Y:S01]  /*f8b0*/  MUFU.EX2 R99, R25 ;  /* 0x0000001900637308 */ /* 0x000ee20000000800 */
[----:B--2---:R-:W-:Y:S01]  /*f8c0*/  @!P0 FMUL R118, R118, R118 ;  /* 0x0000007676768220 */ /* 0x004fe20000400000 */
[----:B------:R-:W-:Y:S01]  /*f8d0*/  FSETP.GEU.AND P0, PT, R7, -126, PT ;  /* 0xc2fc00000700780b */ /* 0x000fe20003f0e000 */
[----:B------:R2:W-:Y:S01]  /*f8e0*/  SYNCS.ARRIVE.TRANS64.A1T0 RZ, [R0+UR37+0x70d0], RZ ;  /* 0x0070d0ff00ff79a7 */ /* 0x0005e20008100025 */
[----:B------:R-:W-:-:S04]  /*f8f0*/  F2FP.F16.F32.PACK_AB R46, R95, R94 ;  /* 0x0000005e5f2e723e */ /* 0x000fc800000000ff */
[----:B------:R-:W-:Y:S01]  /*f900*/  @!P5 FMUL R24, R24, 0.5 ;  /* 0x3f0000001818d820 */ /* 0x000fe20000400000 */
[----:B------:R-:W4:Y:S01]  /*f910*/  MUFU.EX2 R102, R6 ;  /* 0x0000000600667308 */ /* 0x000f220000000800 */
[----:B------:R-:W-:Y:S01]  /*f920*/  @!P3 FMUL R8, R8, 0.5 ;  /* 0x3f0000000808b820 */ /* 0x000fe20000400000 */
[----:B-1----:R-:W-:Y:S01]  /*f930*/  @!P6 FMUL R119, R119, R119 ;  /* 0x000000777777e220 */ /* 0x002fe20000400000 */
[----:B------:R-:W-:Y:S01]  /*f940*/  @!P2 FMUL R9, R9, 0.5 ;  /* 0x3f0000000909a820 */ /* 0x000fe20000400000 */
[----:B------:R-:W-:Y:S02]  /*f950*/  FSETP.GEU.AND P6, PT, R4, -126, PT ;  /* 0xc2fc00000400780b */ /* 0x000fe40003fce000 */
[----:B------:R-:W-:Y:S01]  /*f960*/  @!P0 FMUL R7, R7, 0.5 ;  /* 0x3f00000007078820 */ /* 0x000fe20000400000 */
[----:B------:R-:W-:Y:S01]  /*f970*/  F2FP.F16.F32.PACK_AB R49, R119, R118 ;  /* 0x000000767731723e */ /* 0x000fe200000000ff */
[----:B------:R-:W1:Y:S01]  /*f980*/  MUFU.EX2 R80, R8 ;  /* 0x0000000800507308 */ /* 0x000e620000000800 */
[----:B---3--:R-:W-:Y:S01]  /*f990*/  @!P4 FMUL R99, R99, R99 ;  /* 0x000000636363c220 */ /* 0x008fe20000400000 */
[----:B------:R-:W-:-:S02]  /*f9a0*/  FSETP.GEU.AND P4, PT, R124, -126, PT ;  /* 0xc2fc00007c00780b */ /* 0x000fc40003f8e000 */
[----:B------:R-:W-:-:S04]  /*f9b0*/  F2FP.F16.F32.PACK_AB R25, R63, R62 ;  /* 0x0000003e3f19723e */ /* 0x000fc800000000ff */
[----:B------:R-:W3:Y:S01]  /*f9c0*/  MUFU.EX2 R81, R9 ;  /* 0x0000000900517308 */ /* 0x000ee20000000800 */
[----:B----4-:R-:W-:Y:S01]  /*f9d0*/  @!P1 FMUL R102, R102, R102 ;  /* 0x0000006666669220 */ /* 0x010fe20000400000 */
[----:B------:R-:W-:Y:S01]  /*f9e0*/  FSETP.GEU.AND P1, PT, R107, -126, PT ;  /* 0xc2fc00006b00780b */ /* 0x000fe20003f2e000 */
[----:B------:R-:W-:-:S04]  /*f9f0*/  @!P6 FMUL R4, R4, 0.5 ;  /* 0x3f0000000404e820 */ /* 0x000fc80000400000 */
[----:B------:R-:W-:Y:S01]  /*fa00*/  @!P4 FMUL R124, R124, 0.5 ;  /* 0x3f0000007c7cc820 */ /* 0x000fe20000400000 */
[----:B------:R-:W4:Y:S01]  /*fa10*/  MUFU.EX2 R98, R24 ;  /* 0x0000001800627308 */ /* 0x000f220000000800 */
[----:B-1----:R-:W-:Y:S01]  /*fa20*/  @!P3 FMUL R80, R80, R80 ;  /* 0x000000505050b220 */ /* 0x002fe20000400000 */
[----:B------:R-:W-:-:S05]  /*fa30*/  FSETP.GEU.AND P3, PT, R125, -126, PT ;  /* 0xc2fc00007d00780b */ /* 0x000fca0003f6e000 */
[----:B------:R-:W-:Y:S01]  /*fa40*/  @!P1 FMUL R107, R107, 0.5 ;  /* 0x3f0000006b6b9820 */ /* 0x000fe20000400000 */
[----:B------:R-:W1:Y:S01]  /*fa50*/  MUFU.EX2 R103, R7 ;  /* 0x0000000700677308 */ /* 0x000e620000000800 */
[----:B---3--:R-:W-:Y:S01]  /*fa60*/  @!P2 FMUL R81, R81, R81 ;  /* 0x000000515151a220 */ /* 0x008fe20000400000 */
[----:B------:R-:W-:-:S04]  /*fa70*/  FSETP.GEU.AND P2, PT, R106, -126, PT ;  /* 0xc2fc00006a00780b */ /* 0x000fc80003f4e000 */
[----:B------:R-:W-:Y:S01]  /*fa80*/  F2FP.F16.F32.PACK_AB R51, R81, R80 ;  /* 0x000000505133723e */ /* 0x000fe200000000ff */
[----:B------:R-:W-:Y:S01]  /*fa90*/  @!P3 FMUL R125, R125, 0.5 ;  /* 0x3f0000007d7db820 */ /* 0x000fe20000400000 */
[----:B------:R-:W3:Y:S01]  /*faa0*/  MUFU.EX2 R84, R4 ;  /* 0x0000000400547308 */ /* 0x000ee20000000800 */
[----:B----4-:R-:W-:Y:S01]  /*fab0*/  @!P5 FMUL R98, R98, R98 ;  /* 0x000000626262d220 */ /* 0x010fe20000400000 */
[----:B------:R-:W-:Y:S02]  /*fac0*/  FSETP.GEU.AND P5, PT, R5, -126, PT ;  /* 0xc2fc00000500780b */ /* 0x000fe40003fae000 */
[----:B------:R-:W-:Y:S02]  /*fad0*/  F2FP.F16.F32.PACK_AB R24, R59, R58 ;  /* 0x0000003a3b18723e */ /* 0x000fe400000000ff */
[----:B------:R-:W-:Y:S01]  /*fae0*/  F2FP.F16.F32.PACK_AB R50, R99, R98 ;  /* 0x000000626332723e */ /* 0x000fe200000000ff */
[----:B------:R-:W-:Y:S01]  /*faf0*/  @!P2 FMUL R106, R106, 0.5 ;  /* 0x3f0000006a6aa820 */ /* 0x000fe20000400000 */
[----:B------:R-:W4:Y:S01]  /*fb00*/  MUFU.EX2 R124, R124 ;  /* 0x0000007c007c7308 */ /* 0x000f220000000800 */
[----:B-1----:R-:W-:Y:S01]  /*fb10*/  @!P0 FMUL R103, R103, R103 ;  /* 0x0000006767678220 */ /* 0x002fe20000400000 */
[----:B------:R-:W-:-:S04]  /*fb20*/  LOP3.LUT P0, RZ, R3, 0x3, R2, 0x48, !PT ;  /* 0x0000000303ff7812 */ /* 0x000fc80007804802 */
[----:B------:R-:W-:Y:S01]  /*fb30*/  F2FP.F16.F32.PACK_AB R52, R103, R102 ;  /* 0x000000666734723e */ /* 0x000fe200000000ff */
[----:B------:R-:W-:Y:S01]  /*fb40*/  @!P5 FMUL R5, R5, 0.5 ;  /* 0x3f0000000505d820 */ /* 0x000fe20000400000 */
[----:B------:R-:W1:Y:S01]  /*fb50*/  MUFU.EX2 R125, R125 ;  /* 0x0000007d007d7308 */ /* 0x000e620000000800 */
[----:B---3--:R-:W-:-:S07]  /*fb60*/  @!P6 FMUL R84, R84, R84 ;  /* 0x000000545454e220 */ /* 0x008fce0000400000 */
[----:B------:R-:W3:Y:S01]  /*fb70*/  MUFU.EX2 R85, R5 ;  /* 0x0000000500557308 */ /* 0x000ee20000000800 */
[----:B----4-:R-:W-:-:S07]  /*fb80*/  @!P4 FMUL R124, R124, R124 ;  /* 0x0000007c7c7cc220 */ /* 0x010fce0000400000 */
[----:B------:R-:W4:Y:S01]  /*fb90*/  MUFU.EX2 R106, R106 ;  /* 0x0000006a006a7308 */ /* 0x000f220000000800 */
[----:B-1----:R-:W-:-:S05]  /*fba0*/  @!P3 FMUL R125, R125, R125 ;  /* 0x0000007d7d7db220 */ /* 0x002fca0000400000 */
[----:B------:R-:W-:Y:S02]  /*fbb0*/  F2FP.F16.F32.PACK_AB R54, R125, R124 ;  /* 0x0000007c7d36723e */ /* 0x000fe400000000ff */
[----:B------:R-:W1:Y:S01]  /*fbc0*/  MUFU.EX2 R107, R107 ;  /* 0x0000006b006b7308 */ /* 0x000e620000000800 */
[----:B---3--:R-:W-:-:S05]  /*fbd0*/  @!P5 FMUL R85, R85, R85 ;  /* 0x000000555555d220 */ /* 0x008fca0000400000 */
[----:B------:R-:W-:Y:S01]  /*fbe0*/  F2FP.F16.F32.PACK_AB R53, R85, R84 ;  /* 0x000000545535723e */ /* 0x000fe200000000ff */
[----:B----4-:R-:W-:Y:S01]  /*fbf0*/  @!P2 FMUL R106, R106, R106 ;  /* 0x0000006a6a6aa220 */ /* 0x010fe20000400000 */
[----:B-1----:R-:W-:-:S05]  /*fc00*/  @!P1 FMUL R107, R107, R107 ;  /* 0x0000006b6b6b9220 */ /* 0x002fca0000400000 */
[----:B------:R-:W-:Y:S01]  /*fc10*/  F2FP.F16.F32.PACK_AB R55, R107, R106 ;  /* 0x0000006a6b37723e */ /* 0x000fe200000000ff */
[----:B--2---:R-:W-:Y:S06]  /*fc20*/  @!P0 BRA `(.L_x_251) ;  /* 0x0000000000408947 */ /* 0x004fec0003800000 */
        /* <DEDUP_REMOVED lines=16> */
.L_x_251:
        /* <DEDUP_REMOVED lines=8> */
.L_x_252:
[----:B------:R-:W-:Y:S02]  /*fdb0*/  UISETP.NE.AND UP0, UPT, UR62, URZ, UPT ;  /* 0x000000ff3e00728c */ /* 0x000fe4000bf05270 */
[----:B------:R-:W-:Y:S02]  /*fdc0*/  UIADD3 UR4, UPT, UPT, UR37, 0x7058, URZ ;  /* 0x0000705825047890 */ /* 0x000fe4000fffe0ff */
[----:B------:R-:W-:-:S07]  /*fdd0*/  ULOP3.LUT UR45, UR45, 0x1, URZ, 0x3c, !UPT ;  /* 0x000000012d2d7892 */ /* 0x000fce000f8e3cff */
[----:B------:R-:W-:Y:S02]  /*fde0*/  @!UP0 UIADD3 UR4, UPT, UPT, UR37, 0x7068, URZ ;  /* 0x0000706825048890 */ /* 0x000fe4000fffe0ff */
[----:B------:R-:W-:Y:S02]  /*fdf0*/  UISETP.NE.AND UP0, UPT, UR49, URZ, UPT ;  /* 0x000000ff3100728c */ /* 0x000fe4000bf05270 */
[----:B------:R-:W-:-:S09]  /*fe00*/  UPRMT UR4, UR38, 0x654, UR4 ;  /* 0x0000065426047896 */ /* 0x000fd20008000004 */
[----:B--2---:R-:W-:Y:S01]  /*fe10*/  SYNCS.ARRIVE.TRANS64.RED.A1T0 RZ, [UR4], RZ ;  /* 0x000000ffffff79a7 */ /* 0x004fe20008100404 */
[----:B------:R-:W-:Y:S05]  /*fe20*/  BRA.U UP0, `(.L_x_253) ;  /* 0x0000000100047547 */ /* 0x000fea000b800000 */
[----:B------:R-:W-:Y:S05]  /*fe30*/  BPT.TRAP 0x1 ;  /* 0x000000040000795c */ /* 0x000fea0000300000 */
.L_x_253:
        /* <DEDUP_REMOVED lines=13> */
.L_x_405:
        /* <DEDUP_REMOVED lines=10> */
.L_x_256:
[----:B------:R-:W-:Y:S05]  /*ffb0*/  BSYNC.RECONVERGENT B0 ;  /* 0x0000000000007941 */ /* 0x000fea0003800200 */
.L_x_255:
[----:B------:R-:W-:Y:S01]  /*ffc0*/  FMUL R16, R3, R16 ;  /* 0x0000001003107220 */ /* 0x000fe20000400000 */
[----:B------:R-:W-:Y:S01]  /*ffd0*/  FADD2 R66, R66.F32x2.HI_LO, R100.F32x2.HI_LO ;  /* 0x000000644242724b */ /* 0x000fe20000000000 */
[----:B------:R-:W-:Y:S01]  /*ffe0*/  UISETP.NE.AND UP0, UPT, UR60, URZ, UPT ;  /* 0x000000ff3c00728c */ /* 0x000fe2000bf05270 */
        /* <DEDUP_REMOVED lines=30> */
.L_x_258:
[----:B------:R-:W-:Y:S01]  /*101d0*/  IMAD.U32 R3, RZ, RZ, UR45 ;  /* 0x0000002dff037e24 */ /* 0x000fe2000f8e00ff */
[----:B------:R-:W-:-:S04]  /*101e0*/  ISETP.NE.AND P0, PT, R116, R19, PT ;  /* 0x000000137400720c */ /* 0x000fc80003f05270 */
[----:B------:R-:W-:-:S04]  /*101f0*/  SHF.L.U32 R3, R3, 0x1f, RZ ;  /* 0x0000001f03037819 */ /* 0x000fc800000006ff */
[----:B------:R-:W2:Y:S02]  /*10200*/  SYNCS.PHASECHK.TRANS64.TRYWAIT P1, [UR42], R3 ;  /* 0x00000003ff0075a7 */ /* 0x000ea4000802112a */
[----:B--2---:R-:W-:Y:S05]  /*10210*/  @!P1 BRA `(.L_x_259) ;  /* 0x00000038002c9947 */ /* 0x004fea0003800000 */
.L_x_406:
        /* <DEDUP_REMOVED lines=17> */
.L_x_260:
[----:B------:R-:W-:Y:S05]  /*10330*/  WARPSYNC.ALL ;  /* 0x0000000000007948 */ /* 0x000fea0003800000 */
[----:B------:R-:W-:Y:S02]  /*10340*/  R2UR UR4, R117 ;  /* 0x00000000750472ca */ /* 0x000fe400000e0000 */
[----:B------:R-:W-:-:S11]  /*10350*/  MOV R126, R16 ;  /* 0x00000010007e7202 */ /* 0x000fd60000000f00 */
[----:B------:R3:W-:Y:S02]  /*10360*/  STTM.x2 tmem[UR4], R126 ;  /* 0x0000007e000079ed */ /* 0x0007e400080c0004 */
.L_x_257:
[----:B------:R-:W-:Y:S01]  /*10370*/  UISETP.NE.AND UP0, UPT, UR62, URZ, UPT ;  /* 0x000000ff3e00728c */ /* 0x000fe2000bf05270 */
[----:B------:R-:W-:Y:S01]  /*10380*/  IADD3 R18, PT, PT, R18, 0x40, RZ ;  /* 0x0000004012127810 */ /* 0x000fe20007ffe0ff */
[----:B------:R-:W-:Y:S01]  /*10390*/  UIADD3 UR5, UPT, UPT, UR60, 0x1, URZ ;  /* 0x000000013c057890 */ /* 0x000fe2000fffe0ff */
[----:B------:R-:W-:Y:S01]  /*103a0*/  MOV R17, R127 ;  /* 0x0000007f00117202 */ /* 0x000fe20000000f00 */
[----:B------:R-:W-:Y:S02]  /*103b0*/  USEL UR56, UR56, UR45, UP0 ;  /* 0x0000002d38387287 */ /* 0x000fe40008000000 */
[----:B------:R-:W-:Y:S02]  /*103c0*/  USEL UR57, UR45, UR57, UP0 ;  /* 0x000000392d397287 */ /* 0x000fe40008000000 */
[----:B------:R-:W-:Y:S02]  /*103d0*/  UISETP.GT.AND UP0, UPT, UR5, 0x1, UPT ;  /* 0x000000010500788c */ /* 0x000fe4000bf04270 */
[----:B------:R-:W-:-:S02]  /*103e0*/  UIADD3 UR4, UPT, UPT, UR60, -0x1, URZ ;  /* 0xffffffff3c047890 */ /* 0x000fc4000fffe0ff */
[----:B------:R-:W-:-:S05]  /*103f0*/  ULOP3.LUT UR61, UR61, 0x1, URZ, 0x3c, !UPT ;  /* 0x000000013d3d7892 */ /* 0x000fca000f8e3cff */
[----:B------:R-:W-:Y:S01]  /*10400*/  UMOV UR60, UR4 ;  /* 0x00000004003c7c82 */ /* 0x000fe20008000000 */
[----:B------:R-:W-:Y:S06]  /*10410*/  BRA.U UP0, `(.L_x_261) ;  /* 0xffffffc500e07547 */ /* 0x000fec000b83ffff */
.L_x_242:
[----:B------:R-:W-:-:S09]  /*10420*/  UISETP.NE.AND UP0, UPT, UR49, URZ, UPT ;  /* 0x000000ff3100728c */ /* 0x000fd2000bf05270 */
[----:B------:R-:W-:Y:S05]  /*10430*/  BRA.U UP0, `(.L_x_262) ;  /* 0x0000000100047547 */ /* 0x000fea000b800000 */
[----:B------:R-:W-:Y:S05]  /*10440*/  BPT.TRAP 0x1 ;  /* 0x000000040000795c */ /* 0x000fea0000300000 */
.L_x_262:
[----:B------:R-:W-:Y:S02]  /*10450*/  UISETP.NE.AND UP1, UPT, UR62, URZ, UPT ;  /* 0x000000ff3e00728c */ /* 0x000fe4000bf25270 */
[----:B------:R-:W-:-:S09]  /*10460*/  UIADD3 UR4, UPT, UPT, UR37, 0x7080, URZ ;  /* 0x0000708025047890 */ /* 0x000fd2000fffe0ff */
[----:B------:R-:W-:-:S09]  /*10470*/  @UP1 UIADD3 UR4, UPT, UPT, UR37, 0x7070, URZ ;  /* 0x0000707025041890 */ /* 0x000fd2000fffe0ff */
[----:B------:R-:W-:Y:S01]  /*10480*/  SYNCS.ARRIVE.TRANS64.A1T0 RZ, [UR4], RZ ;  /* 0x000000ffffff79a7 */ /* 0x000fe20008100004 */
[----:B------:R-:W-:Y:S01]  /*10490*/  USEL UR4, UR58, UR55, UP1 ;  /* 0x000000373a047287 */ /* 0x000fe20008800000 */
[----:B------:R-:W-:Y:S11]  /*104a0*/  BRA.U UP0, `(.L_x_263) ;  /* 0x0000000100047547 */ /* 0x000ff6000b800000 */
[----:B------:R-:W-:Y:S05]  /*104b0*/  BPT.TRAP 0x1 ;  /* 0x000000040000795c */ /* 0x000fea0000300000 */
.L_x_263:
[----:B------:R-:W-:-:S06]  /*104c0*/  ULOP3.LUT UR4, UR4, 0x1, URZ, 0x3c, !UPT ;  /* 0x0000000104047892 */ /* 0x000fcc000f8e3cff */
[----:B-12---:R-:W-:-:S04]  /*104d0*/  MOV R3, UR4 ;  /* 0x0000000400037c02 */ /* 0x006fc80008000f00 */
[----:B------:R-:W-:-:S04]  /*104e0*/  SHF.L.U32 R3, R3, 0x1f, RZ ;  /* 0x0000001f03037819 */ /* 0x000fc800000006ff */
[----:B------:R-:W1:Y:S02]  /*104f0*/  SYNCS.PHASECHK.TRANS64.TRYWAIT P0, [UR59], R3 ;  /* 0x00000003ff0075a7 */ /* 0x000e64000800113b */
[----:B-1----:R-:W-:Y:S05]  /*10500*/  @!P0 BRA `(.L_x_264) ;  /* 0x0000003400888947 */ /* 0x002fea0003800000 */
.L_x_407:
[----:B------:R-:W-:-:S04]  /*10510*/  UISETP.NE.AND UP0, UPT, UR62, URZ, UPT ;  /* 0x000000ff3e00728c */ /* 0x000fc8000bf05270 */
[----:B------:R-:W-:-:S04]  /*10520*/  USEL UR51, UR52, UR51, UP0 ;  /* 0x0000003334337287 */ /* 0x000fc80008000000 */
[----:B------:R-:W-:-:S09]  /*10530*/  UISETP.GT.U32.AND UP0, UPT, UR51, 0x1, UPT ;  /* 0x000000013300788c */ /* 0x000fd2000bf04070 */
[----:B------:R-:W-:Y:S05]  /*10540*/  BRA.U UP0, `(.L_x_265) ;  /* 0x0000000100087547 */ /* 0x000fea000b800000 */
[----:B------:R-:W-:Y:S05]  /*10550*/  BPT.TRAP 0x1 ;  /* 0x000000040000795c */ /* 0x000fea0000300000 */
[----:B------:R-:W-:Y:S05]  /*10560*/  BPT.TRAP 0x1 ;  /* 0x000000040000795c */ /* 0x000fea0000300000 */
.L_x_265:
[----:B------:R-:W-:Y:S02]  /*10570*/  UISETP.NE.AND UP0, UPT, UR62, URZ, UPT ;  /* 0x000000ff3e00728c */ /* 0x000fe4000bf05270 */
[----:B------:R-:W-:-:S09]  /*10580*/  UIADD3 UR4, UPT, UPT, UR37, 0x7068, URZ ;  /* 0x0000706825047890 */ /* 0x000fd2000fffe0ff */
[----:B------:R-:W-:-:S04]  /*10590*/  @UP0 UIADD3 UR4, UPT, UPT, UR37, 0x7058, URZ ;  /* 0x0000705825040890 */ /* 0x000fc8000fffe0ff */
[----:B------:R-:W-:-:S09]  /*105a0*/  UPRMT UR4, UR38, 0x654, UR4 ;  /* 0x0000065426047896 */ /* 0x000fd20008000004 */
[----:B------:R-:W-:Y:S01]  /*105b0*/  SYNCS.ARRIVE.TRANS64.RED.A1T0 RZ, [UR4], RZ ;  /* 0x000000ffffff79a7 */ /* 0x000fe20008100404 */
[----:B------:R-:W-:Y:S05]  /*105c0*/  EXIT ;  /* 0x000000000000794d */ /* 0x000fea0003800000 */
.L_x_26:
[----:B------:R-:W-:-:S05]  /*105d0*/  IMAD.MOV.U32 R3, RZ, RZ, -0x4 ;  /* 0xfffffffcff037424 */ /* 0x000fca00078e00ff */
[----:B------:R-:W-:-:S05]  /*105e0*/  VIADDMNMX.U32 R0, R2, R3, 0x2, PT ;  /* 0x0000000202007446 */ /* 0x000fca0003800003 */
[----:B------:R-:W-:-:S04]  /*105f0*/  IMAD.SHL.U32 R0, R0, 0x4, RZ ;  /* 0x0000000400007824 */ /* 0x000fc800078e00ff */
[----:B------:R-:W1:Y:S02]  /*10600*/  LDC R2, c[0x2][R0] ;  /* 0x0080000000027b82 */ /* 0x000e640000000800 */
[----:B-1----:R-:W-:-:S04]  /*10610*/  SHF.R.S32.HI R3, RZ, 0x1f, R2 ;  /* 0x0000001fff037819 */ /* 0x002fc80000011402 */
.L_x_452:
[----:B------:R-:W-:Y:S05]  /*10620*/  BRX R2 -0x10630                                                                                                                                                                                                                                                                                                                                                                                                                                                                                                                                                                                              (*"BRANCH_TARGETS .L_x_453,.L_x_454,.L_x_455"*) ;  /* 0xfffffef802747949 */ /* 0x000fea000383ffff */
.L_x_455:
[----:B------:R-:W-:-:S08]  /*10630*/  NOP ;  /* 0x0000000000007918 */ /* 0x000fd00000000000 */
[----:B------:R-:W-:-:S00]  /*10640*/  USETMAXREG.DEALLOC.CTAPOOL 0x18 ;  /* 0x00000018000079c8 */ /* 0x000fc000080e0500 */
[----:B------:R-:W-:Y:S05]  /*10650*/  EXIT ;  /* 0x000000000000794d */ /* 0x000fea0003800000 */
.L_x_453:
[----:B------:R-:W-:-:S08]  /*10660*/  NOP ;  /* 0x0000000000007918 */ /* 0x000fd00000000000 */
[----:B------:R-:W1:-:S00]  /*10670*/  USETMAXREG.DEALLOC.CTAPOOL 0x20 ;  /* 0x00000020000079c8 */ /* 0x000e4000080e0500 */
[----:B------:R-:W2:Y:S01]  /*10680*/  S2UR UR7, SR_CTAID.X ;  /* 0x00000000000779c3 */ /* 0x000ea20000002500 */
[----:B------:R-:W3:Y:S07]  /*10690*/  LDCU.64 UR4, c[0x0][0x380] ;  /* 0x00007000ff0477ac */ /* 0x000eee0008000a00 */
[----:B------:R-:W4:Y:S01]  /*106a0*/  S2UR UR37, SR_CTAID.Z ;  /* 0x00000000002579c3 */ /* 0x000f220000002700 */
[----:B---3--:R-:W-:Y:S02]  /*106b0*/  UISETP.NE.AND UP1, UPT, UR5, URZ, UPT ;  /* 0x000000ff0500728c */ /* 0x008fe4000bf25270 */
[----:B--2---:R-:W-:-:S04]  /*106c0*/  USHF.L.U32 UR11, UR7, 0x8, URZ ;  /* 0x00000008070b7899 */ /* 0x004fc800080006ff */
[----:B------:R-:W-:-:S06]  /*106d0*/  UISETP.GE.U32.OR UP1, UPT, UR11, UR4, !UP1 ;  /* 0x000000040b00728c */ /* 0x000fcc000cf26470 */
[----:B------:R-:W-:-:S13]  /*106e0*/  PLOP3.LUT P1, PT, PT, PT, UP1, 0x80, 0x8 ;  /* 0x000000000008781c */ /* 0x000fda0003f2f018 */
[----:B-1--4-:R-:W-:Y:S05]  /*106f0*/  @P1 EXIT ;  /* 0x000000000000194d */ /* 0x012fea0003800000 */
[----:B------:R-:W1:Y:S01]  /*10700*/  LDCU UR4, c[0x0][0x38c] ;  /* 0x00007180ff0477ac */ /* 0x000e620008000800 */
[----:B------:R-:W2:Y:S01]  /*10710*/  S2UR UR8, SR_CTAID.Y ;  /* 0x00000000000879c3 */ /* 0x000ea20000002600 */
[----:B------:R-:W-:Y:S01]  /*10720*/  BSSY.RECONVERGENT B0, `(.L_x_266) ;  /* 0x0000021000007945 */ /* 0x000fe20003800200 */
[----:B------:R-:W-:Y:S01]  /*10730*/  UMOV UR12, URZ ;  /* 0x000000ff000c7c82 */ /* 0x000fe20008000000 */
[----:B------:R-:W-:-:S04]  /*10740*/  UIADD3 UR10, UPT, UPT, UR5, 0x3f, URZ ;  /* 0x0000003f050a7890 */ /* 0x000fc8000fffe0ff */
[----:B------:R-:W-:-:S04]  /*10750*/  USHF.R.S32.HI UR9, URZ, 0x1f, UR10 ;  /* 0x0000001fff097899 */ /* 0x000fc8000801140a */
[----:B------:R-:W-:-:S04]  /*10760*/  ULEA.HI UR9, UR9, UR10, URZ, 0x6 ;  /* 0x0000000a09097291 */ /* 0x000fc8000f8f30ff */
[----:B------:R-:W-:Y:S01]  /*10770*/  USHF.R.S32.HI UR9, URZ, 0x6, UR9 ;  /* 0x00000006ff097899 */ /* 0x000fe20008011409 */
[----:B-1----:R-:W1:Y:S01]  /*10780*/  I2F.U32.RP R2, UR4 ;  /* 0x0000000400027d06 */ /* 0x002e620008209000 */
[----:B------:R-:W-:-:S07]  /*10790*/  UISETP.NE.U32.AND UP1, UPT, UR4, URZ, UPT ;  /* 0x000000ff0400728c */ /* 0x000fce000bf25070 */
[----:B-1----:R-:W1:Y:S02]  /*107a0*/  MUFU.RCP R0, R2 ;  /* 0x0000000200007308 */ /* 0x002e640000001000 */
[----:B-1----:R-:W-:-:S06]  /*107b0*/  IADD3 R0, PT, PT, R0, 0xffffffe, RZ ;  /* 0x0ffffffe00007810 */ /* 0x002fcc0007ffe0ff */
[----:B------:R-:W1:Y:S02]  /*107c0*/  F2I.FTZ.U32.TRUNC.NTZ R0, R0 ;  /* 0x0000000000007305 */ /* 0x000e64000021f000 */
[----:B-1----:R-:W-:-:S13]  /*107d0*/  R2UR UR13, R0 ;  /* 0x00000000000d72ca */ /* 0x002fda00000e0000 */
[----:B------:R-:W-:-:S04]  /*107e0*/  UIADD3 UR6, UPT, UPT, URZ, -UR13, URZ ;  /* 0x8000000dff067290 */ /* 0x000fc8000fffe0ff */
[----:B------:R-:W-:-:S04]  /*107f0*/  UIMAD UR6, UR6, UR4, URZ ;  /* 0x00000004060672a4 */ /* 0x000fc8000f8e02ff */
[----:B------:R-:W-:-:S04]  /*10800*/  UIMAD.WIDE.U32 UR12, UR13, UR6, UR12 ;  /* 0x000000060d0c72a5 */ /* 0x000fc8000f8e000c */
[----:B--2---:R-:W-:-:S07]  /*10810*/  UIMAD.WIDE.U32 UR12, UR13, UR8, URZ ;  /* 0x000000080d0c72a5 */ /* 0x004fce000f8e00ff */
[----:B------:R-:W-:Y:S02]  /*10820*/  UMOV UR36, UR13 ;  /* 0x0000000d00247c82 */ /* 0x000fe40008000000 */
[----:B------:R-:W-:-:S04]  /*10830*/  UIADD3 UR6, UPT, UPT, -UR36, URZ, URZ ;  /* 0x000000ff24067290 */ /* 0x000fc8000fffe1ff */
[----:B------:R-:W-:-:S04]  /*10840*/  UIMAD UR6, UR4, UR6, UR8 ;  /* 0x00000006040672a4 */ /* 0x000fc8000f8e0208 */
[----:B------:R-:W-:-:S11]  /*10850*/  UISETP.GE.U32.AND UP5, UPT, UR6, UR4, UPT ;  /* 0x000000040600728c */ /* 0x000fd6000bfa6070 */
[----:B------:R-:W-:Y:S02]  /*10860*/  @UP5 UIADD3 UR6, UPT, UPT, UR6, -UR4, URZ ;  /* 0x8000000406065290 */ /* 0x000fe4000fffe0ff */
[----:B------:R-:W-:Y:S02]  /*10870*/  @UP5 UIADD3 UR36, UPT, UPT, UR36, 0x1, URZ ;  /* 0x0000000124245890 */ /* 0x000fe4000fffe0ff */
[----:B------:R-:W-:Y:S02]  /*10880*/  UISETP.GE.U32.AND UP4, UPT, UR6, UR4, UPT ;  /* 0x000000040600728c */ /* 0x000fe4000bf86070 */
[----:B------:R-:W-:-:S04]  /*10890*/  ULEA UR6, UR7, 0x4, 0x2 ;  /* 0x0000000407067891 */ /* 0x000fc8000f8e10ff */
[----:B------:R-:W-:-:S05]  /*108a0*/  ULOP3.LUT UR6, UR6, 0x3fffffc, URZ, 0xc0, !UPT ;  /* 0x03fffffc06067892 */ /* 0x000fca000f8ec0ff */
[----:B------:R-:W-:Y:S02]  /*108b0*/  @UP4 UIADD3 UR36, UPT, UPT, UR36, 0x1, URZ ;  /* 0x0000000124244890 */ /* 0x000fe4000fffe0ff */
[----:B------:R-:W-:Y:S02]  /*108c0*/  @!UP1 ULOP3.LUT UR36, URZ, UR4, URZ, 0x33, !UPT ;  /* 0x00000004ff249292 */ /* 0x000fe4000f8e33ff */
[----:B------:R-:W-:Y:S02]  /*108d0*/  UISETP.LT.AND UP1, UPT, UR9, UR6, UPT ;  /* 0x000000060900728c */ /* 0x000fe4000bf21270 */
[----:B------:R-:W-:Y:S02]  /*108e0*/  UIADD3 UR12, UPT, UPT, -UR36, URZ, URZ ;  /* 0x000000ff240c7290 */ /* 0x000fe4000fffe1ff */
[----:B------:R-:W-:Y:S02]  /*108f0*/  USEL UR6, UR9, UR6, UP1 ;  /* 0x0000000609067287 */ /* 0x000fe40008800000 */
[----:B------:R-:W-:Y:S01]  /*10900*/  UIMAD UR12, UR4, UR12, UR8 ;  /* 0x0000000c040c72a4 */ /* 0x000fe2000f8e0208 */
[----:B------:R-:W-:Y:S11]  /*10910*/  @!P3 BRA `(.L_x_267) ;  /* 0x000000000004b947 */ /* 0x000ff60003800000 */
[----:B------:R-:W-:Y:S05]  /*10920*/  BPT.TRAP 0x1 ;  /* 0x000000040000795c */ /* 0x000fea0000300000 */
.L_x_267:
[----:B------:R-:W-:Y:S05]  /*10930*/  BSYNC.RECONVERGENT B0 ;  /* 0x0000000000007941 */ /* 0x000fea0003800200 */
.L_x_266:
[----:B------:R-:W1:Y:S01]  /*10940*/  S2UR UR8, SR_CgaCtaId ;  /* 0x00000000000879c3 */ /* 0x000e620000008800 */
[----:B------:R-:W-:Y:S01]  /*10950*/  HFMA2 R3, -RZ, RZ, 0, 5.9604644775390625e-08 ;  /* 0x00000001ff037431 */ /* 0x000fe200000001ff */
[----:B------:R-:W-:-:S04]  /*10960*/  UMOV UR4, 0x400 ;  /* 0x0000040000047882 */ /* 0x000fc80000000000 */
[----:B------:R-:W-:Y:S01]  /*10970*/  SHF.L.U32 R3, R3, 0x1f, RZ ;  /* 0x0000001f03037819 */ /* 0x000fe200000006ff */
[----:B-1----:R-:W-:-:S09]  /*10980*/  ULEA UR8, UR8, UR4, 0x18 ;  /* 0x0000000408087291 */ /* 0x002fd2000f8ec0ff */
[----:B------:R-:W1:Y:S02]  /*10990*/  SYNCS.PHASECHK.TRANS64.TRYWAIT P1, [UR8+0x7010], R3 ;  /* 0x00701003ff0075a7 */ /* 0x000e640008021108 */
[----:B-1----:R-:W-:Y:S05]  /*109a0*/  @!P1 BRA `(.L_x_268) ;  /* 0x0000003000789947 */ /* 0x002fea0003800000 */
.L_x_409:
[----:B------:R-:W-:Y:S01]  /*109b0*/  PLOP3.LUT P5, PT, P5, P6, PT, 0xf8, 0x8f ;  /* 0x00000000008f781c */ /* 0x000fe20002fadf70 */
[----:B------:R-:W-:Y:S01]  /*109c0*/  BSSY.RECONVERGENT B0, `(.L_x_269) ;  /* 0x0000005000007945 */ /* 0x000fe20003800200 */
[----:B-1----:R-:W-:-:S04]  /*109d0*/  @!P0 MOV R0, 0x2000 ;  /* 0x0000200000008802 */ /* 0x002fc80000000f00 */
[----:B------:R1:W-:Y:S07]  /*109e0*/  @!P0 SYNCS.ARRIVE.TRANS64 RZ, [UR8+0x7000], R0 ;  /* 0x00700000ffff89a7 */ /* 0x0003ee0008000008 */
[----:B------:R-:W-:Y:S05]  /*109f0*/  @!P5 BRA `(.L_x_270) ;  /* 0x000000000004d947 */ /* 0x000fea0003800000 */
[----:B------:R-:W-:Y:S05]  /*10a00*/  BPT.TRAP 0x1 ;  /* 0x000000040000795c */ /* 0x000fea0000300000 */
.L_x_270:
[----:B------:R-:W-:Y:S05]  /*10a10*/  BSYNC.RECONVERGENT B0 ;  /* 0x0000000000007941 */ /* 0x000fea0003800200 */
.L_x_269:
[----:B------:R-:W-:Y:S01]  /*10a20*/  LOP3.LUT P1, RZ, R18, 0x1f, RZ, 0xc0, !PT ;  /* 0x0000001f12ff7812 */ /* 0x000fe2000782c0ff */
[----:B------:R-:W-:Y:S03]  /*10a30*/  BSSY.RECONVERGENT B0, `(.L_x_271) ;  /* 0x0000004000007945 */ /* 0x000fe60003800200 */
[----:B------:R-:W-:-:S13]  /*10a40*/  PLOP3.LUT P1, PT, P1, P0, PT, 0x8f, 0xf8 ;  /* 0x0000000000f8781c */ /* 0x000fda0000f21177 */
[----:B------:R-:W-:Y:S05]  /*10a50*/  @P1 BRA `(.L_x_272) ;  /* 0x0000000000041947 */ /* 0x000fea0003800000 */
[----:B------:R-:W-:Y:S05]  /*10a60*/  BPT.TRAP 0x1 ;  /* 0x000000040000795c */ /* 0x000fea0000300000 */
.L_x_272:
[----:B------:R-:W-:Y:S05]  /*10a70*/  BSYNC.RECONVERGENT B0 ;  /* 0x0000000000007941 */ /* 0x000fea0003800200 */
.L_x_271:
[----:B------:R-:W2:Y:S01]  /*10a80*/  LDCU.64 UR4, c[0x0][0x348] ;  /* 0x00006900ff0477ac */ /* 0x000ea20008000a00 */
[----:B------:R-:W-:Y:S01]  /*10a90*/  UIADD3 UR9, UPT, UPT, UR8, 0x7000, URZ ;  /* 0x0000700008097890 */ /* 0x000fe2000fffe0ff */
[----:B------:R-:W-:Y:S01]  /*10aa0*/  UMOV UR10, URZ ;  /* 0x000000ff000a7c82 */ /* 0x000fe20008000000 */
[----:B------:R-:W-:Y:S01]  /*10ab0*/  UMOV UR13, UR36 ;  /* 0x00000024000d7c82 */ /* 0x000fe20008000000 */
[----:B------:R-:W-:Y:S01]  /*10ac0*/  UMOV UR14, UR37 ;  /* 0x00000025000e7c82 */ /* 0x000fe20008000000 */
[----:B--2---:R-:W-:-:S03]  /*10ad0*/  UIADD3 UR16, UP1, UPT, UR4, 0x80, URZ ;  /* 0x0000008004107890 */ /* 0x004fc6000ff3e0ff */
[----:B------:R-:W-:Y:S01]  /*10ae0*/  UMOV UR4, 0x0 ;  /* 0x0000000000047882 */ /* 0x000fe20000000000 */
[----:B------:R-:W-:-:S03]  /*10af0*/  UIADD3.X UR17, UPT, UPT, URZ, UR5, URZ, UP1, !UPT ;  /* 0x00000005ff117290 */ /* 0x000fc60008ffe4ff */
[----:B------:R-:W-:-:S06]  /*10b00*/  UMOV UR5, 0x10000000 ;  /* 0x1000000000057882 */ /* 0x000fcc0000000000 */
[----:B------:R2:W-:Y:S02]  /*10b10*/  UTMALDG.5D [UR8], [UR16], desc[UR4] ;  /* 0x00000408100075b4 */ /* 0x0005e40008021000 */
[----:B--2---:R-:W-:Y:S05]  /*10b20*/  BRA.U !UP0, `(.L_x_273) ;  /* 0x0000000108047547 */ /* 0x004fea000b800000 */
[----:B------:R-:W-:Y:S05]  /*10b30*/  BPT.TRAP 0x1 ;  /* 0x000000040000795c */ /* 0x000fea0000300000 */
.L_x_273:
[----:B------:R-:W2:Y:S02]  /*10b40*/  SYNCS.PHASECHK.TRANS64.TRYWAIT P1, [UR8+0x7038], R3 ;  /* 0x00703803ff0075a7 */ /* 0x000ea40008021108 */
[----:B--2---:R-:W-:Y:S05]  /*10b50*/  @!P1 BRA `(.L_x_274) ;  /* 0x0000003000249947 */ /* 0x004fea0003800000 */
.L_x_411:
[----:B-1----:R-:W-:Y:S01]  /*10b60*/  @!P0 MOV R0, 0x1000 ;  /* 0x0000100000008802 */ /* 0x002fe20000000f00 */
[----:B------:R-:W-:-:S03]  /*10b70*/  UPLOP3.LUT UP2, UPT, UP2, UP3, UPT, 0xf8, 0x8f ;  /* 0x00000000008f789c */ /* 0x000fc60001747f70 */
[----:B------:R1:W-:Y:S06]  /*10b80*/  @!P0 SYNCS.ARRIVE.TRANS64 RZ, [UR8+0x7020], R0 ;  /* 0x00702000ffff89a7 */ /* 0x0003ec0008000008 */
[----:B------:R-:W-:Y:S05]  /*10b90*/  BRA.U !UP2, `(.L_x_275) ;  /* 0x000000010a047547 */ /* 0x000fea000b800000 */
[----:B------:R-:W-:Y:S05]  /*10ba0*/  BPT.TRAP 0x1 ;  /* 0x000000040000795c */ /* 0x000fea0000300000 */
.L_x_275:
[----:B------:R-:W-:Y:S01]  /*10bb0*/  LOP3.LUT P1, R18, R18, 0x1f, RZ, 0xc0, !PT ;  /* 0x0000001f12127812 */ /* 0x000fe2000782c0ff */
[----:B------:R-:W-:Y:S03]  /*10bc0*/  BSSY.RECONVERGENT B0, `(.L_x_276) ;  /* 0x0000004000007945 */ /* 0x000fe60003800200 */
[----:B------:R-:W-:-:S13]  /*10bd0*/  PLOP3.LUT P1, PT, P1, P0, PT, 0x8f, 0xf8 ;  /* 0x0000000000f8781c */ /* 0x000fda0000f21177 */
[----:B------:R-:W-:Y:S05]  /*10be0*/  @P1 BRA `(.L_x_277) ;  /* 0x0000000000041947 */ /* 0x000fea0003800000 */
[----:B------:R-:W-:Y:S05]  /*10bf0*/  BPT.TRAP 0x1 ;  /* 0x000000040000795c */ /* 0x000fea0000300000 */
.L_x_277:
[----:B------:R-:W-:Y:S05]  /*10c00*/  BSYNC.RECONVERGENT B0 ;  /* 0x0000000000007941 */ /* 0x000fea0003800200 */
.L_x_276:
[----:B------:R-:W2:Y:S01]  /*10c10*/  LDCU.64 UR4, c[0x0][0x348] ;  /* 0x00006900ff0477ac */ /* 0x000ea20008000a00 */
[----:B------:R-:W-:Y:S01]  /*10c20*/  BSSY.RECONVERGENT B0, `(.L_x_278) ;  /* 0x000000e000007945 */ /* 0x000fe20003800200 */
[----:B------:R-:W-:Y:S02]  /*10c30*/  UIADD3 UR16, UPT, UPT, UR8, 0x4000, URZ ;  /* 0x0000400008107890 */ /* 0x000fe4000fffe0ff */
[----:B------:R-:W-:Y:S01]  /*10c40*/  UIADD3 UR17, UPT, UPT, UR8, 0x7020, URZ ;  /* 0x0000702008117890 */ /* 0x000fe2000fffe0ff */
[----:B------:R-:W-:Y:S01]  /*10c50*/  UMOV UR18, URZ ;  /* 0x000000ff00127c82 */ /* 0x000fe20008000000 */
[----:B------:R-:W-:Y:S01]  /*10c60*/  UMOV UR19, URZ ;  /* 0x000000ff00137c82 */ /* 0x000fe20008000000 */
[----:B------:R-:W-:Y:S01]  /*10c70*/  UMOV UR20, UR36 ;  /* 0x0000002400147c82 */ /* 0x000fe20008000000 */
[----:B------:R-:W-:Y:S01]  /*10c80*/  UMOV UR21, UR37 ;  /* 0x0000002500157c82 */ /* 0x000fe20008000000 */
[----:B--2---:R-:W-:-:S03]  /*10c90*/  UIADD3 UR14, UP1, UPT, UR4, 0x180, URZ ;  /* 0x00000180040e7890 */ /* 0x004fc6000ff3e0ff */
[----:B------:R-:W-:Y:S01]  /*10ca0*/  UMOV UR4, 0x0 ;  /* 0x0000000000047882 */ /* 0x000fe20000000000 */
[----:B------:R-:W-:-:S03]  /*10cb0*/  UIADD3.X UR15, UPT, UPT, URZ, UR5, URZ, UP1, !UPT ;  /* 0x00000005ff0f7290 */ /* 0x000fc60008ffe4ff */
[----:B------:R-:W-:-:S06]  /*10cc0*/  UMOV UR5, 0x10000000 ;  /* 0x1000000000057882 */ /* 0x000fcc0000000000 */
[----:B------:R2:W-:Y:S02]  /*10cd0*/  UTMALDG.4D [UR16], [UR14], desc[UR4] ;  /* 0x000004100e0075b4 */ /* 0x0005e40008019000 */
[----:B--2---:R-:W-:Y:S05]  /*10ce0*/  @!P3 BRA `(.L_x_279) ;  /* 0x000000000004b947 */ /* 0x004fea0003800000 */
[----:B------:R-:W-:Y:S05]  /*10cf0*/  BPT.TRAP 0x1 ;  /* 0x000000040000795c */ /* 0x000fea0000300000 */
.L_x_279:
[----:B------:R-:W-:Y:S05]  /*10d00*/  BSYNC.RECONVERGENT B0 ;  /* 0x0000000000007941 */ /* 0x000fea0003800200 */
.L_x_278:
[----:B------:R-:W2:Y:S02]  /*10d10*/  SYNCS.PHASECHK.TRANS64.TRYWAIT P1, [UR8+0x7018], R3 ;  /* 0x00701803ff0075a7 */ /* 0x000ea40008021108 */
[----:B--2---:R-:W-:Y:S05]  /*10d20*/  @!P1 BRA `(.L_x_280) ;  /* 0x0000002c00c89947 */ /* 0x004fea0003800000 */
.L_x_413:
[----:B-1----:R-:W-:Y:S01]  /*10d30*/  @!P0 MOV R0, 0x2000 ;  /* 0x0000200000008802 */ /* 0x002fe20000000f00 */
[----:B------:R-:W-:Y:S03]  /*10d40*/  BSSY.RECONVERGENT B0, `(.L_x_281) ;  /* 0x0000004000007945 */ /* 0x000fe60003800200 */
[----:B------:R1:W-:Y:S01]  /*10d50*/  @!P0 SYNCS.ARRIVE.TRANS64 RZ, [UR8+0x7008], R0 ;  /* 0x00700800ffff89a7 */ /* 0x0003e20008000008 */
[----:B------:R-:W-:Y:S05]  /*10d60*/  @!P5 BRA `(.L_x_282) ;  /* 0x000000000004d947 */ /* 0x000fea0003800000 */
[----:B------:R-:W-:Y:S05]  /*10d70*/  BPT.TRAP 0x1 ;  /* 0x000000040000795c */ /* 0x000fea0000300000 */
.L_x_282:
[----:B------:R-:W-:Y:S05]  /*10d80*/  BSYNC.RECONVERGENT B0 ;  /* 0x0000000000007941 */ /* 0x000fea0003800200 */
.L_x_281:
[----:B------:R-:W-:Y:S01]  /*10d90*/  ISETP.EQ.OR P2, PT, R18, RZ, P0 ;  /* 0x000000ff1200720c */ /* 0x000fe20000742670 */
[----:B------:R-:W-:-:S12]  /*10da0*/  BSSY.RECONVERGENT B0, `(.L_x_283) ;  /* 0x0000003000007945 */ /* 0x000fd80003800200 */
[----:B------:R-:W-:Y:S05]  /*10db0*/  @P2 BRA `(.L_x_284) ;  /* 0x0000000000042947 */ /* 0x000fea0003800000 */
[----:B------:R-:W-:Y:S05]  /*10dc0*/  BPT.TRAP 0x1 ;  /* 0x000000040000795c */ /* 0x000fea0000300000 */
.L_x_284:
[----:B------:R-:W-:Y:S05]  /*10dd0*/  BSYNC.RECONVERGENT B0 ;  /* 0x0000000000007941 */ /* 0x000fea0003800200 */
.L_x_283:
[----:B------:R-:W2:Y:S01]  /*10de0*/  LDCU.64 UR4, c[0x0][0x348] ;  /* 0x00006900ff0477ac */ /* 0x000ea20008000a00 */
[----:B------:R-:W-:Y:S02]  /*10df0*/  UIADD3 UR19, UPT, UPT, UR11, 0x80, URZ ;  /* 0x000000800b137890 */ /* 0x000fe4000fffe0ff */
[----:B------:R-:W-:Y:S02]  /*10e00*/  UIADD3 UR16, UPT, UPT, UR8, 0x2000, URZ ;  /* 0x0000200008107890 */ /* 0x000fe4000fffe0ff */
[----:B------:R-:W-:Y:S01]  /*10e10*/  UIADD3 UR17, UPT, UPT, UR8, 0x7008, URZ ;  /* 0x0000700808117890 */ /* 0x000fe2000fffe0ff */
[----:B------:R-:W-:Y:S01]  /*10e20*/  UMOV UR18, URZ ;  /* 0x000000ff00127c82 */ /* 0x000fe20008000000 */
[----:B------:R-:W-:Y:S01]  /*10e30*/  UMOV UR20, UR12 ;  /* 0x0000000c00147c82 */ /* 0x000fe20008000000 */
        /* <DEDUP_REMOVED lines=9> */
.L_x_285:
[----:B------:R-:W2:Y:S02]  /*10ed0*/  SYNCS.PHASECHK.TRANS64.TRYWAIT P1, [UR8+0x7040], R3 ;  /* 0x00704003ff0075a7 */ /* 0x000ea40008021108 */
[----:B--2---:R-:W-:Y:S05]  /*10ee0*/  @!P1 BRA `(.L_x_286) ;  /* 0x0000002c00709947 */ /* 0x004fea0003800000 */
.L_x_415:
[----:B-1----:R-:W-:-:S04]  /*10ef0*/  @!P0 MOV R0, 0x1000 ;  /* 0x0000100000008802 */ /* 0x002fc80000000f00 */
[----:B------:R1:W-:Y:S01]  /*10f00*/  @!P0 SYNCS.ARRIVE.TRANS64 RZ, [UR8+0x7028], R0 ;  /* 0x00702800ffff89a7 */ /* 0x0003e20008000008 */
[----:B------:R-:W-:Y:S05]  /*10f10*/  BRA.U !UP2, `(.L_x_287) ;  /* 0x000000010a047547 */ /* 0x000fea000b800000 */
[----:B------:R-:W-:Y:S05]  /*10f20*/  BPT.TRAP 0x1 ;  /* 0x000000040000795c */ /* 0x000fea0000300000 */
.L_x_287:
[----:B------:R-:W-:Y:S04]  /*10f30*/  BSSY.RECONVERGENT B0, `(.L_x_288) ;  /* 0x0000003000007945 */ /* 0x000fe80003800200 */
[----:B------:R-:W-:Y:S05]  /*10f40*/  @P2 BRA `(.L_x_289) ;  /* 0x0000000000042947 */ /* 0x000fea0003800000 */
[----:B------:R-:W-:Y:S05]  /*10f50*/  BPT.TRAP 0x1 ;  /* 0x000000040000795c */ /* 0x000fea0000300000 */
.L_x_289:
[----:B------:R-:W-:Y:S05]  /*10f60*/  BSYNC.RECONVERGENT B0 ;  /* 0x0000000000007941 */ /* 0x000fea0003800200 */
.L_x_288:
[----:B------:R-:W2:Y:S01]  /*10f70*/  LDCU.64 UR4, c[0x0][0x348] ;  /* 0x00006900ff0477ac */ /* 0x000ea20008000a00 */
[----:B------:R-:W-:Y:S02]  /*10f80*/  UIADD3 UR32, UPT, UPT, UR8, 0x5000, URZ ;  /* 0x0000500008207890 */ /* 0x000fe4000fffe0ff */
[----:B------:R-:W-:Y:S01]  /*10f90*/  UIADD3 UR33, UPT, UPT, UR8, 0x7028, URZ ;  /* 0x0000702808217890 */ /* 0x000fe2000fffe0ff */
[----:B------:R-:W-:Y:S01]  /*10fa0*/  UMOV UR34, URZ ;  /* 0x000000ff00227c82 */ /* 0x000fe20008000000 */
[----:B------:R-:W-:Y:S01]  /*10fb0*/  UMOV UR35, URZ ;  /* 0x000000ff00237c82 */ /* 0x000fe20008000000 */
[----:B--2---:R-:W-:-:S03]  /*10fc0*/  UIADD3 UR10, UP1, UPT, UR4, 0x280, URZ ;  /* 0x00000280040a7890 */ /* 0x004fc6000ff3e0ff */
[----:B------:R-:W-:Y:S01]  /*10fd0*/  UMOV UR4, 0x0 ;  /* 0x0000000000047882 */ /* 0x000fe20000000000 */
[----:B------:R-:W-:-:S03]  /*10fe0*/  UIADD3.X UR11, UPT, UPT, URZ, UR5, URZ, UP1, !UPT ;  /* 0x00000005ff0b7290 */ /* 0x000fc60008ffe4ff */
[----:B------:R-:W-:-:S06]  /*10ff0*/  UMOV UR5, 0x10000000 ;  /* 0x1000000000057882 */ /* 0x000fcc0000000000 */
[----:B------:R2:W-:Y:S01]  /*11000*/  UTMALDG.4D [UR32], [UR10], desc[UR4] ;  /* 0x000004200a0075b4 */ /* 0x0005e20008019000 */
[----:B------:R-:W-:Y:S01]  /*11010*/  NOP ;  /* 0x0000000000007918 */ /* 0x000fe20000000000 */
[----:B------:R-:W-:-:S06]  /*11020*/  UISETP.GE.AND UP1, UPT, UR6, 0x2, UPT ;  /* 0x000000020600788c */ /* 0x000fcc000bf26270 */
[----:B------:R-:W-:-:S13]  /*11030*/  PLOP3.LUT P1, PT, PT, PT, UP1, 0x80, 0x8 ;  /* 0x000000000008781c */ /* 0x000fda0003f2f018 */
[----:B--2---:R-:W-:Y:S05]  /*11040*/  @!P1 EXIT ;  /* 0x000000000000994d */ /* 0x004fea0003800000 */
[----:B------:R-:W-:Y:S01]  /*11050*/  UIADD3 UR9, UPT, UPT, UR6, -0x2, URZ ;  /* 0xfffffffe06097890 */ /* 0x000fe2000fffe0ff */
[----:B------:R-:W-:Y:S01]  /*11060*/  HFMA2 R2, -RZ, RZ, 0, 5.9604644775390625e-08 ;  /* 0x00000001ff027431 */ /* 0x000fe200000001ff */
[----:B------:R-:W-:Y:S02]  /*11070*/  UIADD3 UR7, UPT, UPT, UR6, -0x1, URZ ;  /* 0xffffffff06077890 */ /* 0x000fe4000fffe0ff */
[----:B------:R-:W-:Y:S01]  /*11080*/  UISETP.GE.U32.AND UP1, UPT, UR9, 0x3, UPT ;  /* 0x000000030900788c */ /* 0x000fe2000bf26070 */
[----:B------:R-:W2:Y:S01]  /*11090*/  LDCU.64 UR4, c[0x0][0x348] ;  /* 0x00006900ff0477ac */ /* 0x000ea20008000a00 */
[----:B------:R-:W-:Y:S01]  /*110a0*/  ULOP3.LUT UR6, UR7, 0x3, URZ, 0xc0, !UPT ;  /* 0x0000000307067892 */ /* 0x000fe2000f8ec0ff */
[----:B------:R-:W-:Y:S01]  /*110b0*/  UMOV UR10, 0x2 ;  /* 0x00000002000a7882 */ /* 0x000fe20000000000 */
[----:B------:R-:W-:-:S05]  /*110c0*/  UMOV UR9, 0x1 ;  /* 0x0000000100097882 */ /* 0x000fca0000000000 */
[----:B------:R-:W-:Y:S05]  /*110d0*/  BRA.U !UP1, `(.L_x_290) ;  /* 0x0000001109107547 */ /* 0x000fea000b800000 */
[----:B------:R-:W-:Y:S01]  /*110e0*/  ULOP3.LUT UR7, UR7, 0xfffffffc, URZ, 0xc0, !UPT ;  /* 0xfffffffc07077892 */ /* 0x000fe2000f8ec0ff */
[----:B------:R-:W-:Y:S01]  /*110f0*/  MOV R2, 0x1 ;  /* 0x0000000100027802 */ /* 0x000fe20000000f00 */
[----:B------:R-:W-:Y:S01]  /*11100*/  UMOV UR10, 0x2 ;  /* 0x00000002000a7882 */ /* 0x000fe20000000000 */
[----:B------:R-:W-:Y:S01]  /*11110*/  UMOV UR27, 0x80 ;  /* 0x00000080001b7882 */ /* 0x000fe20000000000 */
[----:B------:R-:W-:-:S03]  /*11120*/  UIADD3 UR9, UPT, UPT, -UR7, URZ, URZ ;  /* 0x000000ff07097290 */ /* 0x000fc6000fffe1ff */
[----:B------:R-:W-:-:S09]  /*11130*/  UMOV UR7, URZ ;  /* 0x000000ff00077c82 */ /* 0x000fd20008000000 */
.L_x_331:
[----:B------:R-:W-:Y:S05]  /*11140*/  BRA.U !UP0, `(.L_x_291) ;  /* 0x0000000108047547 */ /* 0x000fea000b800000 */
[----:B--2---:R-:W-:Y:S05]  /*11150*/  BPT.TRAP 0x1 ;  /* 0x000000040000795c */ /* 0x004fea0000300000 */
.L_x_291:
[----:B------:R-:W3:Y:S01]  /*11160*/  S2UR UR8, SR_CgaCtaId ;  /* 0x00000000000879c3 */ /* 0x000ee20000008800 */
[----:B------:R-:W-:Y:S01]  /*11170*/  UMOV UR11, 0x400 ;  /* 0x00000400000b7882 */ /* 0x000fe20000000000 */
[----:B------:R-:W-:Y:S01]  /*11180*/  SHF.L.U32 R3, R2, 0x1f, RZ ;  /* 0x0000001f02037819 */ /* 0x000fe200000006ff */
[----:B---3--:R-:W-:-:S04]  /*11190*/  ULEA UR8, UR8, UR11, 0x18 ;  /* 0x0000000b08087291 */ /* 0x008fc8000f8ec0ff */
[----:B------:R-:W-:-:S09]  /*111a0*/  ULEA UR33, UR10, UR8, 0x3 ;  /* 0x000000080a217291 */ /* 0x000fd2000f8e18ff */
[----:B------:R-:W3:Y:S02]  /*111b0*/  SYNCS.PHASECHK.TRANS64.TRYWAIT P1, [UR33+0x7038], R3 ;  /* 0x00703803ff0075a7 */ /* 0x000ee40008021121 */
[----:B---3--:R-:W-:Y:S05]  /*111c0*/  @!P1 BRA `(.L_x_292) ;  /* 0x0000002800d09947 */ /* 0x008fea0003800000 */
.L_x_417:
[----:B-1----:R-:W-:-:S04]  /*111d0*/  @!P0 MOV R0, 0x1000 ;  /* 0x0000100000008802 */ /* 0x002fc80000000f00 */
[----:B------:R1:W-:Y:S01]  /*111e0*/  @!P0 SYNCS.ARRIVE.TRANS64 RZ, [UR33+0x7020], R0 ;  /* 0x00702000ffff89a7 */ /* 0x0003e20008000021 */
[----:B------:R-:W-:Y:S05]  /*111f0*/  BRA.U !UP2, `(.L_x_293) ;  /* 0x000000010a047547 */ /* 0x000fea000b800000 */
[----:B--2---:R-:W-:Y:S05]  /*11200*/  BPT.TRAP 0x1 ;  /* 0x000000040000795c */ /* 0x004fea0000300000 */
.L_x_293:
[----:B------:R-:W-:Y:S04]  /*11210*/  BSSY.RECONVERGENT B0, `(.L_x_294) ;  /* 0x0000003000007945 */ /* 0x000fe80003800200 */
[----:B------:R-:W-:Y:S05]  /*11220*/  @P2 BRA `(.L_x_295) ;  /* 0x0000000000042947 */ /* 0x000fea0003800000 */
[----:B--2---:R-:W-:Y:S05]  /*11230*/  BPT.TRAP 0x1 ;  /* 0x000000040000795c */ /* 0x004fea0000300000 */
.L_x_295:
[----:B--2---:R-:W-:Y:S05]  /*11240*/  BSYNC.RECONVERGENT B0 ;  /* 0x0000000000007941 */ /* 0x004fea0003800200 */
.L_x_294:
[----:B------:R-:W-:Y:S02]  /*11250*/  ULEA UR32, UR10, UR8, 0xc ;  /* 0x000000080a207291 */ /* 0x000fe4000f8e60ff */
[----:B------:R-:W-:Y:S02]  /*11260*/  UIADD3 UR14, UP1, UPT, UR4, 0x180, URZ ;  /* 0x00000180040e7890 */ /* 0x000fe4000ff3e0ff */
[----:B------:R-:W-:Y:S02]  /*11270*/  UIADD3 UR35, UPT, UPT, UR27, -0x40, URZ ;  /* 0xffffffc01b237890 */ /* 0x000fe4000fffe0ff */
[----:B------:R-:W-:Y:S02]  /*11280*/  UIADD3 UR33, UPT, UPT, UR33, 0x7020, URZ ;  /* 0x0000702021217890 */ /* 0x000fe4000fffe0ff */
[----:B------:R-:W-:Y:S02]  /*11290*/  UIADD3 UR32, UPT, UPT, UR32, 0x4000, URZ ;  /* 0x0000400020207890 */ /* 0x000fe4000fffe0ff */
[----:B------:R-:W-:Y:S01]  /*112a0*/  UIADD3.X UR15, UPT, UPT, URZ, UR5, URZ, UP1, !UPT ;  /* 0x00000005ff0f7290 */ /* 0x000fe20008ffe4ff */
[----:B------:R-:W-:Y:S01]  /*112b0*/  UMOV UR12, 0x0 ;  /* 0x00000000000c7882 */ /* 0x000fe20000000000 */
[----:B------:R-:W-:Y:S01]  /*112c0*/  UMOV UR13, 0x10000000 ;  /* 0x10000000000d7882 */ /* 0x000fe20000000000 */
[----:B------:R-:W-:Y:S01]  /*112d0*/  UMOV UR34, URZ ;  /* 0x000000ff00227c82 */ /* 0x000fe20008000000 */
[----:B------:R-:W-:-:S05]  /*112e0*/  UIADD3 UR10, UPT, UPT, UR10, 0x1, URZ ;  /* 0x000000010a0a7890 */ /* 0x000fca000fffe0ff */
[----:B------:R2:W-:Y:S01]  /*112f0*/  UTMALDG.4D [UR32], [UR14], desc[UR12] ;  /* 0x00000c200e0075b4 */ /* 0x0005e20008019000 */
[----:B------:R-:W-:-:S04]  /*11300*/  UISETP.NE.AND UP1, UPT, UR10, 0x3, UPT ;  /* 0x000000030a00788c */ /* 0x000fc8000bf25270 */
[----:B------:R-:W-:Y:S02]  /*11310*/  USEL UR11, URZ, 0x1, UP1 ;  /* 0x00000001ff0b7887 */ /* 0x000fe40008800000 */
[----:B------:R-:W-:-:S04]  /*11320*/  USEL UR10, UR10, URZ, UP1 ;  /* 0x000000ff0a0a7287 */ /* 0x000fc80008800000 */
[----:B------:R-:W-:Y:S01]  /*11330*/  LOP3.LUT R2, R2, UR11, RZ, 0x3c, !PT ;  /* 0x0000000b02027c12 */ /* 0x000fe2000f8e3cff */
[----:B--2---:R-:W-:Y:S07]  /*11340*/  BRA.U !UP0, `(.L_x_296) ;  /* 0x0000000108047547 */ /* 0x004fee000b800000 */
[----:B------:R-:W-:Y:S05]  /*11350*/  BPT.TRAP 0x1 ;  /* 0x000000040000795c */ /* 0x000fea0000300000 */
.L_x_296:
[----:B------:R-:W-:Y:S01]  /*11360*/  ULEA UR17, UR10, UR8, 0x3 ;  /* 0x000000080a117291 */ /* 0x000fe2000f8e18ff */
[----:B------:R-:W-:-:S08]  /*11370*/  SHF.L.U32 R3, R2, 0x1f, RZ ;  /* 0x0000001f02037819 */ /* 0x000fd000000006ff */
[----:B------:R-:W2:Y:S02]  /*11380*/  SYNCS.PHASECHK.TRANS64.TRYWAIT P1, [UR17+0x7038], R3 ;  /* 0x00703803ff0075a7 */ /* 0x000ea40008021111 */
[----:B--2---:R-:W-:Y:S05]  /*11390*/  @!P1 BRA `(.L_x_297) ;  /* 0x0000002800749947 */ /* 0x004fea0003800000 */
.L_x_419:
[----:B-1----:R-:W-:-:S04]  /*113a0*/  @!P0 MOV R0, 0x1000 ;  /* 0x0000100000008802 */ /* 0x002fc80000000f00 */
[----:B------:R1:W-:Y:S01]  /*113b0*/  @!P0 SYNCS.ARRIVE.TRANS64 RZ, [UR17+0x7020], R0 ;  /* 0x00702000ffff89a7 */ /* 0x0003e20008000011 */
[----:B------:R-:W-:Y:S05]  /*113c0*/  BRA.U !UP2, `(.L_x_298) ;  /* 0x000000010a047547 */ /* 0x000fea000b800000 */
[----:B------:R-:W-:Y:S05]  /*113d0*/  BPT.TRAP 0x1 ;  /* 0x000000040000795c */ /* 0x000fea0000300000 */
.L_x_298:
[----:B------:R-:W-:Y:S04]  /*113e0*/  BSSY.RECONVERGENT B0, `(.L_x_299) ;  /* 0x0000003000007945 */ /* 0x000fe80003800200 */
[----:B------:R-:W-:Y:S05]  /*113f0*/  @P2 BRA `(.L_x_300) ;  /* 0x0000000000042947 */ /* 0x000fea0003800000 */
[----:B------:R-:W-:Y:S05]  /*11400*/  BPT.TRAP 0x1 ;  /* 0x000000040000795c */ /* 0x000fea0000300000 */
.L_x_300:
[----:B------:R-:W-:Y:S05]  /*11410*/  BSYNC.RECONVERGENT B0 ;  /* 0x0000000000007941 */ /* 0x000fea0003800200 */
.L_x_299:
        /* <DEDUP_REMOVED lines=9> */
[----:B------:R-:W-:Y:S01]  /*114b0*/  UMOV UR20, UR36 ;  /* 0x0000002400147c82 */ /* 0x000fe20008000000 */
[----:B------:R-:W-:Y:S01]  /*114c0*/  UMOV UR21, UR37 ;  /* 0x0000002500157c82 */ /* 0x000fe20008000000 */
[----:B------:R-:W-:-:S03]  /*114d0*/  UIADD3 UR10, UPT, UPT, UR10, 0x1, URZ ;  /* 0x000000010a0a7890 */ /* 0x000fc6000fffe0ff */
[----:B------:R2:W-:Y:S01]  /*114e0*/  UTMALDG.4D [UR16], [UR14], desc[UR12] ;  /* 0x00000c100e0075b4 */ /* 0x0005e20008019000 */
[----:B------:R-:W-:-:S04]  /*114f0*/  UISETP.NE.AND UP1, UPT, UR10, 0x3, UPT ;  /* 0x000000030a00788c */ /* 0x000fc8000bf25270 */
[----:B------:R-:W-:Y:S02]  /*11500*/  USEL UR11, URZ, 0x1, UP1 ;  /* 0x00000001ff0b7887 */ /* 0x000fe40008800000 */
[----:B------:R-:W-:-:S04]  /*11510*/  USEL UR10, UR10, URZ, UP1 ;  /* 0x000000ff0a0a7287 */ /* 0x000fc80008800000 */
[----:B------:R-:W-:Y:S01]  /*11520*/  LOP3.LUT R2, R2, UR11, RZ, 0x3c, !PT ;  /* 0x0000000b02027c12 */ /* 0x000fe2000f8e3cff */
[----:B--2---:R-:W-:Y:S07]  /*11530*/  BRA.U !UP0, `(.L_x_301) ;  /* 0x0000000108047547 */ /* 0x004fee000b800000 */
[----:B------:R-:W-:Y:S05]  /*11540*/  BPT.TRAP 0x1 ;  /* 0x000000040000795c */ /* 0x000fea0000300000 */
.L_x_301:
[----:B------:R-:W-:Y:S01]  /*11550*/  ULEA UR25, UR10, UR8, 0x3 ;  /* 0x000000080a197291 */ /* 0x000fe2000f8e18ff */
[----:B------:R-:W-:-:S08]  /*11560*/  SHF.L.U32 R3, R2, 0x1f, RZ ;  /* 0x0000001f02037819 */ /* 0x000fd000000006ff */
[----:B------:R-:W2:Y:S02]  /*11570*/  SYNCS.PHASECHK.TRANS64.TRYWAIT P1, [UR25+0x7038], R3 ;  /* 0x00703803ff0075a7 */ /* 0x000ea40008021119 */
[----:B--2---:R-:W-:Y:S05]  /*11580*/  @!P1 BRA `(.L_x_302) ;  /* 0x0000002800109947 */ /* 0x004fea0003800000 */
.L_x_421:
[----:B-1----:R-:W-:-:S04]  /*11590*/  @!P0 MOV R0, 0x1000 ;  /* 0x0000100000008802 */ /* 0x002fc80000000f00 */
[----:B------:R1:W-:Y:S01]  /*115a0*/  @!P0 SYNCS.ARRIVE.TRANS64 RZ, [UR25+0x7020], R0 ;  /* 0x00702000ffff89a7 */ /* 0x0003e20008000019 */
[----:B------:R-:W-:Y:S05]  /*115b0*/  BRA.U !UP2, `(.L_x_303) ;  /* 0x000000010a047547 */ /* 0x000fea000b800000 */
[----:B------:R-:W-:Y:S05]  /*115c0*/  BPT.TRAP 0x1 ;  /* 0x000000040000795c */ /* 0x000fea0000300000 */
.L_x_303:
[----:B------:R-:W-:Y:S04]  /*115d0*/  BSSY.RECONVERGENT B0, `(.L_x_304) ;  /* 0x0000003000007945 */ /* 0x000fe80003800200 */
[----:B------:R-:W-:Y:S05]  /*115e0*/  @P2 BRA `(.L_x_305) ;  /* 0x0000000000042947 */ /* 0x000fea0003800000 */
[----:B------:R-:W-:Y:S05]  /*115f0*/  BPT.TRAP 0x1 ;  /* 0x000000040000795c */ /* 0x000fea0000300000 */
.L_x_305:
[----:B------:R-:W-:Y:S05]  /*11600*/  BSYNC.RECONVERGENT B0 ;  /* 0x0000000000007941 */ /* 0x000fea0003800200 */
.L_x_304:
[----:B------:R-:W-:Y:S02]  /*11610*/  ULEA UR24, UR10, UR8, 0xc ;  /* 0x000000080a187291 */ /* 0x000fe4000f8e60ff */
[----:B------:R-:W-:Y:S02]  /*11620*/  UIADD3 UR14, UP1, UPT, UR4, 0x180, URZ ;  /* 0x00000180040e7890 */ /* 0x000fe4000ff3e0ff */
        /* <DEDUP_REMOVED lines=16> */
.L_x_306:
[----:B------:R-:W-:Y:S01]  /*11730*/  ULEA UR17, UR10, UR8, 0x3 ;  /* 0x000000080a117291 */ /* 0x000fe2000f8e18ff */
[----:B------:R-:W-:-:S08]  /*11740*/  SHF.L.U32 R3, R2, 0x1f, RZ ;  /* 0x0000001f02037819 */ /* 0x000fd000000006ff */
[----:B------:R-:W2:Y:S02]  /*11750*/  SYNCS.PHASECHK.TRANS64.TRYWAIT P1, [UR17+0x7038], R3 ;  /* 0x00703803ff0075a7 */ /* 0x000ea40008021111 */
[----:B--2---:R-:W-:Y:S05]  /*11760*/  @!P1 BRA `(.L_x_307) ;  /* 0x0000002400b09947 */ /* 0x004fea0003800000 */
.L_x_423:
[----:B-1----:R-:W-:-:S04]  /*11770*/  @!P0 MOV R0, 0x1000 ;  /* 0x0000100000008802 */ /* 0x002fc80000000f00 */
[----:B------:R1:W-:Y:S01]  /*11780*/  @!P0 SYNCS.ARRIVE.TRANS64 RZ, [UR17+0x7020], R0 ;  /* 0x00702000ffff89a7 */ /* 0x0003e20008000011 */
[----:B------:R-:W-:Y:S05]  /*11790*/  BRA.U !UP2, `(.L_x_308) ;  /* 0x000000010a047547 */ /* 0x000fea000b800000 */
[----:B------:R-:W-:Y:S05]  /*117a0*/  BPT.TRAP 0x1 ;  /* 0x000000040000795c */ /* 0x000fea0000300000 */
.L_x_308:
[----:B------:R-:W-:Y:S04]  /*117b0*/  BSSY.RECONVERGENT B0, `(.L_x_309) ;  /* 0x0000003000007945 */ /* 0x000fe80003800200 */
[----:B------:R-:W-:Y:S05]  /*117c0*/  @P2 BRA `(.L_x_310) ;  /* 0x0000000000042947 */ /* 0x000fea0003800000 */
[----:B------:R-:W-:Y:S05]  /*117d0*/  BPT.TRAP 0x1 ;  /* 0x000000040000795c */ /* 0x000fea0000300000 */
.L_x_310:
[----:B------:R-:W-:Y:S05]  /*117e0*/  BSYNC.RECONVERGENT B0 ;  /* 0x0000000000007941 */ /* 0x000fea0003800200 */
.L_x_309:
        /* <DEDUP_REMOVED lines=10> */
[----:B------:R-:W-:Y:S01]  /*11890*/  UMOV UR21, UR37 ;  /* 0x0000002500157c82 */ /* 0x000fe20008000000 */
[----:B------:R-:W-:-:S02]  /*118a0*/  UIADD3 UR10, UPT, UPT, UR10, 0x1, URZ ;  /* 0x000000010a0a7890 */ /* 0x000fc4000fffe0ff */
[----:B------:R2:W-:Y:S02]  /*118b0*/  UTMALDG.4D [UR16], [UR14], desc[UR12] ;  /* 0x00000c100e0075b4 */ /* 0x0005e40008019000 */
[----:B------:R-:W-:-:S04]  /*118c0*/  UISETP.NE.AND UP1, UPT, UR10, 0x3, UPT ;  /* 0x000000030a00788c */ /* 0x000fc8000bf25270 */
[----:B------:R-:W-:Y:S02]  /*118d0*/  USEL UR11, URZ, 0x1, UP1 ;  /* 0x00000001ff0b7887 */ /* 0x000fe40008800000 */
[----:B------:R-:W-:-:S04]  /*118e0*/  USEL UR10, UR10, URZ, UP1 ;  /* 0x000000ff0a0a7287 */ /* 0x000fc80008800000 */
[----:B------:R-:W-:Y:S01]  /*118f0*/  LOP3.LUT R2, R2, UR11, RZ, 0x3c, !PT ;  /* 0x0000000b02027c12 */ /* 0x000fe2000f8e3cff */
[----:B--2---:R-:W-:Y:S07]  /*11900*/  BRA.U !UP0, `(.L_x_311) ;  /* 0x0000000108047547 */ /* 0x004fee000b800000 */
[----:B------:R-:W-:Y:S05]  /*11910*/  BPT.TRAP 0x1 ;  /* 0x000000040000795c */ /* 0x000fea0000300000 */
.L_x_311:
[----:B------:R-:W-:Y:S01]  /*11920*/  ULEA UR17, UR10, UR8, 0x3 ;  /* 0x000000080a117291 */ /* 0x000fe2000f8e18ff */
[----:B------:R-:W-:-:S08]  /*11930*/  SHF.L.U32 R3, R2, 0x1f, RZ ;  /* 0x0000001f02037819 */ /* 0x000fd000000006ff */
[----:B------:R-:W2:Y:S02]  /*11940*/  SYNCS.PHASECHK.TRANS64.TRYWAIT P1, [UR17+0x7038], R3 ;  /* 0x00703803ff0075a7 */ /* 0x000ea40008021111 */
[----:B--2---:R-:W-:Y:S05]  /*11950*/  @!P1 BRA `(.L_x_312) ;  /* 0x00000024004c9947 */ /* 0x004fea0003800000 */
.L_x_425:
[----:B-1----:R-:W-:-:S04]  /*11960*/  @!P0 MOV R0, 0x1000 ;  /* 0x0000100000008802 */ /* 0x002fc80000000f00 */
[----:B------:R1:W-:Y:S01]  /*11970*/  @!P0 SYNCS.ARRIVE.TRANS64 RZ, [UR17+0x7020], R0 ;  /* 0x00702000ffff89a7 */ /* 0x0003e20008000011 */
[----:B------:R-:W-:Y:S05]  /*11980*/  BRA.U !UP2, `(.L_x_313) ;  /* 0x000000010a047547 */ /* 0x000fea000b800000 */
[----:B------:R-:W-:Y:S05]  /*11990*/  BPT.TRAP 0x1 ;  /* 0x000000040000795c */ /* 0x000fea0000300000 */
.L_x_313:
[----:B------:R-:W-:Y:S04]  /*119a0*/  BSSY.RECONVERGENT B0, `(.L_x_314) ;  /* 0x0000003000007945 */ /* 0x000fe80003800200 */
[----:B------:R-:W-:Y:S05]  /*119b0*/  @P2 BRA `(.L_x_315) ;  /* 0x0000000000042947 */ /* 0x000fea0003800000 */
[----:B------:R-:W-:Y:S05]  /*119c0*/  BPT.TRAP 0x1 ;  /* 0x000000040000795c */ /* 0x000fea0000300000 */
.L_x_315:
[----:B------:R-:W-:Y:S05]  /*119d0*/  BSYNC.RECONVERGENT B0 ;  /* 0x0000000000007941 */ /* 0x000fea0003800200 */
.L_x_314:
[----:B------:R-:W-:Y:S02]  /*119e0*/  ULEA UR16, UR10, UR8, 0xc ;  /* 0x000000080a107291 */ /* 0x000fe4000f8e60ff */
[----:B------:R-:W-:Y:S02]  /*119f0*/  UIADD3 UR14, UP1, UPT, UR4, 0x180, URZ ;  /* 0x00000180040e7890 */ /* 0x000fe4000ff3e0ff */
[----:B------:R-:W-:Y:S02]  /*11a00*/  UIADD3 UR19, UPT, UPT, UR27, 0x40, URZ ;  /* 0x000000401b137890 */ /* 0x000fe4000fffe0ff */
        /* <DEDUP_REMOVED lines=16> */
.L_x_316:
[----:B------:R-:W-:Y:S01]  /*11b10*/  ULEA UR17, UR10, UR8, 0x3 ;  /* 0x000000080a117291 */ /* 0x000fe2000f8e18ff */
[----:B------:R-:W-:-:S08]  /*11b20*/  SHF.L.U32 R3, R2, 0x1f, RZ ;  /* 0x0000001f02037819 */ /* 0x000fd000000006ff */
[----:B------:R-:W2:Y:S02]  /*11b30*/  SYNCS.PHASECHK.TRANS64.TRYWAIT P1, [UR17+0x7038], R3 ;  /* 0x00703803ff0075a7 */ /* 0x000ea40008021111 */
[----:B--2---:R-:W-:Y:S05]  /*11b40*/  @!P1 BRA `(.L_x_317) ;  /* 0x0000002000e89947 */ /* 0x004fea0003800000 */
.L_x_427:
[----:B-1----:R-:W-:-:S04]  /*11b50*/  @!P0 MOV R0, 0x1000 ;  /* 0x0000100000008802 */ /* 0x002fc80000000f00 */
[----:B------:R1:W-:Y:S01]  /*11b60*/  @!P0 SYNCS.ARRIVE.TRANS64 RZ, [UR17+0x7020], R0 ;  /* 0x00702000ffff89a7 */ /* 0x0003e20008000011 */
[----:B------:R-:W-:Y:S05]  /*11b70*/  BRA.U !UP2, `(.L_x_318) ;  /* 0x000000010a047547 */ /* 0x000fea000b800000 */
[----:B------:R-:W-:Y:S05]  /*11b80*/  BPT.TRAP 0x1 ;  /* 0x000000040000795c */ /* 0x000fea0000300000 */
.L_x_318:
[----:B------:R-:W-:Y:S04]  /*11b90*/  BSSY.RECONVERGENT B0, `(.L_x_319) ;  /* 0x0000003000007945 */ /* 0x000fe80003800200 */
[----:B------:R-:W-:Y:S05]  /*11ba0*/  @P2 BRA `(.L_x_320) ;  /* 0x0000000000042947 */ /* 0x000fea0003800000 */
[----:B------:R-:W-:Y:S05]  /*11bb0*/  BPT.TRAP 0x1 ;  /* 0x000000040000795c */ /* 0x000fea0000300000 */
.L_x_320:
[----:B------:R-:W-:Y:S05]  /*11bc0*/  BSYNC.RECONVERGENT B0 ;  /* 0x0000000000007941 */ /* 0x000fea0003800200 */
.L_x_319:
        /* <DEDUP_REMOVED lines=19> */
.L_x_321:
[----:B------:R-:W-:Y:S01]  /*11d00*/  ULEA UR17, UR10, UR8, 0x3 ;  /* 0x000000080a117291 */ /* 0x000fe2000f8e18ff */
[----:B------:R-:W-:-:S08]  /*11d10*/  SHF.L.U32 R3, R2, 0x1f, RZ ;  /* 0x0000001f02037819 */ /* 0x000fd000000006ff */
[----:B------:R-:W2:Y:S02]  /*11d20*/  SYNCS.PHASECHK.TRANS64.TRYWAIT P1, [UR17+0x7038], R3 ;  /* 0x00703803ff0075a7 */ /* 0x000ea40008021111 */
[----:B--2---:R-:W-:Y:S05]  /*11d30*/  @!P1 BRA `(.L_x_322) ;  /* 0x0000002000849947 */ /* 0x004fea0003800000 */
.L_x_429:
[----:B-1----:R-:W-:-:S04]  /*11d40*/  @!P0 MOV R0, 0x1000 ;  /* 0x0000100000008802 */ /* 0x002fc80000000f00 */
[----:B------:R1:W-:Y:S01]  /*11d50*/  @!P0 SYNCS.ARRIVE.TRANS64 RZ, [UR17+0x7020], R0 ;  /* 0x00702000ffff89a7 */ /* 0x0003e20008000011 */
[----:B------:R-:W-:Y:S05]  /*11d60*/  BRA.U !UP2, `(.L_x_323) ;  /* 0x000000010a047547 */ /* 0x000fea000b800000 */
[----:B------:R-:W-:Y:S05]  /*11d70*/  BPT.TRAP 0x1 ;  /* 0x000000040000795c */ /* 0x000fea0000300000 */
.L_x_323:
[----:B------:R-:W-:Y:S04]  /*11d80*/  BSSY.RECONVERGENT B0, `(.L_x_324) ;  /* 0x0000003000007945 */ /* 0x000fe80003800200 */
[----:B------:R-:W-:Y:S05]  /*11d90*/  @P2 BRA `(.L_x_325) ;  /* 0x0000000000042947 */ /* 0x000fea0003800000 */
[----:B------:R-:W-:Y:S05]  /*11da0*/  BPT.TRAP 0x1 ;  /* 0x000000040000795c */ /* 0x000fea0000300000 */
.L_x_325:
[----:B------:R-:W-:Y:S05]  /*11db0*/  BSYNC.RECONVERGENT B0 ;  /* 0x0000000000007941 */ /* 0x000fea0003800200 */
.L_x_324:
        /* <DEDUP_REMOVED lines=19> */
.L_x_326:
[----:B------:R-:W-:Y:S01]  /*11ef0*/  ULEA UR17, UR10, UR8, 0x3 ;  /* 0x000000080a117291 */ /* 0x000fe2000f8e18ff */
[----:B------:R-:W-:-:S08]  /*11f00*/  SHF.L.U32 R3, R2, 0x1f, RZ ;  /* 0x0000001f02037819 */ /* 0x000fd000000006ff */
[----:B------:R-:W2:Y:S02]  /*11f10*/  SYNCS.PHASECHK.TRANS64.TRYWAIT P1, [UR17+0x7038], R3 ;  /* 0x00703803ff0075a7 */ /* 0x000ea40008021111 */
[----:B--2---:R-:W-:Y:S05]  /*11f20*/  @!P1 BRA `(.L_x_327) ;  /* 0x0000002000209947 */ /* 0x004fea0003800000 */
.L_x_431:
[----:B-1----:R-:W-:-:S04]  /*11f30*/  @!P0 MOV R0, 0x1000 ;  /* 0x0000100000008802 */ /* 0x002fc80000000f00 */
[----:B------:R1:W-:Y:S01]  /*11f40*/  @!P0 SYNCS.ARRIVE.TRANS64 RZ, [UR17+0x7020], R0 ;  /* 0x00702000ffff89a7 */ /* 0x0003e20008000011 */
[----:B------:R-:W-:Y:S05]  /*11f50*/  BRA.U !UP2, `(.L_x_328) ;  /* 0x000000010a047547 */ /* 0x000fea000b800000 */
[----:B------:R-:W-:Y:S05]  /*11f60*/  BPT.TRAP 0x1 ;  /* 0x000000040000795c */ /* 0x000fea0000300000 */
.L_x_328:
[----:B------:R-:W-:Y:S04]  /*11f70*/  BSSY.RECONVERGENT B0, `(.L_x_329) ;  /* 0x0000003000007945 */ /* 0x000fe80003800200 */
[----:B------:R-:W-:Y:S05]  /*11f80*/  @P2 BRA `(.L_x_330) ;  /* 0x0000000000042947 */ /* 0x000fea0003800000 */
[----:B------:R-:W-:Y:S05]  /*11f90*/  BPT.TRAP 0x1 ;  /* 0x000000040000795c */ /* 0x000fea0000300000 */
.L_x_330:
[----:B------:R-:W-:Y:S05]  /*11fa0*/  BSYNC.RECONVERGENT B0 ;  /* 0x0000000000007941 */ /* 0x000fea0003800200 */
.L_x_329:
        /* <DEDUP_REMOVED lines=13> */
[----:B------:R-:W-:Y:S02]  /*12080*/  UIADD3 UR9, UPT, UPT, UR9, 0x4, URZ ;  /* 0x0000000409097890 */ /* 0x000fe4000fffe0ff */
[----:B------:R-:W-:Y:S02]  /*12090*/  UISETP.NE.AND UP1, UPT, UR10, 0x3, UPT ;  /* 0x000000030a00788c */ /* 0x000fe4000bf25270 */
[----:B------:R-:W-:Y:S02]  /*120a0*/  UIADD3 UR7, UPT, UPT, UR7, 0x4, URZ ;  /* 0x0000000407077890 */ /* 0x000fe4000fffe0ff */
[----:B------:R-:W-:Y:S02]  /*120b0*/  USEL UR11, URZ, 0x1, UP1 ;  /* 0x00000001ff0b7887 */ /* 0x000fe40008800000 */
[----:B------:R-:W-:Y:S02]  /*120c0*/  USEL UR10, UR10, URZ, UP1 ;  /* 0x000000ff0a0a7287 */ /* 0x000fe40008800000 */
[----:B------:R-:W-:-:S02]  /*120d0*/  UISETP.NE.AND UP1, UPT, UR9, URZ, UPT ;  /* 0x000000ff0900728c */ /* 0x000fc4000bf25270 */
[----:B------:R-:W-:Y:S01]  /*120e0*/  LOP3.LUT R2, R2, UR11, RZ, 0x3c, !PT ;  /* 0x0000000b02027c12 */ /* 0x000fe2000f8e3cff */
[----:B------:R-:W-:-:S06]  /*120f0*/  UIADD3 UR27, UPT, UPT, UR27, 0x100, URZ ;  /* 0x000001001b1b7890 */ /* 0x000fcc000fffe0ff */
[----:B---3--:R-:W-:Y:S06]  /*12100*/  BRA.U UP1, `(.L_x_331) ;  /* 0xfffffff1010c7547 */ /* 0x008fec000b83ffff */
[----:B------:R-:W-:Y:S02]  /*12110*/  UIADD3 UR9, UPT, UPT, UR7, 0x1, URZ ;  /* 0x0000000107097890 */ /* 0x000fe4000fffe0ff */
.L_x_290:
[----:B------:R-:W-:-:S13]  /*12120*/  ISETP.NE.AND P1, PT, RZ, UR6, PT ;  /* 0x00000006ff007c0c */ /* 0x000fda000bf25270 */
[----:B--2---:R-:W-:Y:S05]  /*12130*/  @!P1 EXIT ;  /* 0x000000000000994d */ /* 0x004fea0003800000 */
[----:B------:R-:W-:Y:S02]  /*12140*/  UIADD3 UR7, UPT, UPT, -UR6, URZ, URZ ;  /* 0x000000ff06077290 */ /* 0x000fe4000fffe1ff */
[----:B------:R-:W-:-:S12]  /*12150*/  USHF.L.U32 UR27, UR9, 0x6, URZ ;  /* 0x00000006091b7899 */ /* 0x000fd800080006ff */
.L_x_342:
[----:B------:R-:W-:Y:S05]  /*12160*/  BRA.U !UP0, `(.L_x_332) ;  /* 0x0000000108047547 */ /* 0x000fea000b800000 */
[----:B------:R-:W-:Y:S05]  /*12170*/  BPT.TRAP 0x1 ;  /* 0x000000040000795c */ /* 0x000fea0000300000 */
.L_x_332:
[----:B------:R-:W-:Y:S01]  /*12180*/  ULEA UR25, UR10, UR8, 0x3 ;  /* 0x000000080a197291 */ /* 0x000fe2000f8e18ff */
[----:B------:R-:W-:-:S08]  /*12190*/  SHF.L.U32 R3, R2, 0x1f, RZ ;  /* 0x0000001f02037819 */ /* 0x000fd000000006ff */
[----:B------:R-:W2:Y:S02]  /*121a0*/  SYNCS.PHASECHK.TRANS64.TRYWAIT P1, [UR25+0x7038], R3 ;  /* 0x00703803ff0075a7 */ /* 0x000ea40008021119 */
[----:B--2---:R-:W-:Y:S05]  /*121b0*/  @!P1 BRA `(.L_x_333) ;  /* 0x0000001c00949947 */ /* 0x004fea0003800000 */
.L_x_433:
[----:B-1----:R-:W-:-:S04]  /*121c0*/  @!P0 MOV R0, 0x1000 ;  /* 0x0000100000008802 */ /* 0x002fc80000000f00 */
[----:B------:R1:W-:Y:S01]  /*121d0*/  @!P0 SYNCS.ARRIVE.TRANS64 RZ, [UR25+0x7020], R0 ;  /* 0x00702000ffff89a7 */ /* 0x0003e20008000019 */
[----:B------:R-:W-:Y:S05]  /*121e0*/  BRA.U !UP2, `(.L_x_334) ;  /* 0x000000010a047547 */ /* 0x000fea000b800000 */
[----:B------:R-:W-:Y:S05]  /*121f0*/  BPT.TRAP 0x1 ;  /* 0x000000040000795c */ /* 0x000fea0000300000 */
.L_x_334:
[----:B------:R-:W-:Y:S04]  /*12200*/  BSSY.RECONVERGENT B0, `(.L_x_335) ;  /* 0x0000003000007945 */ /* 0x000fe80003800200 */
[----:B------:R-:W-:Y:S05]  /*12210*/  @P2 BRA `(.L_x_336) ;  /* 0x0000000000042947 */ /* 0x000fea0003800000 */
[----:B------:R-:W-:Y:S05]  /*12220*/  BPT.TRAP 0x1 ;  /* 0x000000040000795c */ /* 0x000fea0000300000 */
.L_x_336:
[----:B------:R-:W-:Y:S05]  /*12230*/  BSYNC.RECONVERGENT B0 ;  /* 0x0000000000007941 */ /* 0x000fea0003800200 */
.L_x_335:
        /* <DEDUP_REMOVED lines=18> */
.L_x_337:
[----:B------:R-:W-:Y:S01]  /*12360*/  ULEA UR17, UR6, UR8, 0x3 ;  /* 0x0000000806117291 */ /* 0x000fe2000f8e18ff */
[----:B------:R-:W-:-:S08]  /*12370*/  SHF.L.U32 R3, R2, 0x1f, RZ ;  /* 0x0000001f02037819 */ /* 0x000fd000000006ff */
[----:B------:R-:W2:Y:S02]  /*12380*/  SYNCS.PHASECHK.TRANS64.TRYWAIT P1, [UR17+0x7038], R3 ;  /* 0x00703803ff0075a7 */ /* 0x000ea40008021111 */
[----:B--2---:R-:W-:Y:S05]  /*12390*/  @!P1 BRA `(.L_x_338) ;  /* 0x0000001c00349947 */ /* 0x004fea0003800000 */
.L_x_435:
[----:B-1----:R-:W-:-:S04]  /*123a0*/  @!P0 MOV R0, 0x1000 ;  /* 0x0000100000008802 */ /* 0x002fc80000000f00 */
[----:B------:R1:W-:Y:S01]  /*123b0*/  @!P0 SYNCS.ARRIVE.TRANS64 RZ, [UR17+0x7020], R0 ;  /* 0x00702000ffff89a7 */ /* 0x0003e20008000011 */
[----:B------:R-:W-:Y:S05]  /*123c0*/  BRA.U !UP2, `(.L_x_339) ;  /* 0x000000010a047547 */ /* 0x000fea000b800000 */
[----:B------:R-:W-:Y:S05]  /*123d0*/  BPT.TRAP 0x1 ;  /* 0x000000040000795c */ /* 0x000fea0000300000 */
.L_x_339:
[----:B------:R-:W-:Y:S04]  /*123e0*/  BSSY.RECONVERGENT B0, `(.L_x_340) ;  /* 0x0000003000007945 */ /* 0x000fe80003800200 */
[----:B------:R-:W-:Y:S05]  /*123f0*/  @P2 BRA `(.L_x_341) ;  /* 0x0000000000042947 */ /* 0x000fea0003800000 */
[----:B------:R-:W-:Y:S05]  /*12400*/  BPT.TRAP 0x1 ;  /* 0x000000040000795c */ /* 0x000fea0000300000 */
.L_x_341:
[----:B------:R-:W-:Y:S05]  /*12410*/  BSYNC.RECONVERGENT B0 ;  /* 0x0000000000007941 */ /* 0x000fea0003800200 */
.L_x_340:
        /* <DEDUP_REMOVED lines=12> */
[----:B------:R2:W-:Y:S01]  /*124e0*/  UTMALDG.4D [UR16], [UR14], desc[UR12] ;  /* 0x00000c100e0075b4 */ /* 0x0005e20008019000 */
[----:B------:R-:W-:Y:S02]  /*124f0*/  UIADD3 UR7, UPT, UPT, UR7, 0x1, URZ ;  /* 0x0000000107077890 */ /* 0x000fe4000fffe0ff */
[----:B------:R-:W-:Y:S02]  /*12500*/  UISETP.NE.AND UP1, UPT, UR10, 0x3, UPT ;  /* 0x000000030a00788c */ /* 0x000fe4000bf25270 */
[----:B------:R-:W-:Y:S02]  /*12510*/  UIADD3 UR27, UPT, UPT, UR27, 0x40, URZ ;  /* 0x000000401b1b7890 */ /* 0x000fe4000fffe0ff */
[----:B------:R-:W-:Y:S02]  /*12520*/  USEL UR6, URZ, 0x1, UP1 ;  /* 0x00000001ff067887 */ /* 0x000fe40008800000 */
[----:B------:R-:W-:Y:S02]  /*12530*/  USEL UR10, UR10, URZ, UP1 ;  /* 0x000000ff0a0a7287 */ /* 0x000fe40008800000 */
[----:B------:R-:W-:-:S02]  /*12540*/  UISETP.NE.AND UP1, UPT, UR7, URZ, UPT ;  /* 0x000000ff0700728c */ /* 0x000fc4000bf25270 */
[----:B------:R-:W-:-:S07]  /*12550*/  LOP3.LUT R2, R2, UR6, RZ, 0x3c, !PT ;  /* 0x0000000602027c12 */ /* 0x000fce000f8e3cff */
[----:B--2---:R-:W-:Y:S05]  /*12560*/  BRA.U UP1, `(.L_x_342) ;  /* 0xfffffff901fc7547 */ /* 0x004fea000b83ffff */
[----:B------:R-:W-:Y:S05]  /*12570*/  EXIT ;  /* 0x000000000000794d */ /* 0x000fea0003800000 */
.L_x_454:
[----:B------:R-:W-:-:S08]  /*12580*/  NOP ;  /* 0x0000000000007918 */ /* 0x000fd00000000000 */
[----:B------:R-:W1:-:S00]  /*12590*/  USETMAXREG.DEALLOC.CTAPOOL 0x20 ;  /* 0x00000020000079c8 */ /* 0x000e4000080e0500 */
[----:B------:R-:W2:Y:S08]  /*125a0*/  S2UR UR18, SR_CTAID.X ;  /* 0x00000000001279c3 */ /* 0x000eb00000002500 */
[----:B-1----:R-:W1:Y:S01]  /*125b0*/  LDC R0, c[0x0][0x380] ;  /* 0x0000e000ff007b82 */ /* 0x002e620000000800 */
[----:B--2---:R-:W-:-:S06]  /*125c0*/  USHF.L.U32 UR18, UR18, 0x8, URZ ;  /* 0x0000000812127899 */ /* 0x004fcc00080006ff */
[----:B-1----:R-:W-:-:S13]  /*125d0*/  ISETP.LE.U32.AND P0, PT, R0, UR18, PT ;  /* 0x0000001200007c0c */ /* 0x002fda000bf03070 */
[----:B------:R-:W-:Y:S05]  /*125e0*/  @P0 EXIT ;  /* 0x000000000000094d */ /* 0x000fea0003800000 */
[----:B------:R-:W1:Y:S01]  /*125f0*/  LDCU UR19, c[0x0][0x38c] ;  /* 0x00007180ff1377ac */ /* 0x000e620008000800 */
[----:B------:R-:W2:Y:S01]  /*12600*/  S2UR UR4, SR_CTAID.Y ;  /* 0x00000000000479c3 */ /* 0x000ea20000002600 */
[----:B------:R-:W-:Y:S01]  /*12610*/  UMOV UR6, URZ ;  /* 0x000000ff00067c82 */ /* 0x000fe20008000000 */
[----:B------:R-:W-:Y:S01]  /*12620*/  ELECT P0, URZ, PT ;  /* 0x0000000000ff782f */ /* 0x000fe20003800000 */
[----:B-1----:R-:W1:Y:S01]  /*12630*/  I2F.U32.RP R2, UR19 ;  /* 0x0000001300027d06 */ /* 0x002e620008209000 */
[----:B------:R-:W-:-:S07]  /*12640*/  UISETP.NE.U32.AND UP0, UPT, UR19, URZ, UPT ;  /* 0x000000ff1300728c */ /* 0x000fce000bf05070 */
[----:B-1----:R-:W1:Y:S02]  /*12650*/  MUFU.RCP R0, R2 ;  /* 0x0000000200007308 */ /* 0x002e640000001000 */
[----:B-1----:R-:W-:-:S06]  /*12660*/  VIADD R0, R0, 0xffffffe ;  /* 0x0ffffffe00007836 */ /* 0x002fcc0000000000 */
[----:B------:R-:W1:Y:S02]  /*12670*/  F2I.FTZ.U32.TRUNC.NTZ R0, R0 ;  /* 0x0000000000007305 */ /* 0x000e64000021f000 */
[----:B-1----:R-:W-:-:S13]  /*12680*/  R2UR UR7, R0 ;  /* 0x00000000000772ca */ /* 0x002fda00000e0000 */
[----:B------:R-:W-:-:S04]  /*12690*/  UIADD3 UR5, UPT, UPT, URZ, -UR7, URZ ;  /* 0x80000007ff057290 */ /* 0x000fc8000fffe0ff */
[----:B------:R-:W-:-:S04]  /*126a0*/  UIMAD UR5, UR5, UR19, URZ ;  /* 0x00000013050572a4 */ /* 0x000fc8000f8e02ff */
[----:B------:R-:W-:-:S04]  /*126b0*/  UIMAD.WIDE.U32 UR6, UR7, UR5, UR6 ;  /* 0x00000005070672a5 */ /* 0x000fc8000f8e0006 */
[----:B--2---:R-:W-:-:S07]  /*126c0*/  UIMAD.WIDE.U32 UR20, UR7, UR4, URZ ;  /* 0x00000004071472a5 */ /* 0x004fce000f8e00ff */
[----:B------:R-:W-:Y:S02]  /*126d0*/  UMOV UR20, UR21 ;  /* 0x0000001500147c82 */ /* 0x000fe40008000000 */
[----:B------:R-:W-:Y:S02]  /*126e0*/  UIADD3 UR5, UPT, UPT, -UR20, URZ, URZ ;  /* 0x000000ff14057290 */ /* 0x000fe4000fffe1ff */
[----:B------:R-:W1:Y:S02]  /*126f0*/  S2UR UR21, SR_CTAID.Z ;  /* 0x00000000001579c3 */ /* 0x000e640000002700 */
[----:B------:R-:W-:-:S04]  /*12700*/  UIMAD UR5, UR19, UR5, UR4 ;  /* 0x00000005130572a4 */ /* 0x000fc8000f8e0204 */
[----:B------:R-:W-:-:S11]  /*12710*/  UISETP.GE.U32.AND UP2, UPT, UR5, UR19, UPT ;  /* 0x000000130500728c */ /* 0x000fd6000bf46070 */
[----:B------:R-:W-:Y:S02]  /*12720*/  @UP2 UIADD3 UR5, UPT, UPT, UR5, -UR19, URZ ;  /* 0x8000001305052290 */ /* 0x000fe4000fffe0ff */
[----:B------:R-:W-:Y:S02]  /*12730*/  @UP2 UIADD3 UR20, UPT, UPT, UR20, 0x1, URZ ;  /* 0x0000000114142890 */ /* 0x000fe4000fffe0ff */
[----:B------:R-:W-:-:S11]  /*12740*/  UISETP.GE.U32.AND UP1, UPT, UR5, UR19, UPT ;  /* 0x000000130500728c */ /* 0x000fd6000bf26070 */
[----:B------:R-:W-:Y:S02]  /*12750*/  @UP1 UIADD3 UR20, UPT, UPT, UR20, 0x1, URZ ;  /* 0x0000000114141890 */ /* 0x000fe4000fffe0ff */
[----:B------:R-:W-:-:S04]  /*12760*/  @!UP0 ULOP3.LUT UR20, URZ, UR19, URZ, 0x33, !UPT ;  /* 0x00000013ff148292 */ /* 0x000fc8000f8e33ff */
[----:B------:R-:W-:-:S04]  /*12770*/  UIADD3 UR5, UPT, UPT, -UR20, URZ, URZ ;  /* 0x000000ff14057290 */ /* 0x000fc8000fffe1ff */
[----:B------:R-:W-:Y:S01]  /*12780*/  UIMAD UR19, UR19, UR5, UR4 ;  /* 0x00000005131372a4 */ /* 0x000fe2000f8e0204 */
[----:B-1----:R-:W-:Y:S11]  /*12790*/  BRA.U UP6, `(.L_x_343) ;  /* 0x0000000106047547 */ /* 0x002ff6000b800000 */
[----:B------:R-:W-:Y:S05]  /*127a0*/  BPT.TRAP 0x1 ;  /* 0x000000040000795c */ /* 0x000fea0000300000 */
.L_x_343:
[----:B------:R-:W1:Y:S01]  /*127b0*/  S2UR UR4, SR_CgaCtaId ;  /* 0x00000000000479c3 */ /* 0x000e620000008800 */
[----:B------:R-:W-:Y:S01]  /*127c0*/  UMOV UR16, 0x400 ;  /* 0x0000040000107882 */ /* 0x000fe20000000000 */
[----:B------:R-:W-:Y:S01]  /*127d0*/  SHF.L.U32 R3, RZ, 0x1f, RZ ;  /* 0x0000001fff037819 */ /* 0x000fe200000006ff */
[----:B-1----:R-:W-:-:S09]  /*127e0*/  ULEA UR16, UR4, UR16, 0x18 ;  /* 0x0000001004107291 */ /* 0x002fd2000f8ec0ff */
[----:B------:R-:W1:Y:S02]  /*127f0*/  SYNCS.PHASECHK.TRANS64.TRYWAIT P0, [UR16+0x70b0], R3 ;  /* 0x0070b003ff0075a7 */ /* 0x000e640008001110 */
[----:B-1----:R-:W-:Y:S05]  /*12800*/  @!P0 BRA `(.L_x_344) ;  /* 0x0000001800308947 */ /* 0x002fea0003800000 */
.L_x_437:
[----:B------:R-:W2:Y:S01]  /*12810*/  LDCU.64 UR6, c[0x0][0x348] ;  /* 0x00006900ff0677ac */ /* 0x000ea20008000a00 */
[----:B------:R-:W-:Y:S01]  /*12820*/  UMOV UR17, URZ ;  /* 0x000000ff00117c82 */ /* 0x000fe20008000000 */
[----:B--2---:R-:W-:-:S04]  /*12830*/  UIADD3 UR6, UP0, UPT, UR6, 0x400, URZ ;  /* 0x0000040006067890 */ /* 0x004fc8000ff1e0ff */
[----:B------:R-:W-:-:S09]  /*12840*/  UIADD3.X UR7, UPT, UPT, URZ, UR7, URZ, UP0, !UPT ;  /* 0x00000007ff077290 */ /* 0x000fd200087fe4ff */
[----:B------:R2:W-:Y:S01]  /*12850*/  UTMASTG.5D [UR16], [UR6] ;  /* 0x00000010060073b5 */ /* 0x0005e20008020000 */
[----:B------:R0:W-:Y:S01]  /*12860*/  UTMACMDFLUSH ;  /* 0x00000000000079b7 */ /* 0x0001e20000000000 */
[----:B--2---:R-:W-:Y:S05]  /*12870*/  BRA.U UP6, `(.L_x_345) ;  /* 0x0000000106047547 */ /* 0x004fea000b800000 */
[----:B------:R-:W-:Y:S05]  /*12880*/  BPT.TRAP 0x1 ;  /* 0x000000040000795c */ /* 0x000fea0000300000 */
.L_x_345:
[----:B------:R-:W2:Y:S02]  /*12890*/  SYNCS.PHASECHK.TRANS64.TRYWAIT P0, [UR16+0x70b8], R3 ;  /* 0x0070b803ff0075a7 */ /* 0x000ea40008001110 */
[----:B--2---:R-:W-:Y:S05]  /*128a0*/  @!P0 BRA `(.L_x_346) ;  /* 0x0000001800208947 */ /* 0x004fea0003800000 */
.L_x_439:
[----:B------:R-:W2:Y:S01]  /*128b0*/  LDCU.64 UR6, c[0x0][0x348] ;  /* 0x00006900ff0677ac */ /* 0x000ea20008000a00 */
[----:B------:R-:W-:Y:S02]  /*128c0*/  UIADD3 UR10, UPT, UPT, UR18, 0x80, URZ ;  /* 0x00000080120a7890 */ /* 0x000fe4000fffe0ff */
[----:B------:R-:W-:Y:S01]  /*128d0*/  UIADD3 UR8, UPT, UPT, UR16, 0x2000, URZ ;  /* 0x0000200010087890 */ /* 0x000fe2000fffe0ff */
[----:B------:R-:W-:Y:S01]  /*128e0*/  UMOV UR9, URZ ;  /* 0x000000ff00097c82 */ /* 0x000fe20008000000 */
[----:B------:R-:W-:Y:S01]  /*128f0*/  UMOV UR11, UR19 ;  /* 0x00000013000b7c82 */ /* 0x000fe20008000000 */
[----:B------:R-:W-:Y:S01]  /*12900*/  UMOV UR12, UR20 ;  /* 0x00000014000c7c82 */ /* 0x000fe20008000000 */
[----:B------:R-:W-:Y:S01]  /*12910*/  UMOV UR13, UR21 ;  /* 0x00000015000d7c82 */ /* 0x000fe20008000000 */
[----:B--2---:R-:W-:-:S04]  /*12920*/  UIADD3 UR6, UP0, UPT, UR6, 0x400, URZ ;  /* 0x0000040006067890 */ /* 0x004fc8000ff1e0ff */
[----:B------:R-:W-:-:S09]  /*12930*/  UIADD3.X UR7, UPT, UPT, URZ, UR7, URZ, UP0, !UPT ;  /* 0x00000007ff077290 */ /* 0x000fd200087fe4ff */
[----:B------:R2:W-:Y:S01]  /*12940*/  UTMASTG.5D [UR8], [UR6] ;  /* 0x00000008060073b5 */ /* 0x0005e20008020000 */
[----:B------:R0:W-:Y:S01]  /*12950*/  UTMACMDFLUSH ;  /* 0x00000000000079b7 */ /* 0x0001e20000000000 */
[----:B------:R-:W-:-:S04]  /*12960*/  DEPBAR.LE SB0, 0x1 ;  /* 0x000080400000791a */ /* 0x000fc80000000000 */
[----:B--2---:R-:W-:Y:S05]  /*12970*/  BRA.U UP6, `(.L_x_347) ;  /* 0x0000000106047547 */ /* 0x004fea000b800000 */
[----:B------:R-:W-:Y:S05]  /*12980*/  BPT.TRAP 0x1 ;  /* 0x000000040000795c */ /* 0x000fea0000300000 */
.L_x_347:
[----:B------:R-:W-:-:S04]  /*12990*/  UIADD3 UR5, UPT, UPT, UR16, 0x70c0, URZ ;  /* 0x000070c010057890 */ /* 0x000fc8000fffe0ff */
[----:B------:R-:W-:-:S09]  /*129a0*/  UPRMT UR5, UR4, 0x654, UR5 ;  /* 0x0000065404057896 */ /* 0x000fd20008000005 */
[----:B------:R-:W-:Y:S01]  /*129b0*/  SYNCS.ARRIVE.TRANS64.RED.A1T0 RZ, [UR5], RZ ;  /* 0x000000ffffff79a7 */ /* 0x000fe20008100405 */
[----:B------:R-:W-:-:S04]  /*129c0*/  DEPBAR.LE SB0, 0x0 ;  /* 0x000080000000791a */ /* 0x000fc80000000000 */
[----:B------:R-:W-:Y:S05]  /*129d0*/  BRA.U UP6, `(.L_x_348) ;  /* 0x0000000106047547 */ /* 0x000fea000b800000 */
[----:B------:R-:W-:Y:S05]  /*129e0*/  BPT.TRAP 0x1 ;  /* 0x000000040000795c */ /* 0x000fea0000300000 */
.L_x_348:
[----:B------:R-:W-:Y:S01]  /*129f0*/  UIADD3 UR5, UPT, UPT, UR16, 0x70c8, URZ ;  /* 0x000070c810057890 */ /* 0x000fe2000fffe0ff */
[----:B------:R-:W-:Y:S02]  /*12a00*/  IMAD.MOV.U32 R2, RZ, RZ, 0xffff ;  /* 0x0000ffffff027424 */ /* 0x000fe400078e00ff */
[----:B-1----:R-:W-:Y:S01]  /*12a10*/  IMAD.MOV.U32 R0, RZ, RZ, 0x1 ;  /* 0x00000001ff007424 */ /* 0x002fe200078e00ff */
[----:B------:R-:W-:-:S09]  /*12a20*/  UPRMT UR5, UR4, 0x654, UR5 ;  /* 0x0000065404057896 */ /* 0x000fd20008000005 */
[----:B------:R-:W-:Y:S01]  /*12a30*/  SYNCS.ARRIVE.TRANS64.RED.A1T0 RZ, [UR5], RZ ;  /* 0x000000ffffff79a7 */ /* 0x000fe20008100405 */
[----:B------:R-:W1:Y:S01]  /*12a40*/  LDS R3, [UR16+0x70e0] ;  /* 0x0070e010ff037984 */ /* 0x000e620008000800 */
[----:B------:R-:W-:Y:S02]  /*12a50*/  UMOV UR6, 0x40 ;  /* 0x0000004000067882 */ /* 0x000fe40000000000 */
[----:B------:R-:W-:Y:S01]  /*12a60*/  ULEA UR6, UR4, UR6, 0x18 ;  /* 0x0000000604067291 */ /* 0x000fe2000f8ec0ff */
[----:B------:R-:W-:-:S08]  /*12a70*/  NOP ;  /* 0x0000000000007918 */ /* 0x000fd00000000000 */
[----:B------:R-:W2:Y:S01]  /*12a80*/  LDS R5, [UR6+0x14] ;  /* 0x00001406ff057984 */ /* 0x000ea20008000800 */
[----:B-1----:R-:W-:-:S04]  /*12a90*/  LOP3.LUT R3, R3, 0xffff, RZ, 0xc0, !PT ;  /* 0x0000ffff03037812 */ /* 0x002fc800078ec0ff */
[----:B------:R-:W-:-:S04]  /*12aa0*/  SHF.R.U32.HI R3, RZ, 0x5, R3 ;  /* 0x00000005ff037819 */ /* 0x000fc80000011603 */
[-C--:B------:R-:W-:Y:S02]  /*12ab0*/  SHF.L.U32 R2, R2, R3.reuse, RZ ;  /* 0x0000000302027219 */ /* 0x080fe400000006ff */
[----:B------:R-:W-:Y:S02]  /*12ac0*/  SHF.L.U32 R3, R0, R3, RZ ;  /* 0x0000000300037219 */ /* 0x000fe400000006ff */
[----:B--2---:R-:W-:-:S04]  /*12ad0*/  LOP3.LUT R5, R5, R2, RZ, 0xc0, !PT ;  /* 0x0000000205057212 */ /* 0x004fc800078ec0ff */
[----:B------:R-:W-:-:S13]  /*12ae0*/  ISETP.NE.AND P0, PT, R5, R2, PT ;  /* 0x000000020500720c */ /* 0x000fda0003f05270 */
[----:B------:R-:W-:Y:S05]  /*12af0*/  @P0 BRA `(.L_x_349) ;  /* 0x00000000005c0947 */ /* 0x000fea0003800000 */
[----:B------:R-:W1:Y:S02]  /*12b00*/  LDS R0, [UR6+0x18] ;  /* 0x00001806ff007984 */ /* 0x000e640008000800 */
[----:B-1----:R-:W-:-:S04]  /*12b10*/  LOP3.LUT R0, R0, R3, RZ, 0xc0, !PT ;  /* 0x0000000300007212 */ /* 0x002fc800078ec0ff */
[----:B------:R-:W-:-:S13]  /*12b20*/  ISETP.NE.AND P0, PT, R0, R3, PT ;  /* 0x000000030000720c */ /* 0x000fda0003f05270 */
[----:B------:R-:W-:Y:S05]  /*12b30*/  @P0 BRA `(.L_x_350) ;  /* 0x0000000000400947 */ /* 0x000fea0003800000 */
[----:B------:R-:W-:Y:S01]  /*12b40*/  R2UR UR8, R2 ;  /* 0x00000000020872ca */ /* 0x000fe200000e0000 */
[----:B------:R-:W-:Y:S01]  /*12b50*/  VOTEU.ANY UR7, UPT, PT ;  /* 0x0000000000077886 */ /* 0x000fe200038e0100 */
[----:B------:R-:W1:Y:S01]  /*12b60*/  S2R R2, SR_LANEID ;  /* 0x0000000000027919 */ /* 0x000e620000000000 */
[----:B------:R-:W-:Y:S01]  /*12b70*/  LOP3.LUT R4, RZ, R3, RZ, 0x33, !PT ;  /* 0x00000003ff047212 */ /* 0x000fe200078e33ff */
[----:B------:R-:W-:-:S03]  /*12b80*/  UFLO.U32 UR7, UR7 ;  /* 0x00000007000772bd */ /* 0x000fc600080e0000 */
[----:B------:R-:W2:Y:S06]  /*12b90*/  REDUX UR4, R4 ;  /* 0x00000000040473c4 */ /* 0x000eac0000000000 */
[----:B------:R-:W-:-:S06]  /*12ba0*/  ULOP3.LUT UR8, URZ, UR8, URZ, 0x33, !UPT ;  /* 0x00000008ff087292 */ /* 0x000fcc000f8e33ff */
[----:B------:R-:W-:-:S04]  /*12bb0*/  IMAD.U32 R0, RZ, RZ, UR8 ;  /* 0x00000008ff007e24 */ /* 0x000fc8000f8e00ff */
[----:B------:R-:W3:Y:S02]  /*12bc0*/  REDUX UR5, R0 ;  /* 0x00000000000573c4 */ /* 0x000ee40000000000 */
[----:B------:R4:W-:Y:S01]  /*12bd0*/  UTCATOMSWS.AND URZ, UR8 ;  /* 0x0000000800ff79e3 */ /* 0x0009e20008000000 */
[----:B-1----:R-:W-:Y:S01]  /*12be0*/  ISETP.EQ.U32.AND P0, PT, R2, UR7, PT ;  /* 0x0000000702007c0c */ /* 0x002fe2000bf02070 */
[----:B--2---:R-:W-:Y:S02]  /*12bf0*/  IMAD.U32 R2, RZ, RZ, UR4 ;  /* 0x00000004ff027e24 */ /* 0x004fe4000f8e00ff */
[----:B---3--:R-:W-:-:S10]  /*12c00*/  IMAD.U32 R3, RZ, RZ, UR5 ;  /* 0x00000005ff037e24 */ /* 0x008fd4000f8e00ff */
[----:B------:R4:W-:Y:S04]  /*12c10*/  @P0 ATOMS.AND RZ, [UR6+0x14], R3 ;  /* 0x00001403ffff098c */ /* 0x0009e8000a800006 */
[----:B------:R4:W-:Y:S01]  /*12c20*/  @P0 ATOMS.AND RZ, [UR6+0x18], R2 ;  /* 0x00001802ffff098c */ /* 0x0009e2000a800006 */
[----:B------:R-:W-:Y:S05]  /*12c30*/  BRA `(.L_x_351) ;  /* 0x0000000000147947 */ /* 0x000fea0003800000 */
.L_x_350:
[----:B------:R-:W-:Y:S02]  /*12c40*/  MOV R2, 0x12c60 ;  /* 0x00012c6000027802 */ /* 0x000fe40000000f00 */
[----:B------:R-:W-:Y:S05]  /*12c50*/  CALL.REL.NOINC `($__internal_0_$__cuda_sm10x_tcgen05_guardrail_trap_col_being_dealloced_not_returned_by_alloc) ;  /* 0x00000014004c7944 */ /* 0x000fea0003c00000 */
[----:B------:R-:W-:Y:S05]  /*12c60*/  BRA `(.L_x_351) ;  /* 0x0000000000087947 */ /* 0x000fea0003800000 */
.L_x_349:
[----:B------:R-:W-:Y:S02]  /*12c70*/  MOV R2, 0x12c90 ;  /* 0x00012c9000027802 */ /* 0x000fe40000000f00 */
[----:B------:R-:W-:Y:S05]  /*12c80*/  CALL.REL.NOINC `($__internal_2_$__cuda_sm10x_tcgen05_guardrail_trap_unallocated_columns_being_dealloced) ;  /* 0x0000001400587944 */ /* 0x000fea0003c00000 */
.L_x_351:
[----:B------:R-:W-:Y:S01]  /*12c90*/  NOP ;  /* 0x0000000000007918 */ /* 0x000fe20000000000 */
[----:B----4-:R-:W-:Y:S05]  /*12ca0*/  EXIT ;  /* 0x000000000000794d */ /* 0x010fea0003800000 */
.L_x_35:
[----:B------:R-:W-:-:S07]  /*12cb0*/  MOV R0, UR4 ;  /* 0x0000000400007c02 */ /* 0x000fce0008000f00 */
.L_x_352:
[----:B-1----:R1:W2:Y:S02]  /*12cc0*/  SYNCS.PHASECHK.TRANS64.TRYWAIT P0, [R0+URZ+0x7000], R3 ;  /* 0x00700003000075a7 */ /* 0x0022a400080011ff */
[----:B--2---:R-:W-:Y:S05]  /*12cd0*/  @!P0 NANOSLEEP.SYNCS 0x989680 ;  /* 0x009896800000895d */ /* 0x004fea0003900000 */
[----:B------:R-:W2:Y:S02]  /*12ce0*/  @!P0 SYNCS.PHASECHK.TRANS64 P0, [R0+URZ+0x7000], R3 ;  /* 0x00700003000085a7 */ /* 0x000ea400080010ff */
[----:B--2---:R-:W-:Y:S05]  /*12cf0*/  @!P0 BRA `(.L_x_352) ;  /* 0xfffffffc00f08947 */ /* 0x004fea000383ffff */
[----:B------:R-:W-:Y:S05]  /*12d00*/  BRA `(.L_x_353) ;  /* 0xfffffeec00b47947 */ /* 0x000fea000383ffff */
.L_x_37:
[----:B-1----:R-:W-:-:S07]  /*12d10*/  MOV R0, UR4 ;  /* 0x0000000400007c02 */ /* 0x002fce0008000f00 */
.L_x_354:
[----:B-1----:R1:W2:Y:S02]  /*12d20*/  SYNCS.PHASECHK.TRANS64.TRYWAIT P0, [R0+URZ+0x7020], R3 ;  /* 0x00702003000075a7 */ /* 0x0022a400080011ff */
[----:B--2---:R-:W-:Y:S05]  /*12d30*/  @!P0 NANOSLEEP.SYNCS 0x989680 ;  /* 0x009896800000895d */ /* 0x004fea0003900000 */
[----:B------:R-:W2:Y:S02]  /*12d40*/  @!P0 SYNCS.PHASECHK.TRANS64 P0, [R0+URZ+0x7020], R3 ;  /* 0x00702003000085a7 */ /* 0x000ea400080010ff */
[----:B--2---:R-:W-:Y:S05]  /*12d50*/  @!P0 BRA `(.L_x_354) ;  /* 0xfffffffc00f08947 */ /* 0x004fea000383ffff */
[----:B------:R-:W-:Y:S05]  /*12d60*/  BRA `(.L_x_355) ;  /* 0xfffffeec00b07947 */ /* 0x000fea000383ffff */
.L_x_39:
[----:B------:R-:W-:-:S07]  /*12d70*/  MOV R5, UR4 ;  /* 0x0000000400057c02 */ /* 0x000fce0008000f00 */
.L_x_356:
[----:B--2---:R2:W3:Y:S02]  /*12d80*/  SYNCS.PHASECHK.TRANS64.TRYWAIT P0, [R5+URZ+0x7058], R2 ;  /* 0x00705802050075a7 */ /* 0x0044e400080011ff */
[----:B---3--:R-:W-:Y:S05]  /*12d90*/  @!P0 NANOSLEEP.SYNCS 0x989680 ;  /* 0x009896800000895d */ /* 0x008fea0003900000 */
[----:B------:R-:W3:Y:S02]  /*12da0*/  @!P0 SYNCS.PHASECHK.TRANS64 P0, [R5+URZ+0x7058], R2 ;  /* 0x00705802050085a7 */ /* 0x000ee400080010ff */
[----:B---3--:R-:W-:Y:S05]  /*12db0*/  @!P0 BRA `(.L_x_356) ;  /* 0xfffffffc00f08947 */ /* 0x008fea000383ffff */
[----:B------:R-:W-:Y:S05]  /*12dc0*/  BRA `(.L_x_357) ;  /* 0xfffffeec00b47947 */ /* 0x000fea000383ffff */
.L_x_43:
[----:B------:R-:W-:-:S07]  /*12dd0*/  MOV R0, UR4 ;  /* 0x0000000400007c02 */ /* 0x000fce0008000f00 */
.L_x_358:
[----:B-1----:R1:W3:Y:S02]  /*12de0*/  SYNCS.PHASECHK.TRANS64.TRYWAIT P0, [R0+URZ+0x7008], R3 ;  /* 0x00700803000075a7 */ /* 0x0022e400080011ff */
[----:B---3--:R-:W-:Y:S05]  /*12df0*/  @!P0 NANOSLEEP.SYNCS 0x989680 ;  /* 0x009896800000895d */ /* 0x008fea0003900000 */
[----:B------:R-:W3:Y:S02]  /*12e00*/  @!P0 SYNCS.PHASECHK.TRANS64 P0, [R0+URZ+0x7008], R3 ;  /* 0x00700803000085a7 */ /* 0x000ee400080010ff */
[----:B---3--:R-:W-:Y:S05]  /*12e10*/  @!P0 BRA `(.L_x_358) ;  /* 0xfffffffc00f08947 */ /* 0x008fea000383ffff */
[----:B------:R-:W-:Y:S05]  /*12e20*/  BRA `(.L_x_359) ;  /* 0xfffffef000007947 */ /* 0x000fea000383ffff */
.L_x_45:
[----:B--2---:R-:W-:-:S07]  /*12e30*/  MOV R5, UR4 ;  /* 0x0000000400057c02 */ /* 0x004fce0008000f00 */
.L_x_360:
[----:B--2---:R2:W3:Y:S02]  /*12e40*/  SYNCS.PHASECHK.TRANS64.TRYWAIT P0, [R5+URZ+0x7068], R2 ;  /* 0x00706802050075a7 */ /* 0x0044e400080011ff */
[----:B---3--:R-:W-:Y:S05]  /*12e50*/  @!P0 NANOSLEEP.SYNCS 0x989680 ;  /* 0x009896800000895d */ /* 0x008fea0003900000 */
[----:B------:R-:W3:Y:S02]  /*12e60*/  @!P0 SYNCS.PHASECHK.TRANS64 P0, [R5+URZ+0x7068], R2 ;  /* 0x00706802050085a7 */ /* 0x000ee400080010ff */
[----:B---3--:R-:W-:Y:S05]  /*12e70*/  @!P0 BRA `(.L_x_360) ;  /* 0xfffffffc00f08947 */ /* 0x008fea000383ffff */
[----:B------:R-:W-:Y:S05]  /*12e80*/  BRA `(.L_x_361) ;  /* 0xfffffeec00fc7947 */ /* 0x000fea000383ffff */
.L_x_49:
[----:B------:R-:W-:-:S07]  /*12e90*/  MOV R0, UR4 ;  /* 0x0000000400007c02 */ /* 0x000fce0008000f00 */
.L_x_362:
[----:B---3--:R3:W4:Y:S02]  /*12ea0*/  SYNCS.PHASECHK.TRANS64.TRYWAIT P0, [R0+URZ+0x7028], R3 ;  /* 0x00702803000075a7 */ /* 0x00872400080011ff */
[----:B----4-:R-:W-:Y:S05]  /*12eb0*/  @!P0 NANOSLEEP.SYNCS 0x989680 ;  /* 0x009896800000895d */ /* 0x010fea0003900000 */
[----:B------:R-:W4:Y:S02]  /*12ec0*/  @!P0 SYNCS.PHASECHK.TRANS64 P0, [R0+URZ+0x7028], R3 ;  /* 0x00702803000085a7 */ /* 0x000f2400080010ff */
[----:B----4-:R-:W-:Y:S05]  /*12ed0*/  @!P0 BRA `(.L_x_362) ;  /* 0xfffffffc00f08947 */ /* 0x010fea000383ffff */
[----:B------:R-:W-:Y:S05]  /*12ee0*/  BRA `(.L_x_363) ;  /* 0xfffffef000547947 */ /* 0x000fea000383ffff */
.L_x_51:
[----:B--2---:R-:W-:-:S07]  /*12ef0*/  MOV R5, UR4 ;  /* 0x0000000400057c02 */ /* 0x004fce0008000f00 */
.L_x_364:
[----:B--2---:R2:W4:Y:S02]  /*12f00*/  SYNCS.PHASECHK.TRANS64.TRYWAIT P0, [R5+URZ+0x70a0], R2 ;  /* 0x0070a002050075a7 */ /* 0x00452400080011ff */
[----:B----4-:R-:W-:Y:S05]  /*12f10*/  @!P0 NANOSLEEP.SYNCS 0x989680 ;  /* 0x009896800000895d */ /* 0x010fea0003900000 */
[----:B------:R-:W4:Y:S02]  /*12f20*/  @!P0 SYNCS.PHASECHK.TRANS64 P0, [R5+URZ+0x70a0], R2 ;  /* 0x0070a002050085a7 */ /* 0x000f2400080010ff */
[----:B----4-:R-:W-:Y:S05]  /*12f30*/  @!P0 BRA `(.L_x_364) ;  /* 0xfffffffc00f08947 */ /* 0x010fea000383ffff */
[----:B------:R-:W-:Y:S05]  /*12f40*/  BRA `(.L_x_365) ;  /* 0xfffffef0004c7947 */ /* 0x000fea000383ffff */
.L_x_53:
[----:B---3--:R-:W-:-:S07]  /*12f50*/  MOV R0, UR4 ;  /* 0x0000000400007c02 */ /* 0x008fce0008000f00 */
.L_x_366:
[----:B---3--:R3:W4:Y:S02]  /*12f60*/  SYNCS.PHASECHK.TRANS64.TRYWAIT P0, [R0+URZ+0x7058], R3 ;  /* 0x00705803000075a7 */ /* 0x00872400080011ff */
[----:B----4-:R-:W-:Y:S05]  /*12f70*/  @!P0 NANOSLEEP.SYNCS 0x989680 ;  /* 0x009896800000895d */ /* 0x010fea0003900000 */
[----:B------:R-:W4:Y:S02]  /*12f80*/  @!P0 SYNCS.PHASECHK.TRANS64 P0, [R0+URZ+0x7058], R3 ;  /* 0x00705803000085a7 */ /* 0x000f2400080010ff */
[----:B----4-:R-:W-:Y:S05]  /*12f90*/  @!P0 BRA `(.L_x_366) ;  /* 0xfffffffc00f08947 */ /* 0x010fea000383ffff */
[----:B------:R-:W-:Y:S05]  /*12fa0*/  BRA `(.L_x_367) ;  /* 0xfffffef000447947 */ /* 0x000fea000383ffff */
.L_x_57:
[----:B------:R-:W-:Y:S07]  /*12fb0*/  MOV R0, UR7 ;  /* 0x0000000700007c02 */ /* 0x000fee0008000f00 */
.L_x_368:
[----:B--2---:R2:W3:Y:S02]  /*12fc0*/  SYNCS.PHASECHK.TRANS64.TRYWAIT P0, [R0+URZ+0x7020], R3 ;  /* 0x00702003000075a7 */ /* 0x0044e400080011ff */
[----:B---3--:R-:W-:Y:S05]  /*12fd0*/  @!P0 NANOSLEEP.SYNCS 0x989680 ;  /* 0x009896800000895d */ /* 0x008fea0003900000 */
[----:B------:R-:W3:Y:S02]  /*12fe0*/  @!P0 SYNCS.PHASECHK.TRANS64 P0, [R0+URZ+0x7020], R3 ;  /* 0x00702003000085a7 */ /* 0x000ee400080010ff */
[----:B---3--:R-:W-:Y:S05]  /*12ff0*/  @!P0 BRA `(.L_x_368) ;  /* 0xfffffffc00f08947 */ /* 0x008fea000383ffff */
[----:B------:R-:W-:Y:S05]  /*13000*/  BRA `(.L_x_369) ;  /* 0xfffffef4001c7947 */ /* 0x000fea000383ffff */
.L_x_60:
[----:B------:R-:W-:Y:S07]  /*13010*/  MOV R0, UR4 ;  /* 0x0000000400007c02 */ /* 0x000fee0008000f00 */
.L_x_370:
[----:B--2---:R2:W3:Y:S02]  /*13020*/  SYNCS.PHASECHK.TRANS64.TRYWAIT P0, [R0+URZ+0x70a8], R3 ;  /* 0x0070a803000075a7 */ /* 0x0044e400080011ff */
[----:B---3--:R-:W-:Y:S05]  /*13030*/  @!P0 NANOSLEEP.SYNCS 0x989680 ;  /* 0x009896800000895d */ /* 0x008fea0003900000 */
[----:B------:R-:W3:Y:S02]  /*13040*/  @!P0 SYNCS.PHASECHK.TRANS64 P0, [R0+URZ+0x70a8], R3 ;  /* 0x0070a803000085a7 */ /* 0x000ee400080010ff */
[----:B---3--:R-:W-:Y:S05]  /*13050*/  @!P0 BRA `(.L_x_370) ;  /* 0xfffffffc00f08947 */ /* 0x008fea000383ffff */
[----:B------:R-:W-:Y:S05]  /*13060*/  BRA `(.L_x_371) ;  /* 0xfffffef400847947 */ /* 0x000fea000383ffff */
.L_x_62:
[----:B------:R-:W-:Y:S07]  /*13070*/  MOV R0, UR4 ;  /* 0x0000000400007c02 */ /* 0x000fee0008000f00 */
.L_x_372:
[----:B--2---:R2:W3:Y:S02]  /*13080*/  SYNCS.PHASECHK.TRANS64.TRYWAIT P0, [R0+URZ+0x7068], R3 ;  /* 0x00706803000075a7 */ /* 0x0044e400080011ff */
[----:B---3--:R-:W-:Y:S05]  /*13090*/  @!P0 NANOSLEEP.SYNCS 0x989680 ;  /* 0x009896800000895d */ /* 0x008fea0003900000 */
[----:B------:R-:W3:Y:S02]  /*130a0*/  @!P0 SYNCS.PHASECHK.TRANS64 P0, [R0+URZ+0x7068], R3 ;  /* 0x00706803000085a7 */ /* 0x000ee400080010ff */
[----:B---3--:R-:W-:Y:S05]  /*130b0*/  @!P0 BRA `(.L_x_372) ;  /* 0xfffffffc00f08947 */ /* 0x008fea000383ffff */
[----:B------:R-:W-:Y:S05]  /*130c0*/  BRA `(.L_x_373) ;  /* 0xfffffef400807947 */ /* 0x000fea000383ffff */
.L_x_68:
[----:B------:R-:W-:Y:S07]  /*130d0*/  MOV R0, UR7 ;  /* 0x0000000700007c02 */ /* 0x000fee0008000f00 */
.L_x_374:
[----:B--2---:R2:W3:Y:S02]  /*130e0*/  SYNCS.PHASECHK.TRANS64.TRYWAIT P0, [R0+URZ+0x7020], R3 ;  /* 0x00702003000075a7 */ /* 0x0044e400080011ff */
[----:B---3--:R-:W-:Y:S05]  /*130f0*/  @!P0 NANOSLEEP.SYNCS 0x989680 ;  /* 0x009896800000895d */ /* 0x008fea0003900000 */
[----:B------:R-:W3:Y:S02]  /*13100*/  @!P0 SYNCS.PHASECHK.TRANS64 P0, [R0+URZ+0x7020], R3 ;  /* 0x00702003000085a7 */ /* 0x000ee400080010ff */
[----:B---3--:R-:W-:Y:S05]  /*13110*/  @!P0 BRA `(.L_x_374) ;  /* 0xfffffffc00f08947 */ /* 0x008fea000383ffff */
[----:B------:R-:W-:Y:S05]  /*13120*/  BRA `(.L_x_375) ;  /* 0xfffffef800b87947 */ /* 0x000fea000383ffff */
.L_x_70:
[----:B------:R-:W-:Y:S07]  /*13130*/  MOV R0, UR4 ;  /* 0x0000000400007c02 */ /* 0x000fee0008000f00 */
.L_x_376:
[----:B--2---:R2:W3:Y:S02]  /*13140*/  SYNCS.PHASECHK.TRANS64.TRYWAIT P0, [R0+URZ+0x70a0], R3 ;  /* 0x0070a003000075a7 */ /* 0x0044e400080011ff */
[----:B---3--:R-:W-:Y:S05]  /*13150*/  @!P0 NANOSLEEP.SYNCS 0x989680 ;  /* 0x009896800000895d */ /* 0x008fea0003900000 */
[----:B------:R-:W3:Y:S02]  /*13160*/  @!P0 SYNCS.PHASECHK.TRANS64 P0, [R0+URZ+0x70a0], R3 ;  /* 0x0070a003000085a7 */ /* 0x000ee400080010ff */
[----:B---3--:R-:W-:Y:S05]  /*13170*/  @!P0 BRA `(.L_x_376) ;  /* 0xfffffffc00f08947 */ /* 0x008fea000383ffff */
[----:B------:R-:W-:Y:S05]  /*13180*/  BRA `(.L_x_377) ;  /* 0xfffffef800b47947 */ /* 0x000fea000383ffff */
.L_x_72:
[----:B------:R-:W-:Y:S07]  /*13190*/  MOV R0, UR4 ;  /* 0x0000000400007c02 */ /* 0x000fee0008000f00 */
.L_x_378:
[----:B--2---:R2:W3:Y:S02]  /*131a0*/  SYNCS.PHASECHK.TRANS64.TRYWAIT P0, [R0+URZ+0x7058], R3 ;  /* 0x00705803000075a7 */ /* 0x0044e400080011ff */
[----:B---3--:R-:W-:Y:S05]  /*131b0*/  @!P0 NANOSLEEP.SYNCS 0x989680 ;  /* 0x009896800000895d */ /* 0x008fea0003900000 */
[----:B------:R-:W3:Y:S02]  /*131c0*/  @!P0 SYNCS.PHASECHK.TRANS64 P0, [R0+URZ+0x7058], R3 ;  /* 0x00705803000085a7 */ /* 0x000ee400080010ff */
[----:B---3--:R-:W-:Y:S05]  /*131d0*/  @!P0 BRA `(.L_x_378) ;  /* 0xfffffffc00f08947 */ /* 0x008fea000383ffff */
[----:B------:R-:W-:Y:S05]  /*131e0*/  BRA `(.L_x_379) ;  /* 0xfffffef800b07947 */ /* 0x000fea000383ffff */
.L_x_80:
[----:B------:R-:W-:-:S07]  /*131f0*/  MOV R0, UR4 ;  /* 0x0000000400007c02 */ /* 0x000fce0008000f00 */
.L_x_380:
[----:B--2---:R2:W3:Y:S02]  /*13200*/  SYNCS.PHASECHK.TRANS64.TRYWAIT P0, [R0+URZ+0x70a8], R3 ;  /* 0x0070a803000075a7 */ /* 0x0044e400080011ff */
[----:B---3--:R-:W-:Y:S05]  /*13210*/  @!P0 NANOSLEEP.SYNCS 0x989680 ;  /* 0x009896800000895d */ /* 0x008fea0003900000 */
[----:B------:R-:W3:Y:S02]  /*13220*/  @!P0 SYNCS.PHASECHK.TRANS64 P0, [R0+URZ+0x70a8], R3 ;  /* 0x0070a803000085a7 */ /* 0x000ee400080010ff */
[----:B---3--:R-:W-:Y:S05]  /*13230*/  @!P0 BRA `(.L_x_380) ;  /* 0xfffffffc00f08947 */ /* 0x008fea000383ffff */
[----:B------:R-:W-:Y:S05]  /*13240*/  BRA `(.L_x_381) ;  /* 0xfffffefc00b07947 */ /* 0x000fea000383ffff */
.L_x_82:
[----:B--2---:R-:W-:-:S07]  /*13250*/  MOV R0, UR4 ;  /* 0x0000000400007c02 */ /* 0x004fce0008000f00 */
.L_x_382:
[----:B--2---:R2:W3:Y:S02]  /*13260*/  SYNCS.PHASECHK.TRANS64.TRYWAIT P0, [R0+URZ+0x7068], R5 ;  /* 0x00706805000075a7 */ /* 0x0044e400080011ff */
[----:B---3--:R-:W-:Y:S05]  /*13270*/  @!P0 NANOSLEEP.SYNCS 0x989680 ;  /* 0x009896800000895d */ /* 0x008fea0003900000 */
[----:B------:R-:W3:Y:S02]  /*13280*/  @!P0 SYNCS.PHASECHK.TRANS64 P0, [R0+URZ+0x7068], R5 ;  /* 0x00706805000085a7 */ /* 0x000ee400080010ff */
[----:B---3--:R-:W-:Y:S05]  /*13290*/  @!P0 BRA `(.L_x_382) ;  /* 0xfffffffc00f08947 */ /* 0x008fea000383ffff */
[----:B------:R-:W-:Y:S05]  /*132a0*/  BRA `(.L_x_383) ;  /* 0xfffffefc00ac7947 */ /* 0x000fea000383ffff */
.L_x_89:
[----:B-1----:R1:W2:Y:S02]  /*132b0*/  SYNCS.PHASECHK.TRANS64.TRYWAIT P0, [R16+URZ+0x70c0], R3 ;  /* 0x0070c003100075a7 */ /* 0x0022a400080011ff */
[----:B--2---:R-:W-:Y:S05]  /*132c0*/  @!P0 NANOSLEEP.SYNCS 0x989680 ;  /* 0x009896800000895d */ /* 0x004fea0003900000 */
[----:B------:R-:W2:Y:S02]  /*132d0*/  @!P0 SYNCS.PHASECHK.TRANS64 P0, [R16+URZ+0x70c0], R3 ;  /* 0x0070c003100085a7 */ /* 0x000ea400080010ff */
[----:B--2---:R-:W-:Y:S05]  /*132e0*/  @!P0 BRA `(.L_x_89) ;  /* 0xfffffffc00f08947 */ /* 0x004fea000383ffff */
[----:B------:R-:W-:Y:S05]  /*132f0*/  BRA `(.L_x_384) ;  /* 0xffffff0000dc7947 */ /* 0x000fea000383ffff */
.L_x_155:
[----:B--2---:R2:W5:Y:S02]  /*13300*/  SYNCS.PHASECHK.TRANS64.TRYWAIT P0, [R16+URZ+0x70c8], R3 ;  /* 0x0070c803100075a7 */ /* 0x00456400080011ff */
[----:B-----5:R-:W-:Y:S05]  /*13310*/  @!P0 NANOSLEEP.SYNCS 0x989680 ;  /* 0x009896800000895d */ /* 0x020fea0003900000 */
[----:B------:R-:W5:Y:S02]  /*13320*/  @!P0 SYNCS.PHASECHK.TRANS64 P0, [R16+URZ+0x70c8], R3 ;  /* 0x0070c803100085a7 */ /* 0x000f6400080010ff */
[----:B-----5:R-:W-:Y:S05]  /*13330*/  @!P0 BRA `(.L_x_155) ;  /* 0xfffffffc00f08947 */ /* 0x020fea000383ffff */
[----:B------:R-:W-:Y:S05]  /*13340*/  BRA `(.L_x_385) ;  /* 0xffffff3400447947 */ /* 0x000fea000383ffff */
.L_x_160:
[----:B-1----:R-:W-:-:S04]  /*13350*/  MOV R0, UR39 ;  /* 0x0000002700007c02 */ /* 0x002fc80008000f00 */
[----:B------:R1:W2:Y:S03]  /*13360*/  SYNCS.PHASECHK.TRANS64.TRYWAIT P0, [R0+URZ+0x7070], R3 ;  /* 0x00707003000075a7 */ /* 0x0002a600080011ff */
[----:B--2---:R-:W-:Y:S05]  /*13370*/  @!P0 NANOSLEEP.SYNCS 0x989680 ;  /* 0x009896800000895d */ /* 0x004fea0003900000 */
[----:B------:R-:W2:Y:S02]  /*13380*/  @!P0 SYNCS.PHASECHK.TRANS64 P0, [R0+URZ+0x7070], R3 ;  /* 0x00707003000085a7 */ /* 0x000ea400080010ff */
[----:B--2---:R-:W-:Y:S05]  /*13390*/  @!P0 BRA `(.L_x_160) ;  /* 0xfffffffc00ec8947 */ /* 0x004fea000383ffff */
[----:B------:R-:W-:Y:S05]  /*133a0*/  BRA `(.L_x_386) ;  /* 0xffffff3800487947 */ /* 0x000fea000383ffff */
.L_x_163:
[----:B-1----:R-:W-:-:S04]  /*133b0*/  MOV R0, UR39 ;  /* 0x0000002700007c02 */ /* 0x002fc80008000f00 */
[----:B------:R1:W2:Y:S03]  /*133c0*/  SYNCS.PHASECHK.TRANS64.TRYWAIT P0, [R0+URZ+0x7080], R3 ;  /* 0x00708003000075a7 */ /* 0x0002a600080011ff */
[----:B--2---:R-:W-:Y:S05]  /*133d0*/  @!P0 NANOSLEEP.SYNCS 0x989680 ;  /* 0x009896800000895d */ /* 0x004fea0003900000 */
[----:B------:R-:W2:Y:S02]  /*133e0*/  @!P0 SYNCS.PHASECHK.TRANS64 P0, [R0+URZ+0x7080], R3 ;  /* 0x00708003000085a7 */ /* 0x000ea400080010ff */
[----:B--2---:R-:W-:Y:S05]  /*133f0*/  @!P0 BRA `(.L_x_163) ;  /* 0xfffffffc00ec8947 */ /* 0x004fea000383ffff */
[----:B------:R-:W-:Y:S05]  /*13400*/  BRA `(.L_x_387) ;  /* 0xffffff3800607947 */ /* 0x000fea000383ffff */
.L_x_166:
[----:B-1----:R-:W-:-:S04]  /*13410*/  MOV R0, UR39 ;  /* 0x0000002700007c02 */ /* 0x002fc80008000f00 */
[----:B------:R1:W2:Y:S03]  /*13420*/  SYNCS.PHASECHK.TRANS64.TRYWAIT P0, [R0+URZ+0x7070], R3 ;  /* 0x00707003000075a7 */ /* 0x0002a600080011ff */
[----:B--2---:R-:W-:Y:S05]  /*13430*/  @!P0 NANOSLEEP.SYNCS 0x989680 ;  /* 0x009896800000895d */ /* 0x004fea0003900000 */
[----:B------:R-:W2:Y:S02]  /*13440*/  @!P0 SYNCS.PHASECHK.TRANS64 P0, [R0+URZ+0x7070], R3 ;  /* 0x00707003000085a7 */ /* 0x000ea400080010ff */
[----:B--2---:R-:W-:Y:S05]  /*13450*/  @!P0 BRA `(.L_x_166) ;  /* 0xfffffffc00ec8947 */ /* 0x004fea000383ffff */
[----:B------:R-:W-:Y:S05]  /*13460*/  BRA `(.L_x_388) ;  /* 0xffffff3800b87947 */ /* 0x000fea000383ffff */
.L_x_168:
[----:B-1----:R-:W-:-:S04]  /*13470*/  MOV R0, UR39 ;  /* 0x0000002700007c02 */ /* 0x002fc80008000f00 */
[----:B------:R1:W2:Y:S03]  /*13480*/  SYNCS.PHASECHK.TRANS64.TRYWAIT P0, [R0+URZ+0x7090], R3 ;  /* 0x00709003000075a7 */ /* 0x0002a600080011ff */
[----:B--2---:R-:W-:Y:S05]  /*13490*/  @!P0 NANOSLEEP.SYNCS 0x989680 ;  /* 0x009896800000895d */ /* 0x004fea0003900000 */
[----:B------:R-:W2:Y:S02]  /*134a0*/  @!P0 SYNCS.PHASECHK.TRANS64 P0, [R0+URZ+0x7090], R3 ;  /* 0x00709003000085a7 */ /* 0x000ea400080010ff */
[----:B--2---:R-:W-:Y:S05]  /*134b0*/  @!P0 BRA `(.L_x_168) ;  /* 0xfffffffc00ec8947 */ /* 0x004fea000383ffff */
[----:B------:R-:W-:Y:S05]  /*134c0*/  BRA `(.L_x_389) ;  /* 0xffffff3800f87947 */ /* 0x000fea000383ffff */
.L_x_177:
[----:B-1----:R-:W-:-:S04]  /*134d0*/  MOV R0, UR39 ;  /* 0x0000002700007c02 */ /* 0x002fc80008000f00 */
[----:B------:R1:W4:Y:S03]  /*134e0*/  SYNCS.PHASECHK.TRANS64.TRYWAIT P1, [R0+URZ+0x7080], R3 ;  /* 0x00708003000075a7 */ /* 0x00032600080211ff */
[----:B----4-:R-:W-:Y:S05]  /*134f0*/  @!P1 NANOSLEEP.SYNCS 0x989680 ;  /* 0x009896800000995d */ /* 0x010fea0003900000 */
[----:B------:R-:W4:Y:S02]  /*13500*/  @!P1 SYNCS.PHASECHK.TRANS64 P1, [R0+URZ+0x7080], R3 ;  /* 0x00708003000095a7 */ /* 0x000f2400080210ff */
[----:B----4-:R-:W-:Y:S05]  /*13510*/  @!P1 BRA `(.L_x_177) ;  /* 0xfffffffc00ec9947 */ /* 0x010fea000383ffff */
[----:B------:R-:W-:Y:S05]  /*13520*/  BRA `(.L_x_390) ;  /* 0xffffff4000dc7947 */ /* 0x000fea000383ffff */
.L_x_180:
[----:B-1----:R-:W-:-:S04]  /*13530*/  MOV R0, UR39 ;  /* 0x0000002700007c02 */ /* 0x002fc80008000f00 */
[----:B------:R1:W4:Y:S03]  /*13540*/  SYNCS.PHASECHK.TRANS64.TRYWAIT P0, [R0+URZ+0x7098], R3 ;  /* 0x00709803000075a7 */ /* 0x00032600080011ff */
[----:B----4-:R-:W-:Y:S05]  /*13550*/  @!P0 NANOSLEEP.SYNCS 0x989680 ;  /* 0x009896800000895d */ /* 0x010fea0003900000 */
[----:B------:R-:W4:Y:S02]  /*13560*/  @!P0 SYNCS.PHASECHK.TRANS64 P0, [R0+URZ+0x7098], R3 ;  /* 0x00709803000085a7 */ /* 0x000f2400080010ff */
[----:B----4-:R-:W-:Y:S05]  /*13570*/  @!P0 BRA `(.L_x_180) ;  /* 0xfffffffc00ec8947 */ /* 0x010fea000383ffff */
[----:B------:R-:W-:Y:S05]  /*13580*/  BRA `(.L_x_391) ;  /* 0xffffff4400647947 */ /* 0x000fea000383ffff */
.L_x_191:
[----:B-1----:R-:W-:-:S04]  /*13590*/  MOV R0, UR40 ;  /* 0x0000002800007c02 */ /* 0x002fc80008000f00 */
[----:B------:R1:W5:Y:S03]  /*135a0*/  SYNCS.PHASECHK.TRANS64.TRYWAIT P0, [R0+URZ+0x7070], R3 ;  /* 0x00707003000075a7 */ /* 0x00036600080011ff */
[----:B-----5:R-:W-:Y:S05]  /*135b0*/  @!P0 NANOSLEEP.SYNCS 0x989680 ;  /* 0x009896800000895d */ /* 0x020fea0003900000 */
[----:B------:R-:W5:Y:S02]  /*135c0*/  @!P0 SYNCS.PHASECHK.TRANS64 P0, [R0+URZ+0x7070], R3 ;  /* 0x00707003000085a7 */ /* 0x000f6400080010ff */
[----:B-----5:R-:W-:Y:S05]  /*135d0*/  @!P0 BRA `(.L_x_191) ;  /* 0xfffffffc00ec8947 */ /* 0x020fea000383ffff */
[----:B------:R-:W-:Y:S05]  /*135e0*/  BRA `(.L_x_392) ;  /* 0xffffff4c006c7947 */ /* 0x000fea000383ffff */
.L_x_194:
[----:B-1----:R-:W-:-:S04]  /*135f0*/  MOV R0, UR40 ;  /* 0x0000002800007c02 */ /* 0x002fc80008000f00 */
[----:B------:R1:W5:Y:S03]  /*13600*/  SYNCS.PHASECHK.TRANS64.TRYWAIT P0, [R0+URZ+0x7090], R3 ;  /* 0x00709003000075a7 */ /* 0x00036600080011ff */
[----:B-----5:R-:W-:Y:S05]  /*13610*/  @!P0 NANOSLEEP.SYNCS 0x989680 ;  /* 0x009896800000895d */ /* 0x020fea0003900000 */
[----:B------:R-:W5:Y:S02]  /*13620*/  @!P0 SYNCS.PHASECHK.TRANS64 P0, [R0+URZ+0x7090], R3 ;  /* 0x00709003000085a7 */ /* 0x000f6400080010ff */
[----:B-----5:R-:W-:Y:S05]  /*13630*/  @!P0 BRA `(.L_x_194) ;  /* 0xfffffffc00ec8947 */ /* 0x020fea000383ffff */
[----:B------:R-:W-:Y:S05]  /*13640*/  BRA `(.L_x_393) ;  /* 0xffffff4c00887947 */ /* 0x000fea000383ffff */
.L_x_196:
[----:B-1----:R-:W-:-:S04]  /*13650*/  MOV R0, UR40 ;  /* 0x0000002800007c02 */ /* 0x002fc80008000f00 */
[----:B------:R1:W2:Y:S03]  /*13660*/  SYNCS.PHASECHK.TRANS64.TRYWAIT P0, [R0+URZ+0x70c0], R5 ;  /* 0x0070c005000075a7 */ /* 0x0002a600080011ff */
[----:B--2---:R-:W-:Y:S05]  /*13670*/  @!P0 NANOSLEEP.SYNCS 0x989680 ;  /* 0x009896800000895d */ /* 0x004fea0003900000 */
[----:B------:R-:W2:Y:S02]  /*13680*/  @!P0 SYNCS.PHASECHK.TRANS64 P0, [R0+URZ+0x70c0], R5 ;  /* 0x0070c005000085a7 */ /* 0x000ea400080010ff */
[----:B--2---:R-:W-:Y:S05]  /*13690*/  @!P0 BRA `(.L_x_196) ;  /* 0xfffffffc00ec8947 */ /* 0x004fea000383ffff */
[----:B------:R-:W-:Y:S05]  /*136a0*/  BRA `(.L_x_394) ;  /* 0xffffff4c00907947 */ /* 0x000fea000383ffff */
.L_x_206:
[----:B---3--:R-:W-:-:S04]  /*136b0*/  MOV R0, UR40 ;  /* 0x0000002800007c02 */ /* 0x008fc80008000f00 */
[----:B------:R3:W1:Y:S03]  /*136c0*/  SYNCS.PHASECHK.TRANS64.TRYWAIT P1, [R0+URZ+0x7080], R3 ;  /* 0x00708003000075a7 */ /* 0x00066600080211ff */
[----:B-1----:R-:W-:Y:S05]  /*136d0*/  @!P1 NANOSLEEP.SYNCS 0x989680 ;  /* 0x009896800000995d */ /* 0x002fea0003900000 */
[----:B------:R-:W1:Y:S02]  /*136e0*/  @!P1 SYNCS.PHASECHK.TRANS64 P1, [R0+URZ+0x7080], R3 ;  /* 0x00708003000095a7 */ /* 0x000e6400080210ff */
[----:B-1----:R-:W-:Y:S05]  /*136f0*/  @!P1 BRA `(.L_x_206) ;  /* 0xfffffffc00ec9947 */ /* 0x002fea000383ffff */
[----:B------:R-:W-:Y:S05]  /*13700*/  BRA `(.L_x_395) ;  /* 0xffffff5800dc7947 */ /* 0x000fea000383ffff */
.L_x_210:
[----:B--2---:R-:W-:-:S04]  /*13710*/  MOV R0, UR40 ;  /* 0x0000002800007c02 */ /* 0x004fc80008000f00 */
[----:B------:R2:W3:Y:S03]  /*13720*/  SYNCS.PHASECHK.TRANS64.TRYWAIT P0, [R0+URZ+0x7098], R3 ;  /* 0x00709803000075a7 */ /* 0x0004e600080011ff */
[----:B---3--:R-:W-:Y:S05]  /*13730*/  @!P0 NANOSLEEP.SYNCS 0x989680 ;  /* 0x009896800000895d */ /* 0x008fea0003900000 */
[----:B------:R-:W3:Y:S02]  /*13740*/  @!P0 SYNCS.PHASECHK.TRANS64 P0, [R0+URZ+0x7098], R3 ;  /* 0x00709803000085a7 */ /* 0x000ee400080010ff */
[----:B---3--:R-:W-:Y:S05]  /*13750*/  @!P0 BRA `(.L_x_210) ;  /* 0xfffffffc00ec8947 */ /* 0x008fea000383ffff */
[----:B------:R-:W-:Y:S05]  /*13760*/  BRA `(.L_x_396) ;  /* 0xffffff5c00447947 */ /* 0x000fea000383ffff */
.L_x_212:
[----:B--2---:R-:W-:-:S04]  /*13770*/  MOV R0, UR40 ;  /* 0x0000002800007c02 */ /* 0x004fc80008000f00 */
[----:B------:R2:W3:Y:S03]  /*13780*/  SYNCS.PHASECHK.TRANS64.TRYWAIT P0, [R0+URZ+0x70c8], R3 ;  /* 0x0070c803000075a7 */ /* 0x0004e600080011ff */
[----:B---3--:R-:W-:Y:S05]  /*13790*/  @!P0 NANOSLEEP.SYNCS 0x989680 ;  /* 0x009896800000895d */ /* 0x008fea0003900000 */
[----:B------:R-:W3:Y:S02]  /*137a0*/  @!P0 SYNCS.PHASECHK.TRANS64 P0, [R0+URZ+0x70c8], R3 ;  /* 0x0070c803000085a7 */ /* 0x000ee400080010ff */
[----:B---3--:R-:W-:Y:S05]  /*137b0*/  @!P0 BRA `(.L_x_212) ;  /* 0xfffffffc00ec8947 */ /* 0x008fea000383ffff */
[----:B------:R-:W-:Y:S05]  /*137c0*/  BRA `(.L_x_397) ;  /* 0xffffff5c004c7947 */ /* 0x000fea000383ffff */
.L_x_222:
[----:B-1----:R-:W-:-:S04]  /*137d0*/  MOV R0, UR59 ;  /* 0x0000003b00007c02 */ /* 0x002fc80008000f00 */
[----:B------:R1:W2:Y:S03]  /*137e0*/  SYNCS.PHASECHK.TRANS64.TRYWAIT P0, [R0+URZ], R3 ;  /* 0x00000003000075a7 */ /* 0x0002a600080011ff */
[----:B--2---:R-:W-:Y:S05]  /*137f0*/  @!P0 NANOSLEEP.SYNCS 0x989680 ;  /* 0x009896800000895d */ /* 0x004fea0003900000 */
[----:B------:R-:W2:Y:S02]  /*13800*/  @!P0 SYNCS.PHASECHK.TRANS64 P0, [R0+URZ], R3 ;  /* 0x00000003000085a7 */ /* 0x000ea400080010ff */
[----:B--2---:R-:W-:Y:S05]  /*13810*/  @!P0 BRA `(.L_x_222) ;  /* 0xfffffffc00ec8947 */ /* 0x004fea000383ffff */
[----:B------:R-:W-:Y:S05]  /*13820*/  BRA `(.L_x_398) ;  /* 0xffffff6800f87947 */ /* 0x000fea000383ffff */
.L_x_225:
[----:B-1----:R-:W-:-:S04]  /*13830*/  MOV R0, UR44 ;  /* 0x0000002c00007c02 */ /* 0x002fc80008000f00 */
[----:B------:R1:W3:Y:S03]  /*13840*/  SYNCS.PHASECHK.TRANS64.TRYWAIT P1, [R0+URZ], R3 ;  /* 0x00000003000075a7 */ /* 0x0002e600080211ff */
[----:B---3--:R-:W-:Y:S05]  /*13850*/  @!P1 NANOSLEEP.SYNCS 0x989680 ;  /* 0x009896800000995d */ /* 0x008fea0003900000 */
[----:B------:R-:W3:Y:S02]  /*13860*/  @!P1 SYNCS.PHASECHK.TRANS64 P1, [R0+URZ], R3 ;  /* 0x00000003000095a7 */ /* 0x000ee400080210ff */
[----:B---3--:R-:W-:Y:S05]  /*13870*/  @!P1 BRA `(.L_x_225) ;  /* 0xfffffffc00ec9947 */ /* 0x008fea000383ffff */
[----:B------:R-:W-:Y:S05]  /*13880*/  BRA `(.L_x_399) ;  /* 0xffffff6c00987947 */ /* 0x000fea000383ffff */
.L_x_230:
[----:B-1----:R-:W-:-:S04]  /*13890*/  MOV R4, UR47 ;  /* 0x0000002f00047c02 */ /* 0x002fc80008000f00 */
[----:B------:R1:W2:Y:S03]  /*138a0*/  SYNCS.PHASECHK.TRANS64.TRYWAIT P2, [R4+URZ+0x70d0], R3 ;  /* 0x0070d003040075a7 */ /* 0x0002a600080411ff */
[----:B--2---:R-:W-:Y:S05]  /*138b0*/  @!P2 NANOSLEEP.SYNCS 0x989680 ;  /* 0x009896800000a95d */ /* 0x004fea0003900000 */
[----:B------:R-:W2:Y:S02]  /*138c0*/  @!P2 SYNCS.PHASECHK.TRANS64 P2, [R4+URZ+0x70d0], R3 ;  /* 0x0070d0030400a5a7 */ /* 0x000ea400080410ff */
[----:B--2---:R-:W-:Y:S05]  /*138d0*/  @!P2 BRA `(.L_x_230) ;  /* 0xfffffffc00eca947 */ /* 0x004fea000383ffff */
[----:B------:R-:W-:Y:S05]  /*138e0*/  BRA `(.L_x_400) ;  /* 0xffffff74008c7947 */ /* 0x000fea000383ffff */
.L_x_234:
[----:B--2---:R-:W-:-:S04]  /*138f0*/  MOV R3, UR59 ;  /* 0x0000003b00037c02 */ /* 0x004fc80008000f00 */
[----:B------:R2:W3:Y:S03]  /*13900*/  SYNCS.PHASECHK.TRANS64.TRYWAIT P2, [R3+URZ], R0 ;  /* 0x00000000030075a7 */ /* 0x0004e600080411ff */
[----:B---3--:R-:W-:Y:S05]  /*13910*/  @!P2 NANOSLEEP.SYNCS 0x989680 ;  /* 0x009896800000a95d */ /* 0x008fea0003900000 */
[----:B------:R-:W3:Y:S02]  /*13920*/  @!P2 SYNCS.PHASECHK.TRANS64 P2, [R3+URZ], R0 ;  /* 0x000000000300a5a7 */ /* 0x000ee400080410ff */
[----:B---3--:R-:W-:Y:S05]  /*13930*/  @!P2 BRA `(.L_x_234) ;  /* 0xfffffffc00eca947 */ /* 0x008fea000383ffff */
[----:B------:R-:W-:Y:S05]  /*13940*/  BRA `(.L_x_401) ;  /* 0xffffff8c00147947 */ /* 0x000fea000383ffff */
.L_x_239:
[----:B--2---:R-:W-:-:S04]  /*13950*/  MOV R0, UR44 ;  /* 0x0000002c00007c02 */ /* 0x004fc80008000f00 */
[----:B------:R2:W3:Y:S03]  /*13960*/  SYNCS.PHASECHK.TRANS64.TRYWAIT P1, [R0+URZ], R3 ;  /* 0x00000003000075a7 */ /* 0x0004e600080211ff */
[----:B---3--:R-:W-:Y:S05]  /*13970*/  @!P1 NANOSLEEP.SYNCS 0x989680 ;  /* 0x009896800000995d */ /* 0x008fea0003900000 */
[----:B------:R-:W3:Y:S02]  /*13980*/  @!P1 SYNCS.PHASECHK.TRANS64 P1, [R0+URZ], R3 ;  /* 0x00000003000095a7 */ /* 0x000ee400080210ff */
[----:B---3--:R-:W-:Y:S05]  /*13990*/  @!P1 BRA `(.L_x_239) ;  /* 0xfffffffc00ec9947 */ /* 0x008fea000383ffff */
[----:B------:R-:W-:Y:S05]  /*139a0*/  BRA `(.L_x_402) ;  /* 0xffffff8c00c07947 */ /* 0x000fea000383ffff */
.L_x_244:
[----:B----4-:R-:W-:-:S04]  /*139b0*/  MOV R0, UR42 ;  /* 0x0000002a00007c02 */ /* 0x010fc80008000f00 */
[----:B------:R4:W5:Y:S03]  /*139c0*/  SYNCS.PHASECHK.TRANS64.TRYWAIT P1, [R0+URZ], R3 ;  /* 0x00000003000075a7 */ /* 0x00096600080211ff */
[----:B-----5:R-:W-:Y:S05]  /*139d0*/  @!P1 NANOSLEEP.SYNCS 0x989680 ;  /* 0x009896800000995d */ /* 0x020fea0003900000 */
[----:B------:R-:W5:Y:S02]  /*139e0*/  @!P1 SYNCS.PHASECHK.TRANS64 P1, [R0+URZ], R3 ;  /* 0x00000003000095a7 */ /* 0x000f6400080210ff */
[----:B-----5:R-:W-:Y:S05]  /*139f0*/  @!P1 BRA `(.L_x_244) ;  /* 0xfffffffc00ec9947 */ /* 0x020fea000383ffff */
[----:B------:R-:W-:Y:S05]  /*13a00*/  BRA `(.L_x_403) ;  /* 0xffffff9000987947 */ /* 0x000fea000383ffff */
.L_x_250:
[----:B-1----:R-:W-:-:S04]  /*13a10*/  MOV R4, UR47 ;  /* 0x0000002f00047c02 */ /* 0x002fc80008000f00 */
[----:B------:R1:W2:Y:S03]  /*13a20*/  SYNCS.PHASECHK.TRANS64.TRYWAIT P2, [R4+URZ+0x70d0], R3 ;  /* 0x0070d003040075a7 */ /* 0x0002a600080411ff */
[----:B--2---:R-:W-:Y:S05]  /*13a30*/  @!P2 NANOSLEEP.SYNCS 0x989680 ;  /* 0x009896800000a95d */ /* 0x004fea0003900000 */
[----:B------:R-:W2:Y:S02]  /*13a40*/  @!P2 SYNCS.PHASECHK.TRANS64 P2, [R4+URZ+0x70d0], R3 ;  /* 0x0070d0030400a5a7 */ /* 0x000ea400080410ff */
[----:B--2---:R-:W-:Y:S05]  /*13a50*/  @!P2 BRA `(.L_x_250) ;  /* 0xfffffffc00eca947 */ /* 0x004fea000383ffff */
[----:B------:R-:W-:Y:S05]  /*13a60*/  BRA `(.L_x_404) ;  /* 0xffffffac00947947 */ /* 0x000fea000383ffff */
.L_x_254:
[----:B--2---:R-:W-:-:S04]  /*13a70*/  MOV R3, UR59 ;  /* 0x0000003b00037c02 */ /* 0x004fc80008000f00 */
[----:B------:R2:W3:Y:S03]  /*13a80*/  SYNCS.PHASECHK.TRANS64.TRYWAIT P2, [R3+URZ], R0 ;  /* 0x00000000030075a7 */ /* 0x0004e600080411ff */
[----:B---3--:R-:W-:Y:S05]  /*13a90*/  @!P2 NANOSLEEP.SYNCS 0x989680 ;  /* 0x009896800000a95d */ /* 0x008fea0003900000 */
[----:B------:R-:W3:Y:S02]  /*13aa0*/  @!P2 SYNCS.PHASECHK.TRANS64 P2, [R3+URZ], R0 ;  /* 0x000000000300a5a7 */ /* 0x000ee400080410ff */
[----:B---3--:R-:W-:Y:S05]  /*13ab0*/  @!P2 BRA `(.L_x_254) ;  /* 0xfffffffc00eca947 */ /* 0x008fea000383ffff */
[----:B------:R-:W-:Y:S05]  /*13ac0*/  BRA `(.L_x_405) ;  /* 0xffffffc400107947 */ /* 0x000fea000383ffff */
.L_x_259:
[----:B--2---:R-:W-:-:S04]  /*13ad0*/  MOV R0, UR42 ;  /* 0x0000002a00007c02 */ /* 0x004fc80008000f00 */
[----:B------:R2:W3:Y:S03]  /*13ae0*/  SYNCS.PHASECHK.TRANS64.TRYWAIT P1, [R0+URZ], R3 ;  /* 0x00000003000075a7 */ /* 0x0004e600080211ff */
[----:B---3--:R-:W-:Y:S05]  /*13af0*/  @!P1 NANOSLEEP.SYNCS 0x989680 ;  /* 0x009896800000995d */ /* 0x008fea0003900000 */
[----:B------:R-:W3:Y:S02]  /*13b00*/  @!P1 SYNCS.PHASECHK.TRANS64 P1, [R0+URZ], R3 ;  /* 0x00000003000095a7 */ /* 0x000ee400080210ff */
[----:B---3--:R-:W-:Y:S05]  /*13b10*/  @!P1 BRA `(.L_x_259) ;  /* 0xfffffffc00ec9947 */ /* 0x008fea000383ffff */
[----:B------:R-:W-:Y:S05]  /*13b20*/  BRA `(.L_x_406) ;  /* 0xffffffc400bc7947 */ /* 0x000fea000383ffff */
.L_x_264:
[----:B-1----:R-:W-:-:S04]  /*13b30*/  MOV R0, UR59 ;  /* 0x0000003b00007c02 */ /* 0x002fc80008000f00 */
[----:B------:R1:W2:Y:S03]  /*13b40*/  SYNCS.PHASECHK.TRANS64.TRYWAIT P0, [R0+URZ], R3 ;  /* 0x00000003000075a7 */ /* 0x0002a600080011ff */
[----:B--2---:R-:W-:Y:S05]  /*13b50*/  @!P0 NANOSLEEP.SYNCS 0x989680 ;  /* 0x009896800000895d */ /* 0x004fea0003900000 */
[----:B------:R-:W2:Y:S02]  /*13b60*/  @!P0 SYNCS.PHASECHK.TRANS64 P0, [R0+URZ], R3 ;  /* 0x00000003000085a7 */ /* 0x000ea400080010ff */
[----:B--2---:R-:W-:Y:S05]  /*13b70*/  @!P0 BRA `(.L_x_264) ;  /* 0xfffffffc00ec8947 */ /* 0x004fea000383ffff */
[----:B------:R-:W-:Y:S05]  /*13b80*/  BRA `(.L_x_407) ;  /* 0xffffffc800607947 */ /* 0x000fea000383ffff */
.L_x_268:
[----:B------:R-:W-:-:S07]  /*13b90*/  MOV R0, UR8 ;  /* 0x0000000800007c02 */ /* 0x000fce0008000f00 */
.L_x_408:
[----:B-1----:R1:W2:Y:S02]  /*13ba0*/  SYNCS.PHASECHK.TRANS64.TRYWAIT P1, [R0+URZ+0x7010], R3 ;  /* 0x00701003000075a7 */ /* 0x0022a400080211ff */
[----:B--2---:R-:W-:Y:S05]  /*13bb0*/  @!P1 NANOSLEEP.SYNCS 0x989680 ;  /* 0x009896800000995d */ /* 0x004fea0003900000 */
[----:B------:R-:W2:Y:S02]  /*13bc0*/  @!P1 SYNCS.PHASECHK.TRANS64 P1, [R0+URZ+0x7010], R3 ;  /* 0x00701003000095a7 */ /* 0x000ea400080210ff */
[----:B--2---:R-:W-:Y:S05]  /*13bd0*/  @!P1 BRA `(.L_x_408) ;  /* 0xfffffffc00f09947 */ /* 0x004fea000383ffff */
[----:B------:R-:W-:Y:S05]  /*13be0*/  BRA `(.L_x_409) ;  /* 0xffffffcc00707947 */ /* 0x000fea000383ffff */
.L_x_274:
[----:B-1----:R-:W-:-:S07]  /*13bf0*/  MOV R0, UR8 ;  /* 0x0000000800007c02 */ /* 0x002fce0008000f00 */
.L_x_410:
[----:B-1----:R1:W2:Y:S02]  /*13c00*/  SYNCS.PHASECHK.TRANS64.TRYWAIT P1, [R0+URZ+0x7038], R3 ;  /* 0x00703803000075a7 */ /* 0x0022a400080211ff */
[----:B--2---:R-:W-:Y:S05]  /*13c10*/  @!P1 NANOSLEEP.SYNCS 0x989680 ;  /* 0x009896800000995d */ /* 0x004fea0003900000 */
[----:B------:R-:W2:Y:S02]  /*13c20*/  @!P1 SYNCS.PHASECHK.TRANS64 P1, [R0+URZ+0x7038], R3 ;  /* 0x00703803000095a7 */ /* 0x000ea400080210ff */
[----:B--2---:R-:W-:Y:S05]  /*13c30*/  @!P1 BRA `(.L_x_410) ;  /* 0xfffffffc00f09947 */ /* 0x004fea000383ffff */
[----:B------:R-:W-:Y:S05]  /*13c40*/  BRA `(.L_x_411) ;  /* 0xffffffcc00c47947 */ /* 0x000fea000383ffff */
.L_x_280:
[----:B-1----:R-:W-:-:S07]  /*13c50*/  MOV R0, UR8 ;  /* 0x0000000800007c02 */ /* 0x002fce0008000f00 */
.L_x_412:
[----:B-1----:R1:W2:Y:S02]  /*13c60*/  SYNCS.PHASECHK.TRANS64.TRYWAIT P1, [R0+URZ+0x7018], R3 ;  /* 0x00701803000075a7 */ /* 0x0022a400080211ff */
[----:B--2---:R-:W-:Y:S05]  /*13c70*/  @!P1 NANOSLEEP.SYNCS 0x989680 ;  /* 0x009896800000995d */ /* 0x004fea0003900000 */
[----:B------:R-:W2:Y:S02]  /*13c80*/  @!P1 SYNCS.PHASECHK.TRANS64 P1, [R0+URZ+0x7018], R3 ;  /* 0x00701803000095a7 */ /* 0x000ea400080210ff */
[----:B--2---:R-:W-:Y:S05]  /*13c90*/  @!P1 BRA `(.L_x_412) ;  /* 0xfffffffc00f09947 */ /* 0x004fea000383ffff */
[----:B------:R-:W-:Y:S05]  /*13ca0*/  BRA `(.L_x_413) ;  /* 0xffffffd000207947 */ /* 0x000fea000383ffff */
.L_x_286:
[----:B-1----:R-:W-:-:S07]  /*13cb0*/  MOV R0, UR8 ;  /* 0x0000000800007c02 */ /* 0x002fce0008000f00 */
.L_x_414:
[----:B-1----:R1:W2:Y:S02]  /*13cc0*/  SYNCS.PHASECHK.TRANS64.TRYWAIT P1, [R0+URZ+0x7040], R3 ;  /* 0x00704003000075a7 */ /* 0x0022a400080211ff */
[----:B--2---:R-:W-:Y:S05]  /*13cd0*/  @!P1 NANOSLEEP.SYNCS 0x989680 ;  /* 0x009896800000995d */ /* 0x004fea0003900000 */
[----:B------:R-:W2:Y:S02]  /*13ce0*/  @!P1 SYNCS.PHASECHK.TRANS64 P1, [R0+URZ+0x7040], R3 ;  /* 0x00704003000095a7 */ /* 0x000ea400080210ff */
[----:B--2---:R-:W-:Y:S05]  /*13cf0*/  @!P1 BRA `(.L_x_414) ;  /* 0xfffffffc00f09947 */ /* 0x004fea000383ffff */
[----:B------:R-:W-:Y:S05]  /*13d00*/  BRA `(.L_x_415) ;  /* 0xffffffd000787947 */ /* 0x000fea000383ffff */
.L_x_292:
[----:B-1----:R-:W-:-:S07]  /*13d10*/  MOV R0, UR33 ;  /* 0x0000002100007c02 */ /* 0x002fce0008000f00 */
.L_x_416:
[----:B-1----:R1:W3:Y:S02]  /*13d20*/  SYNCS.PHASECHK.TRANS64.TRYWAIT P1, [R0+URZ+0x7038], R3 ;  /* 0x00703803000075a7 */ /* 0x0022e400080211ff */
[----:B---3--:R-:W-:Y:S05]  /*13d30*/  @!P1 NANOSLEEP.SYNCS 0x989680 ;  /* 0x009896800000995d */ /* 0x008fea0003900000 */
[----:B------:R-:W3:Y:S02]  /*13d40*/  @!P1 SYNCS.PHASECHK.TRANS64 P1, [R0+URZ+0x7038], R3 ;  /* 0x00703803000095a7 */ /* 0x000ee400080210ff */
[----:B---3--:R-:W-:Y:S05]  /*13d50*/  @!P1 BRA `(.L_x_416) ;  /* 0xfffffffc00f09947 */ /* 0x008fea000383ffff */
[----:B------:R-:W-:Y:S05]  /*13d60*/  BRA `(.L_x_417) ;  /* 0xffffffd400187947 */ /* 0x000fea000383ffff */
.L_x_297:
[----:B-1----:R-:W-:-:S07]  /*13d70*/  MOV R0, UR17 ;  /* 0x0000001100007c02 */ /* 0x002fce0008000f00 */
.L_x_418:
[----:B-1----:R1:W2:Y:S02]  /*13d80*/  SYNCS.PHASECHK.TRANS64.TRYWAIT P1, [R0+URZ+0x7038], R3 ;  /* 0x00703803000075a7 */ /* 0x0022a400080211ff */
[----:B--2---:R-:W-:Y:S05]  /*13d90*/  @!P1 NANOSLEEP.SYNCS 0x989680 ;  /* 0x009896800000995d */ /* 0x004fea0003900000 */
[----:B------:R-:W2:Y:S02]  /*13da0*/  @!P1 SYNCS.PHASECHK.TRANS64 P1, [R0+URZ+0x7038], R3 ;  /* 0x00703803000095a7 */ /* 0x000ea400080210ff */
[----:B--2---:R-:W-:Y:S05]  /*13db0*/  @!P1 BRA `(.L_x_418) ;  /* 0xfffffffc00f09947 */ /* 0x004fea000383ffff */
[----:B------:R-:W-:Y:S05]  /*13dc0*/  BRA `(.L_x_419) ;  /* 0xffffffd400747947 */ /* 0x000fea000383ffff */
.L_x_302:
[----:B-1----:R-:W-:-:S07]  /*13dd0*/  MOV R0, UR25 ;  /* 0x0000001900007c02 */ /* 0x002fce0008000f00 */
.L_x_420:
[----:B-1----:R1:W2:Y:S02]  /*13de0*/  SYNCS.PHASECHK.TRANS64.TRYWAIT P1, [R0+URZ+0x7038], R3 ;  /* 0x00703803000075a7 */ /* 0x0022a400080211ff */
[----:B--2---:R-:W-:Y:S05]  /*13df0*/  @!P1 NANOSLEEP.SYNCS 0x989680 ;  /* 0x009896800000995d */ /* 0x004fea0003900000 */
[----:B------:R-:W2:Y:S02]  /*13e00*/  @!P1 SYNCS.PHASECHK.TRANS64 P1, [R0+URZ+0x7038], R3 ;  /* 0x00703803000095a7 */ /* 0x000ea400080210ff */
[----:B--2---:R-:W-:Y:S05]  /*13e10*/  @!P1 BRA `(.L_x_420) ;  /* 0xfffffffc00f09947 */ /* 0x004fea000383ffff */
[----:B------:R-:W-:Y:S05]  /*13e20*/  BRA `(.L_x_421) ;  /* 0xffffffd400d87947 */ /* 0x000fea000383ffff */
.L_x_307:
[----:B-1----:R-:W-:-:S07]  /*13e30*/  MOV R0, UR17 ;  /* 0x0000001100007c02 */ /* 0x002fce0008000f00 */
.L_x_422:
[----:B-1----:R1:W2:Y:S02]  /*13e40*/  SYNCS.PHASECHK.TRANS64.TRYWAIT P1, [R0+URZ+0x7038], R3 ;  /* 0x00703803000075a7 */ /* 0x0022a400080211ff */
[----:B--2---:R-:W-:Y:S05]  /*13e50*/  @!P1 NANOSLEEP.SYNCS 0x989680 ;  /* 0x009896800000995d */ /* 0x004fea0003900000 */
[----:B------:R-:W2:Y:S02]  /*13e60*/  @!P1 SYNCS.PHASECHK.TRANS64 P1, [R0+URZ+0x7038], R3 ;  /* 0x00703803000095a7 */ /* 0x000ea400080210ff */
[----:B--2---:R-:W-:Y:S05]  /*13e70*/  @!P1 BRA `(.L_x_422) ;  /* 0xfffffffc00f09947 */ /* 0x004fea000383ffff */
[----:B------:R-:W-:Y:S05]  /*13e80*/  BRA `(.L_x_423) ;  /* 0xffffffd800387947 */ /* 0x000fea000383ffff */
.L_x_312:
[----:B-1----:R-:W-:-:S07]  /*13e90*/  MOV R0, UR17 ;  /* 0x0000001100007c02 */ /* 0x002fce0008000f00 */
.L_x_424:
[----:B-1----:R1:W2:Y:S02]  /*13ea0*/  SYNCS.PHASECHK.TRANS64.TRYWAIT P1, [R0+URZ+0x7038], R3 ;  /* 0x00703803000075a7 */ /* 0x0022a400080211ff */
[----:B--2---:R-:W-:Y:S05]  /*13eb0*/  @!P1 NANOSLEEP.SYNCS 0x989680 ;  /* 0x009896800000995d */ /* 0x004fea0003900000 */
[----:B------:R-:W2:Y:S02]  /*13ec0*/  @!P1 SYNCS.PHASECHK.TRANS64 P1, [R0+URZ+0x7038], R3 ;  /* 0x00703803000095a7 */ /* 0x000ea400080210ff */
[----:B--2---:R-:W-:Y:S05]  /*13ed0*/  @!P1 BRA `(.L_x_424) ;  /* 0xfffffffc00f09947 */ /* 0x004fea000383ffff */
[----:B------:R-:W-:Y:S05]  /*13ee0*/  BRA `(.L_x_425) ;  /* 0xffffffd8009c7947 */ /* 0x000fea000383ffff */
.L_x_317:
[----:B-1----:R-:W-:-:S07]  /*13ef0*/  MOV R0, UR17 ;  /* 0x0000001100007c02 */ /* 0x002fce0008000f00 */
.L_x_426:
[----:B-1----:R1:W2:Y:S02]  /*13f00*/  SYNCS.PHASECHK.TRANS64.TRYWAIT P1, [R0+URZ+0x7038], R3 ;  /* 0x00703803000075a7 */ /* 0x0022a400080211ff */
[----:B--2---:R-:W-:Y:S05]  /*13f10*/  @!P1 NANOSLEEP.SYNCS 0x989680 ;  /* 0x009896800000995d */ /* 0x004fea0003900000 */
[----:B------:R-:W2:Y:S02]  /*13f20*/  @!P1 SYNCS.PHASECHK.TRANS64 P1, [R0+URZ+0x7038], R3 ;  /* 0x00703803000095a7 */ /* 0x000ea400080210ff */
[----:B--2---:R-:W-:Y:S05]  /*13f30*/  @!P1 BRA `(.L_x_426) ;  /* 0xfffffffc00f09947 */ /* 0x004fea000383ffff */
[----:B------:R-:W-:Y:S05]  /*13f40*/  BRA `(.L_x_427) ;  /* 0xffffffdc00007947 */ /* 0x000fea000383ffff */
.L_x_322:
[----:B-1----:R-:W-:-:S07]  /*13f50*/  MOV R0, UR17 ;  /* 0x0000001100007c02 */ /* 0x002fce0008000f00 */
.L_x_428:
[----:B-1----:R1:W2:Y:S02]  /*13f60*/  SYNCS.PHASECHK.TRANS64.TRYWAIT P1, [R0+URZ+0x7038], R3 ;  /* 0x00703803000075a7 */ /* 0x0022a400080211ff */
[----:B--2---:R-:W-:Y:S05]  /*13f70*/  @!P1 NANOSLEEP.SYNCS 0x989680 ;  /* 0x009896800000995d */ /* 0x004fea0003900000 */
[----:B------:R-:W2:Y:S02]  /*13f80*/  @!P1 SYNCS.PHASECHK.TRANS64 P1, [R0+URZ+0x7038], R3 ;  /* 0x00703803000095a7 */ /* 0x000ea400080210ff */
[----:B--2---:R-:W-:Y:S05]  /*13f90*/  @!P1 BRA `(.L_x_428) ;  /* 0xfffffffc00f09947 */ /* 0x004fea000383ffff */
[----:B------:R-:W-:Y:S05]  /*13fa0*/  BRA `(.L_x_429) ;  /* 0xffffffdc00647947 */ /* 0x000fea000383ffff */
.L_x_327:
[----:B-1----:R-:W-:-:S07]  /*13fb0*/  MOV R0, UR17 ;  /* 0x0000001100007c02 */ /* 0x002fce0008000f00 */
.L_x_430:
[----:B-1----:R1:W2:Y:S02]  /*13fc0*/  SYNCS.PHASECHK.TRANS64.TRYWAIT P1, [R0+URZ+0x7038], R3 ;  /* 0x00703803000075a7 */ /* 0x0022a400080211ff */
[----:B--2---:R-:W-:Y:S05]  /*13fd0*/  @!P1 NANOSLEEP.SYNCS 0x989680 ;  /* 0x009896800000995d */ /* 0x004fea0003900000 */
[----:B------:R-:W2:Y:S02]  /*13fe0*/  @!P1 SYNCS.PHASECHK.TRANS64 P1, [R0+URZ+0x7038], R3 ;  /* 0x00703803000095a7 */ /* 0x000ea400080210ff */
[----:B--2---:R-:W-:Y:S05]  /*13ff0*/  @!P1 BRA `(.L_x_430) ;  /* 0xfffffffc00f09947 */ /* 0x004fea000383ffff */
[----:B------:R-:W-:Y:S05]  /*14000*/  BRA `(.L_x_431) ;  /* 0xffffffdc00c87947 */ /* 0x000fea000383ffff */
.L_x_333:
[----:B-1----:R-:W-:-:S07]  /*14010*/  MOV R0, UR25 ;  /* 0x0000001900007c02 */ /* 0x002fce0008000f00 */
.L_x_432:
[----:B-1----:R1:W2:Y:S02]  /*14020*/  SYNCS.PHASECHK.TRANS64.TRYWAIT P1, [R0+URZ+0x7038], R3 ;  /* 0x00703803000075a7 */ /* 0x0022a400080211ff */
[----:B--2---:R-:W-:Y:S05]  /*14030*/  @!P1 NANOSLEEP.SYNCS 0x989680 ;  /* 0x009896800000995d */ /* 0x004fea0003900000 */
[----:B------:R-:W2:Y:S02]  /*14040*/  @!P1 SYNCS.PHASECHK.TRANS64 P1, [R0+URZ+0x7038], R3 ;  /* 0x00703803000095a7 */ /* 0x000ea400080210ff */
[----:B--2---:R-:W-:Y:S05]  /*14050*/  @!P1 BRA `(.L_x_432) ;  /* 0xfffffffc00f09947 */ /* 0x004fea000383ffff */
[----:B------:R-:W-:Y:S05]  /*14060*/  BRA `(.L_x_433) ;  /* 0xffffffe000547947 */ /* 0x000fea000383ffff */
.L_x_338:
[----:B-1----:R-:W-:-:S07]  /*14070*/  MOV R0, UR17 ;  /* 0x0000001100007c02 */ /* 0x002fce0008000f00 */
.L_x_434:
[----:B-1----:R1:W2:Y:S02]  /*14080*/  SYNCS.PHASECHK.TRANS64.TRYWAIT P1, [R0+URZ+0x7038], R3 ;  /* 0x00703803000075a7 */ /* 0x0022a400080211ff */
[----:B--2---:R-:W-:Y:S05]  /*14090*/  @!P1 NANOSLEEP.SYNCS 0x989680 ;  /* 0x009896800000995d */ /* 0x004fea0003900000 */
[----:B------:R-:W2:Y:S02]  /*140a0*/  @!P1 SYNCS.PHASECHK.TRANS64 P1, [R0+URZ+0x7038], R3 ;  /* 0x00703803000095a7 */ /* 0x000ea400080210ff */
[----:B--2---:R-:W-:Y:S05]  /*140b0*/  @!P1 BRA `(.L_x_434) ;  /* 0xfffffffc00f09947 */ /* 0x004fea000383ffff */
[----:B------:R-:W-:Y:S05]  /*140c0*/  BRA `(.L_x_435) ;  /* 0xffffffe000b47947 */ /* 0x000fea000383ffff */
.L_x_344:
[----:B------:R-:W-:-:S07]  /*140d0*/  MOV R0, UR16 ;  /* 0x0000001000007c02 */ /* 0x000fce0008000f00 */
.L_x_436:
[----:B-1----:R1:W2:Y:S02]  /*140e0*/  SYNCS.PHASECHK.TRANS64.TRYWAIT P0, [R0+URZ+0x70b0], R3 ;  /* 0x0070b003000075a7 */ /* 0x0022a400080011ff */
[----:B--2---:R-:W-:Y:S05]  /*140f0*/  @!P0 NANOSLEEP.SYNCS 0x989680 ;  /* 0x009896800000895d */ /* 0x004fea0003900000 */
[----:B------:R-:W2:Y:S02]  /*14100*/  @!P0 SYNCS.PHASECHK.TRANS64 P0, [R0+URZ+0x70b0], R3 ;  /* 0x0070b003000085a7 */ /* 0x000ea400080010ff */
[----:B--2---:R-:W-:Y:S05]  /*14110*/  @!P0 BRA `(.L_x_436) ;  /* 0xfffffffc00f08947 */ /* 0x004fea000383ffff */
[----:B------:R-:W-:Y:S05]  /*14120*/  BRA `(.L_x_437) ;  /* 0xffffffe400b87947 */ /* 0x000fea000383ffff */
.L_x_346:
[----:B-1----:R-:W-:-:S07]  /*14130*/  MOV R0, UR16 ;  /* 0x0000001000007c02 */ /* 0x002fce0008000f00 */
.L_x_438:
[----:B-1----:R1:W2:Y:S02]  /*14140*/  SYNCS.PHASECHK.TRANS64.TRYWAIT P0, [R0+URZ+0x70b8], R3 ;  /* 0x0070b803000075a7 */ /* 0x0022a400080011ff */
[----:B--2---:R-:W-:Y:S05]  /*14150*/  @!P0 NANOSLEEP.SYNCS 0x989680 ;  /* 0x009896800000895d */ /* 0x004fea0003900000 */
[----:B------:R-:W2:Y:S02]  /*14160*/  @!P0 SYNCS.PHASECHK.TRANS64 P0, [R0+URZ+0x70b8], R3 ;  /* 0x0070b803000085a7 */ /* 0x000ea400080010ff */
[----:B--2---:R-:W-:Y:S05]  /*14170*/  @!P0 BRA `(.L_x_438) ;  /* 0xfffffffc00f08947 */ /* 0x004fea000383ffff */
[----:B------:R-:W-:Y:S05]  /*14180*/  BRA `(.L_x_439) ;  /* 0xffffffe400c87947 */ /* 0x000fea000383ffff */
        .weak           $__internal_0_$__cuda_sm10x_tcgen05_guardrail_trap_col_being_dealloced_not_returned_by_alloc
        .type           $__internal_0_$__cuda_sm10x_tcgen05_guardrail_trap_col_being_dealloced_not_returned_by_alloc,@function
        .size           $__internal_0_$__cuda_sm10x_tcgen05_guardrail_trap_col_being_dealloced_not_returned_by_alloc,($__internal_1_$__cuda_sm10x_tcgen05_guardrail_trap_phase_invalid_during_alloc - $__internal_0_$__cuda_sm10x_tcgen05_guardrail_trap_col_being_dealloced_not_returned_by_alloc)
$__internal_0_$__cuda_sm10x_tcgen05_guardrail_trap_col_being_dealloced_not_returned_by_alloc:
[----:B------:R-:W-:Y:S05]  /*14190*/  BPT.TRAP 0x1 ;  /* 0x000000040000795c */ /* 0x000fea0000300000 */
[----:B------:R-:W-:-:S04]  /*141a0*/  HFMA2 R3, -RZ, RZ, 0, 0 ;  /* 0x00000000ff037431 */ /* 0x000fc800000001ff */
[----:B------:R-:W-:Y:S05]  /*141b0*/  RET.REL.NODEC R2 `(_ZN7cutlass13device_kernelINS_4fmha6kernel36Sm100FmhaFwdKernelTmaWarpspecializedIN4cute5tupleIJiiiNS5_IJNS5_IJiiEEEiEEEEEENS1_10collective38Sm100FmhaFwdMainloopTmaWarpspecializedINS_6half_tEffNS5_IJNS4_1CILi256EEENSC_ILi64EEENSC_ILi32EEEEEENS5_IJiNSC_ILi1EEES7_EEENS5_IJiSH_NS5_IJNS5_IJNSC_ILi0EEEiEEEiEEEEEESM_NS9_10CausalMaskILb1EEENS5_IJNSC_ILi2EEESH_SH_EEENSC_ILb0EEEEENS9_38Sm100FmhaFwdEpilogueTmaWarpspecializedISB_fNS5_IJNSC_ILi128EEESF_SE_EEESI_NS5_IJSH_S7_EEESR_EENS2_23IndividualTileSchedulerENS2_41Sm100FmhaCtxKernelWarpspecializedScheduleEEEEEvNT_6ParamsE) ;  /* 0xfffffebc02907950 */ /* 0x000fea0003c3ffff */
        .weak           $__internal_1_$__cuda_sm10x_tcgen05_guardrail_trap_phase_invalid_during_alloc
        .type           $__internal_1_$__cuda_sm10x_tcgen05_guardrail_trap_phase_invalid_during_alloc,@function
        .size           $__internal_1_$__cuda_sm10x_tcgen05_guardrail_trap_phase_invalid_during_alloc,($__internal_2_$__cuda_sm10x_tcgen05_guardrail_trap_unallocated_columns_being_dealloced - $__internal_1_$__cuda_sm10x_tcgen05_guardrail_trap_phase_invalid_during_alloc)
$__internal_1_$__cuda_sm10x_tcgen05_guardrail_trap_phase_invalid_during_alloc:
[----:B------:R-:W-:Y:S05]  /*141c0*/  BPT.TRAP 0x1 ;  /* 0x000000040000795c */ /* 0x000fea0000300000 */
[----:B------:R-:W-:-:S04]  /*141d0*/  MOV R3, 0x0 ;  /* 0x0000000000037802 */ /* 0x000fc80000000f00 */
[----:B------:R-:W-:Y:S05]  /*141e0*/  RET.REL.NODEC R2 `(_ZN7cutlass13device_kernelINS_4fmha6kernel36Sm100FmhaFwdKernelTmaWarpspecializedIN4cute5tupleIJiiiNS5_IJNS5_IJiiEEEiEEEEEENS1_10collective38Sm100FmhaFwdMainloopTmaWarpspecializedINS_6half_tEffNS5_IJNS4_1CILi256EEENSC_ILi64EEENSC_ILi32EEEEEENS5_IJiNSC_ILi1EEES7_EEENS5_IJiSH_NS5_IJNS5_IJNSC_ILi0EEEiEEEiEEEEEESM_NS9_10CausalMaskILb1EEENS5_IJNSC_ILi2EEESH_SH_EEENSC_ILb0EEEEENS9_38Sm100FmhaFwdEpilogueTmaWarpspecializedISB_fNS5_IJNSC_ILi128EEESF_SE_EEESI_NS5_IJSH_S7_EEESR_EENS2_23IndividualTileSchedulerENS2_41Sm100FmhaCtxKernelWarpspecializedScheduleEEEEEvNT_6ParamsE) ;  /* 0xfffffebc02847950 */ /* 0x000fea0003c3ffff */
        .weak           $__internal_2_$__cuda_sm10x_tcgen05_guardrail_trap_unallocated_columns_being_dealloced
        .type           $__internal_2_$__cuda_sm10x_tcgen05_guardrail_trap_unallocated_columns_being_dealloced,@function
        .size           $__internal_2_$__cuda_sm10x_tcgen05_guardrail_trap_unallocated_columns_being_dealloced,($__internal_3_$__cuda_sm3x_div_rn_noftz_f32_slowpath - $__internal_2_$__cuda_sm10x_tcgen05_guardrail_trap_unallocated_columns_being_dealloced)
$__internal_2_$__cuda_sm10x_tcgen05_guardrail_trap_unallocated_columns_being_dealloced:
[----:B------:R-:W-:Y:S05]  /*141f0*/  BPT.TRAP 0x1 ;  /* 0x000000040000795c */ /* 0x000fea0000300000 */
[----:B------:R-:W-:-:S04]  /*14200*/  HFMA2 R3, -RZ, RZ, 0, 0 ;  /* 0x00000000ff037431 */ /* 0x000fc800000001ff */
[----:B------:R-:W-:Y:S05]  /*14210*/  RET.REL.NODEC R2 `(_ZN7cutlass13device_kernelINS_4fmha6kernel36Sm100FmhaFwdKernelTmaWarpspecializedIN4cute5tupleIJiiiNS5_IJNS5_IJiiEEEiEEEEEENS1_10collective38Sm100FmhaFwdMainloopTmaWarpspecializedINS_6half_tEffNS5_IJNS4_1CILi256EEENSC_ILi64EEENSC_ILi32EEEEEENS5_IJiNSC_ILi1EEES7_EEENS5_IJiSH_NS5_IJNS5_IJNSC_ILi0EEEiEEEiEEEEEESM_NS9_10CausalMaskILb1EEENS5_IJNSC_ILi2EEESH_SH_EEENSC_ILb0EEEEENS9_38Sm100FmhaFwdEpilogueTmaWarpspecializedISB_fNS5_IJNSC_ILi128EEESF_SE_EEESI_NS5_IJSH_S7_EEESR_EENS2_23IndividualTileSchedulerENS2_41Sm100FmhaCtxKernelWarpspecializedScheduleEEEEEvNT_6ParamsE) ;  /* 0xfffffebc02787950 */ /* 0x000fea0003c3ffff */
        .weak           $__internal_3_$__cuda_sm3x_div_rn_noftz_f32_slowpath
        .type           $__internal_3_$__cuda_sm3x_div_rn_noftz_f32_slowpath,@function
        .size           $__internal_3_$__cuda_sm3x_div_rn_noftz_f32_slowpath,(.L_x_456 - $__internal_3_$__cuda_sm3x_div_rn_noftz_f32_slowpath)
$__internal_3_$__cuda_sm3x_div_rn_noftz_f32_slowpath:
[----:B------:R-:W-:Y:S01]  /*14220*/  SHF.R.U32.HI R3, RZ, 0x17, R22 ;  /* 0x00000017ff037819 */ /* 0x000fe20000011616 */
[----:B------:R-:W-:Y:S01]  /*14230*/  BSSY.RECONVERGENT B1, `(.L_x_440) ;  /* 0x0000065000017945 */ /* 0x000fe20003800200 */
[--C-:B------:R-:W-:Y:S01]  /*14240*/  SHF.R.U32.HI R8, RZ, 0x17, R32.reuse ;  /* 0x00000017ff087819 */ /* 0x100fe20000011620 */
[----:B------:R-:W-:Y:S01]  /*14250*/  IMAD.MOV.U32 R7, RZ, RZ, R32 ;  /* 0x000000ffff077224 */ /* 0x000fe200078e0020 */
[----:B------:R-:W-:Y:S01]  /*14260*/  LOP3.LUT R3, R3, 0xff, RZ, 0xc0, !PT ;  /* 0x000000ff03037812 */ /* 0x000fe200078ec0ff */
[----:B------:R-:W-:Y:S01]  /*14270*/  IMAD.MOV.U32 R6, RZ, RZ, R22 ;  /* 0x000000ffff067224 */ /* 0x000fe200078e0016 */
[----:B------:R-:W-:-:S03]  /*14280*/  LOP3.LUT R8, R8, 0xff, RZ, 0xc0, !PT ;  /* 0x000000ff08087812 */ /* 0x000fc600078ec0ff */
[----:B------:R-:W-:Y:S02]  /*14290*/  VIADD R0, R3, 0xffffffff ;  /* 0xffffffff03007836 */ /* 0x000fe40000000000 */
[----:B------:R-:W-:-:S03]  /*142a0*/  VIADD R5, R8, 0xffffffff ;  /* 0xffffffff08057836 */ /* 0x000fc60000000000 */
[----:B------:R-:W-:-:S04]  /*142b0*/  ISETP.GT.U32.AND P0, PT, R0, 0xfd, PT ;  /* 0x000000fd0000780c */ /* 0x000fc80003f04070 */
[----:B------:R-:W-:-:S13]  /*142c0*/  ISETP.GT.U32.OR P0, PT, R5, 0xfd, P0 ;  /* 0x000000fd0500780c */ /* 0x000fda0000704470 */
[----:B------:R-:W-:Y:S01]  /*142d0*/  @!P0 IMAD.MOV.U32 R10, RZ, RZ, RZ ;  /* 0x000000ffff0a8224 */ /* 0x000fe200078e00ff */
[----:B------:R-:W-:Y:S06]  /*142e0*/  @!P0 BRA `(.L_x_441) ;  /* 0x00000000005c8947 */ /* 0x000fec0003800000 */
[----:B------:R-:W-:Y:S02]  /*142f0*/  FSETP.GTU.FTZ.AND P1, PT, |R32|, +INF , PT ;  /* 0x7f8000002000780b */ /* 0x000fe40003f3c200 */
[----:B------:R-:W-:-:S04]  /*14300*/  FSETP.GTU.FTZ.AND P0, PT, |R22|, +INF , PT ;  /* 0x7f8000001600780b */ /* 0x000fc80003f1c200 */
[----:B------:R-:W-:-:S13]  /*14310*/  PLOP3.LUT P0, PT, P1, P0, PT, 0xf8, 0x8f ;  /* 0x00000000008f781c */ /* 0x000fda0000f01f70 */
[----:B------:R-:W-:Y:S05]  /*14320*/  @P0 BRA `(.L_x_442) ;  /* 0x0000000400500947 */ /* 0x000fea0003800000 */
[----:B------:R-:W-:-:S13]  /*14330*/  LOP3.LUT P0, RZ, R6, 0x7fffffff, R7, 0xc8, !PT ;  /* 0x7fffffff06ff7812 */ /* 0x000fda000780c807 */
[----:B------:R-:W-:Y:S05]  /*14340*/  @!P0 BRA `(.L_x_443) ;  /* 0x0000000400408947 */ /* 0x000fea0003800000 */
[----:B------:R-:W-:Y:S02]  /*14350*/  FSETP.NEU.FTZ.AND P0, PT, |R32|, +INF , PT ;  /* 0x7f8000002000780b */ /* 0x000fe40003f1d200 */
[----:B------:R-:W-:Y:S02]  /*14360*/  FSETP.NEU.FTZ.AND P1, PT, |R22|, +INF , PT ;  /* 0x7f8000001600780b */ /* 0x000fe40003f3d200 */
[----:B------:R-:W-:-:S11]  /*14370*/  FSETP.NEU.FTZ.AND P2, PT, |R32|, +INF , PT ;  /* 0x7f8000002000780b */ /* 0x000fd60003f5d200 */
[----:B------:R-:W-:Y:S05]  /*14380*/  @!P1 BRA !P0, `(.L_x_443) ;  /* 0x0000000400309947 */ /* 0x000fea0004000000 */
[----:B------:R-:W-:-:S04]  /*14390*/  LOP3.LUT P0, RZ, R7, 0x7fffffff, RZ, 0xc0, !PT ;  /* 0x7fffffff07ff7812 */ /* 0x000fc8000780c0ff */
[----:B------:R-:W-:-:S13]  /*143a0*/  PLOP3.LUT P0, PT, P1, P0, PT, 0x2f, 0xf2 ;  /* 0x0000000000f2781c */ /* 0x000fda0000f00577 */
[----:B------:R-:W-:Y:S05]  /*143b0*/  @P0 BRA `(.L_x_444) ;  /* 0x00000004001c0947 */ /* 0x000fea0003800000 */
[----:B------:R-:W-:-:S04]  /*143c0*/  LOP3.LUT P0, RZ, R6, 0x7fffffff, RZ, 0xc0, !PT ;  /* 0x7fffffff06ff7812 */ /* 0x000fc8000780c0ff */
[----:B------:R-:W-:-:S13]  /*143d0*/  PLOP3.LUT P0, PT, P2, P0, PT, 0x2f, 0xf2 ;  /* 0x0000000000f2781c */ /* 0x000fda0001700577 */
[----:B------:R-:W-:Y:S05]  /*143e0*/  @P0 BRA `(.L_x_445) ;  /* 0x0000000400040947 */ /* 0x000fea0003800000 */
[----:B------:R-:W-:Y:S02]  /*143f0*/  ISETP.GE.AND P1, PT, R5, RZ, PT ;  /* 0x000000ff0500720c */ /* 0x000fe40003f26270 */
[----:B------:R-:W-:-:S11]  /*14400*/  ISETP.GE.AND P0, PT, R0, RZ, PT ;  /* 0x000000ff0000720c */ /* 0x000fd60003f06270 */
[----:B------:R-:W-:Y:S01]  /*14410*/  @P1 MOV R10, RZ ;  /* 0x000000ff000a1202 */ /* 0x000fe20000000f00 */
[----:B------:R-:W-:Y:S01]  /*14420*/  @!P1 FFMA R7, R32, 1.84467440737095516160e+19, RZ ;  /* 0x5f80000020079823 */ /* 0x000fe200000000ff */
[----:B------:R-:W-:Y:S01]  /*14430*/  @!P1 MOV R10, 0xffffffc0 ;  /* 0xffffffc0000a9802 */ /* 0x000fe20000000f00 */
[----:B------:R-:W-:-:S03]  /*14440*/  @!P0 FFMA R6, R22, 1.84467440737095516160e+19, RZ ;  /* 0x5f80000016068823 */ /* 0x000fc600000000ff */
[----:B------:R-:W-:-:S07]  /*14450*/  @!P0 IADD3 R10, PT, PT, R10, 0x40, RZ ;  /* 0x000000400a0a8810 */ /* 0x000fce0007ffe0ff */
.L_x_441:
[----:B------:R-:W-:Y:S01]  /*14460*/  LEA R11, R3, 0xc0800000, 0x17 ;  /* 0xc0800000030b7811 */ /* 0x000fe200078eb8ff */
[----:B------:R-:W-:Y:S01]  /*14470*/  BSSY.RECONVERGENT B0, `(.L_x_446) ;  /* 0x0000036000007945 */ /* 0x000fe20003800200 */
[----:B------:R-:W-:Y:S02]  /*14480*/  IADD3 R8, PT, PT, R8, -0x7f, RZ ;  /* 0xffffff8108087810 */ /* 0x000fe40007ffe0ff */
[----:B------:R-:W-:-:S03]  /*14490*/  IADD3 R11, PT, PT, -R11, R6, RZ ;  /* 0x000000060b0b7210 */ /* 0x000fc60007ffe1ff */
[----:B------:R-:W-:Y:S01]  /*144a0*/  IMAD R9, R8, -0x800000, R7 ;  /* 0xff80000008097824 */ /* 0x000fe200078e0207 */
[----:B------:R-:W1:Y:S01]  /*144b0*/  MUFU.RCP R5, R11 ;  /* 0x0000000b00057308 */ /* 0x000e620000001000 */
[----:B------:R-:W-:-:S04]  /*144c0*/  FADD.FTZ R6, -R11, -RZ ;  /* 0x800000ff0b067221 */ /* 0x000fc80000010100 */
[----:B-1----:R-:W-:-:S04]  /*144d0*/  FFMA R0, R5, R6, 1 ;  /* 0x3f80000005007423 */ /* 0x002fc80000000006 */
[----:B------:R-:W-:-:S04]  /*144e0*/  FFMA R0, R5, R0, R5 ;  /* 0x0000000005007223 */ /* 0x000fc80000000005 */
[----:B------:R-:W-:-:S04]  /*144f0*/  FFMA R7, R9, R0, RZ ;  /* 0x0000000009077223 */ /* 0x000fc800000000ff */
[----:B------:R-:W-:-:S04]  /*14500*/  FFMA R5, R6, R7, R9 ;  /* 0x0000000706057223 */ /* 0x000fc80000000009 */
[----:B------:R-:W-:-:S04]  /*14510*/  FFMA R5, R0, R5, R7 ;  /* 0x0000000500057223 */ /* 0x000fc80000000007 */
[----:B------:R-:W-:Y:S01]  /*14520*/  FFMA R6, R6, R5, R9 ;  /* 0x0000000506067223 */ /* 0x000fe20000000009 */
[----:B------:R-:W-:-:S03]  /*14530*/  IADD3 R9, PT, PT, R8, 0x7f, -R3 ;  /* 0x0000007f08097810 */ /* 0x000fc60007ffe803 */
[----:B------:R-:W-:Y:S01]  /*14540*/  FFMA R7, R0, R6, R5 ;  /* 0x0000000600077223 */ /* 0x000fe20000000005 */
[----:B------:R-:W-:-:S04]  /*14550*/  IADD3 R10, PT, PT, R9, R10, RZ ;  /* 0x0000000a090a7210 */ /* 0x000fc80007ffe0ff */
[----:B------:R-:W-:-:S04]  /*14560*/  SHF.R.U32.HI R3, RZ, 0x17, R7 ;  /* 0x00000017ff037819 */ /* 0x000fc80000011607 */
[----:B------:R-:W-:-:S04]  /*14570*/  LOP3.LUT R3, R3, 0xff, RZ, 0xc0, !PT ;  /* 0x000000ff03037812 */ /* 0x000fc800078ec0ff */
[----:B------:R-:W-:-:S04]  /*14580*/  IADD3 R3, PT, PT, R3, R10, RZ ;  /* 0x0000000a03037210 */ /* 0x000fc80007ffe0ff */
[----:B------:R-:W-:-:S04]  /*14590*/  IADD3 R8, PT, PT, R3, -0x1, RZ ;  /* 0xffffffff03087810 */ /* 0x000fc80007ffe0ff */
[----:B------:R-:W-:-:S13]  /*145a0*/  ISETP.GE.U32.AND P0, PT, R8, 0xfe, PT ;  /* 0x000000fe0800780c */ /* 0x000fda0003f06070 */
[----:B------:R-:W-:Y:S05]  /*145b0*/  @!P0 BRA `(.L_x_447) ;  /* 0x0000000000808947 */ /* 0x000fea0003800000 */
[----:B------:R-:W-:-:S13]  /*145c0*/  ISETP.GT.AND P0, PT, R3, 0xfe, PT ;  /* 0x000000fe0300780c */ /* 0x000fda0003f04270 */
[----:B------:R-:W-:Y:S05]  /*145d0*/  @P0 BRA `(.L_x_448) ;  /* 0x00000000006c0947 */ /* 0x000fea0003800000 */
[----:B------:R-:W-:-:S13]  /*145e0*/  ISETP.GE.AND P0, PT, R3, 0x1, PT ;  /* 0x000000010300780c */ /* 0x000fda0003f06270 */
[----:B------:R-:W-:Y:S05]  /*145f0*/  @P0 BRA `(.L_x_449) ;  /* 0x0000000000740947 */ /* 0x000fea0003800000 */
[----:B------:R-:W-:Y:S02]  /*14600*/  ISETP.GE.AND P0, PT, R3, -0x18, PT ;  /* 0xffffffe80300780c */ /* 0x000fe40003f06270 */
[----:B------:R-:W-:-:S11]  /*14610*/  LOP3.LUT R7, R7, 0x80000000, RZ, 0xc0, !PT ;  /* 0x8000000007077812 */ /* 0x000fd600078ec0ff */
[----:B------:R-:W-:Y:S05]  /*14620*/  @!P0 BRA `(.L_x_449) ;  /* 0x0000000000688947 */ /* 0x000fea0003800000 */
[CCC-:B------:R-:W-:Y:S01]  /*14630*/  FFMA.RZ R8, R0.reuse, R6.reuse, R5.reuse ;  /* 0x0000000600087223 */ /* 0x1c0fe2000000c005 */
[CCC-:B------:R-:W-:Y:S01]  /*14640*/  FFMA.RP R9, R0.reuse, R6.reuse, R5.reuse ;  /* 0x0000000600097223 */ /* 0x1c0fe20000008005 */
[----:B------:R-:W-:Y:S01]  /*14650*/  FFMA.RM R6, R0, R6, R5 ;  /* 0x0000000600067223 */ /* 0x000fe20000004005 */
[C---:B------:R-:W-:Y:S01]  /*14660*/  VIADD R0, R3.reuse, 0x20 ;  /* 0x0000002003007836 */ /* 0x040fe20000000000 */
[C---:B------:R-:W-:Y:S02]  /*14670*/  ISETP.NE.AND P0, PT, R3.reuse, RZ, PT ;  /* 0x000000ff0300720c */ /* 0x040fe40003f05270 */
[----:B------:R-:W-:Y:S02]  /*14680*/  LOP3.LUT R8, R8, 0x7fffff, RZ, 0xc0, !PT ;  /* 0x007fffff08087812 */ /* 0x000fe400078ec0ff */
[----:B------:R-:W-:Y:S01]  /*14690*/  ISETP.NE.AND P1, PT, R3, RZ, PT ;  /* 0x000000ff0300720c */ /* 0x000fe20003f25270 */
[----:B------:R-:W-:Y:S01]  /*146a0*/  IMAD.MOV R3, RZ, RZ, -R3 ;  /* 0x000000ffff037224 */ /* 0x000fe200078e0a03 */
[----:B------:R-:W-:-:S02]  /*146b0*/  LOP3.LUT R5, R8, 0x800000, RZ, 0xfc, !PT ;  /* 0x0080000008057812 */ /* 0x000fc400078efcff */
[----:B------:R-:W-:Y:S02]  /*146c0*/  FSETP.NEU.FTZ.AND P2, PT, R9, R6, PT ;  /* 0x000000060900720b */ /* 0x000fe40003f5d000 */
[----:B------:R-:W-:Y:S02]  /*146d0*/  SHF.L.U32 R0, R5, R0, RZ ;  /* 0x0000000005007219 */ /* 0x000fe400000006ff */
[----:B------:R-:W-:Y:S02]  /*146e0*/  SEL R6, R3, RZ, P0 ;  /* 0x000000ff03067207 */ /* 0x000fe40000000000 */
[----:B------:R-:W-:Y:S02]  /*146f0*/  ISETP.NE.AND P1, PT, R0, RZ, P1 ;  /* 0x000000ff0000720c */ /* 0x000fe40000f25270 */
[----:B------:R-:W-:Y:S02]  /*14700*/  SHF.R.U32.HI R5, RZ, R6, R5 ;  /* 0x00000006ff057219 */ /* 0x000fe40000011605 */
[----:B------:R-:W-:-:S02]  /*14710*/  PLOP3.LUT P1, PT, P2, P1, PT, 0xf8, 0x8f ;  /* 0x00000000008f781c */ /* 0x000fc40001723f70 */
[----:B------:R-:W-:Y:S02]  /*14720*/  SHF.R.U32.HI R3, RZ, 0x1, R5 ;  /* 0x00000001ff037819 */ /* 0x000fe40000011605 */
[----:B------:R-:W-:-:S04]  /*14730*/  SEL R0, RZ, 0x1, !P1 ;  /* 0x00000001ff007807 */ /* 0x000fc80004800000 */
[----:B------:R-:W-:-:S04]  /*14740*/  LOP3.LUT R0, R0, 0x1, R3, 0xf8, !PT ;  /* 0x0000000100007812 */ /* 0x000fc800078ef803 */
[----:B------:R-:W-:-:S05]  /*14750*/  LOP3.LUT R0, R0, R5, RZ, 0xc0, !PT ;  /* 0x0000000500007212 */ /* 0x000fca00078ec0ff */
[----:B------:R-:W-:-:S05]  /*14760*/  IMAD.IADD R0, R3, 0x1, R0 ;  /* 0x0000000103007824 */ /* 0x000fca00078e0200 */
[----:B------:R-:W-:Y:S01]  /*14770*/  LOP3.LUT R7, R0, R7, RZ, 0xfc, !PT ;  /* 0x0000000700077212 */ /* 0x000fe200078efcff */
[----:B------:R-:W-:Y:S05]  /*14780*/  BRA `(.L_x_449) ;  /* 0x0000000000107947 */ /* 0x000fea0003800000 */
.L_x_448:
[----:B------:R-:W-:-:S04]  /*14790*/  LOP3.LUT R7, R7, 0x80000000, RZ, 0xc0, !PT ;  /* 0x8000000007077812 */ /* 0x000fc800078ec0ff */
[----:B------:R-:W-:Y:S01]  /*147a0*/  LOP3.LUT R7, R7, 0x7f800000, RZ, 0xfc, !PT ;  /* 0x7f80000007077812 */ /* 0x000fe200078efcff */
[----:B------:R-:W-:Y:S05]  /*147b0*/  BRA `(.L_x_449) ;  /* 0x0000000000047947 */ /* 0x000fea0003800000 */
.L_x_447:
[----:B------:R-:W-:Y:S02]  /*147c0*/  LEA R7, R10, R7, 0x17 ;  /* 0x000000070a077211 */ /* 0x000fe400078eb8ff */
.L_x_449:
[----:B------:R-:W-:Y:S05]  /*147d0*/  BSYNC.RECONVERGENT B0 ;  /* 0x0000000000007941 */ /* 0x000fea0003800200 */
.L_x_446:
[----:B------:R-:W-:Y:S01]  /*147e0*/  MOV R34, R7 ;  /* 0x0000000700227202 */ /* 0x000fe20000000f00 */
[----:B------:R-:W-:Y:S05]  /*147f0*/  BRA `(.L_x_450) ;  /* 0x0000000000207947 */ /* 0x000fea0003800000 */
.L_x_445:
[----:B------:R-:W-:-:S04]  /*14800*/  LOP3.LUT R6, R6, 0x80000000, R7, 0x48, !PT ;  /* 0x8000000006067812 */ /* 0x000fc800078e4807 */
[----:B------:R-:W-:Y:S01]  /*14810*/  LOP3.LUT R34, R6, 0x7f800000, RZ, 0xfc, !PT ;  /* 0x7f80000006227812 */ /* 0x000fe200078efcff */
[----:B------:R-:W-:Y:S05]  /*14820*/  BRA `(.L_x_450) ;  /* 0x0000000000147947 */ /* 0x000fea0003800000 */
.L_x_444:
[----:B------:R-:W-:Y:S01]  /*14830*/  LOP3.LUT R34, R6, 0x80000000, R7, 0x48, !PT ;  /* 0x8000000006227812 */ /* 0x000fe200078e4807 */
[----:B------:R-:W-:Y:S05]  /*14840*/  BRA `(.L_x_450) ;  /* 0x00000000000c7947 */ /* 0x000fea0003800000 */
.L_x_443:
[----:B------:R-:W1:Y:S01]  /*14850*/  MUFU.RSQ R34, -QNAN ;  /* 0xffc0000000227908 */ /* 0x000e620000001400 */
[----:B------:R-:W-:Y:S05]  /*14860*/  BRA `(.L_x_450) ;  /* 0x0000000000047947 */ /* 0x000fea0003800000 */
.L_x_442:
[----:B------:R-:W-:-:S07]  /*14870*/  FADD.FTZ R34, R32, R22 ;  /* 0x0000001620227221 */ /* 0x000fce0000010000 */
.L_x_450:
[----:B------:R-:W-:Y:S05]  /*14880*/  BSYNC.RECONVERGENT B1 ;  /* 0x0000000000017941 */ /* 0x000fea0003800200 */
.L_x_440:
[----:B------:R-:W-:-:S04]  /*14890*/  HFMA2 R5, -RZ, RZ, 0, 0 ;  /* 0x00000000ff057431 */ /* 0x000fc800000001ff */
[----:B-1----:R-:W-:Y:S05]  /*148a0*/  RET.REL.NODEC R4 `(_ZN7cutlass13device_kernelINS_4fmha6kernel36Sm100FmhaFwdKernelTmaWarpspecializedIN4cute5tupleIJiiiNS5_IJNS5_IJiiEEEiEEEEEENS1_10collective38Sm100FmhaFwdMainloopTmaWarpspecializedINS_6half_tEffNS5_IJNS4_1CILi256EEENSC_ILi64EEENSC_ILi32EEEEEENS5_IJiNSC_ILi1EEES7_EEENS5_IJiSH_NS5_IJNS5_IJNSC_ILi0EEEiEEEiEEEEEESM_NS9_10CausalMaskILb1EEENS5_IJNSC_ILi2EEESH_SH_EEENSC_ILb0EEEEENS9_38Sm100FmhaFwdEpilogueTmaWarpspecializedISB_fNS5_IJNSC_ILi128EEESF_SE_EEESI_NS5_IJSH_S7_EEESR_EENS2_23IndividualTileSchedulerENS2_41Sm100FmhaCtxKernelWarpspecializedScheduleEEEEEvNT_6ParamsE) ;  /* 0xfffffeb404d47950 */ /* 0x002fea0003c3ffff */
.L_x_451:
[----:B------:R-:W-:-:S00]  /*148b0*/  BRA `(.L_x_451) ;  /* 0xfffffffc00fc7947 */ /* 0x000fc0000383ffff */
[----:B------:R-:W-:-:S00]  /*148c0*/  NOP ;  /* 0x0000000000007918 */ /* 0x000fc00000000000 */
        /* <DEDUP_REMOVED lines=11> */
.L_x_456:


//--------------------- .nv.global.init           --------------------------
	.section	.nv.global.init,"aw",@progbits
.nv.global.init:
	.type		$str$23,@object
	.size		$str$23,($str$37 - $str$23)
$str$23:
        /*0000*/ 	.byte	0x0a, 0x00
	.type		$str$37,@object
	.size		$str$37,($str$32 - $str$37)
$str$37:
        /*0002*/ 	.byte	0x3a, 0x00
	.type		$str$32,@object
	.size		$str$32,($str$29 - $str$32)
$str$32:
        /*0004*/ 	.byte	0x5f, 0x00
	.type		$str$29,@object
	.size		$str$29,($str$28 - $str$29)
$str$29:
        /*0006*/ 	.byte	0x25, 0x64, 0x00
	.type		$str$28,@object
	.size		$str$28,($str$30 - $str$28)
$str$28:
        /*0009*/ 	.byte	0x25, 0x63, 0x00
	.type		$str$30,@object
	.size		$str$30,($str$31 - $str$30)
$str$30:
        /*000c*/ 	.byte	0x25, 0x73, 0x00
	.type		$str$31,@object
	.size		$str$31,($str$35 - $str$31)
$str$31:
        /*000f*/ 	.byte	0x20, 0x6f, 0x20, 0x00
	.type		$str$35,@object
	.size		$str$35,($str$22 - $str$35)
$str$35:
        /*0013*/ 	.byte	0x70, 0x74, 0x72, 0x5b, 0x00
	.type		$str$22,@object
	.size		$str$22,($str$34 - $str$22)
$str$22:
        /*0018*/ 	.byte	0x73, 0x4f, 0x3a, 0x20, 0x00
	.type		$str$34,@object
	.size		$str$34,($str$36 - $str$34)
$str$34:
        /*001d*/ 	.byte	0x73, 0x6d, 0x65, 0x6d, 0x5f, 0x00
	.type		$str$36,@object
	.size		$str$36,($str$33 - $str$36)
$str$36:
        /*0023*/ 	.byte	0x62, 0x5d, 0x28, 0x25, 0x70, 0x29, 0x00
	.type		$str$33,@object
	.size		$str$33,($str$27 - $str$33)
$str$33:
        /*002a*/ 	.byte	0x53, 0x77, 0x3c, 0x25, 0x64, 0x2c, 0x25, 0x64, 0x2c, 0x25, 0x64, 0x3e, 0x00
	.type		$str$27,@object
	.size		$str$27,($str$26 - $str$27)
$str$27:
        /*0037*/ 	.byte	0x2f, 0x74, 0x6d, 0x70, 0x2f, 0x63, 0x75, 0x74, 0x6c, 0x61, 0x73, 0x73, 0x5f, 0x73, 0x77, 0x65
        /*0047*/ 	.byte	0x65, 0x70, 0x5f, 0x73, 0x72, 0x63, 0x2f, 0x69, 0x6e, 0x63, 0x6c, 0x75, 0x64, 0x65, 0x2f, 0x63
        /*0057*/ 	.byte	0x75, 0x74, 0x65, 0x2f, 0x61, 0x74, 0x6f, 0x6d, 0x2f, 0x63, 0x6f, 0x70, 0x79, 0x5f, 0x74, 0x72
        /*0067*/ 	.byte	0x61, 0x69, 0x74, 0x73, 0x5f, 0x73, 0x6d, 0x31, 0x30, 0x30, 0x2e, 0x68, 0x70, 0x70, 0x00
	.type		$str$26,@object
	.size		$str$26,(__unnamed_4 - $str$26)
$str$26:
        /*0076*/ 	.byte	0x28, 0x28, 0x75, 0x69, 0x6e, 0x74, 0x33, 0x32, 0x5f, 0x74, 0x28, 0x74, 0x68, 0x72, 0x65, 0x61
        /*0086*/ 	.byte	0x64, 0x49, 0x64, 0x78, 0x2e, 0x78, 0x29, 0x20, 0x2f, 0x20, 0x33, 0x32, 0x29, 0x20, 0x25, 0x20
        /*0096*/ 	.byte	0x34, 0x29, 0x20, 0x3d, 0x3d, 0x20, 0x28, 0x28, 0x28, 0x74, 0x6d, 0x65, 0x6d, 0x5f, 0x61, 0x64
        /*00a6*/ 	.byte	0x64, 0x72, 0x20, 0x3e, 0x3e, 0x20, 0x31, 0x36, 0x29, 0x20, 0x2f, 0x20, 0x33, 0x32, 0x29, 0x20
        /*00b6*/ 	.byte	0x25, 0x20, 0x34, 0x29, 0x00
	.type		__unnamed_4,@object
	.size		__unnamed_4,(__unnamed_1 - __unnamed_4)
__unnamed_4:
        /*00bb*/ 	.byte	0x63, 0x6f, 0x6e, 0x73, 0x74, 0x65, 0x78, 0x70, 0x72, 0x20, 0x76, 0x6f, 0x69, 0x64, 0x20, 0x63
        /* <DEDUP_REMOVED lines=36> */
        /*030b*/ 	.byte	0x30, 0x3e, 0x3e, 0x3e, 0x3e, 0x5d, 0x00
	.type		__unnamed_1,@object
	.size		__unnamed_1,(__unnamed_5 - __unnamed_1)
__unnamed_1:
        /* <DEDUP_REMOVED lines=37> */
        /*0562*/ 	.byte	0x3a, 0x43, 0x3c, 0x30, 0x3e, 0x3e, 0x3e, 0x3e, 0x5d, 0x00
	.type		__unnamed_5,@object
	.size		__unnamed_5,(__unnamed_6 - __unnamed_5)
__unnamed_5:
        /* <DEDUP_REMOVED lines=38> */
	.type		__unnamed_6,@object
	.size		__unnamed_6,(__unnamed_7 - __unnamed_6)
__unnamed_6:
        /* <DEDUP_REMOVED lines=37> */
        /*0a16*/ 	.byte	0x74, 0x65, 0x3a, 0x3a, 0x43, 0x3c, 0x30, 0x3e, 0x3e, 0x3e, 0x3e, 0x5d, 0x00
	.type		__unnamed_7,@object
	.size		__unnamed_7,(__unnamed_2 - __unnamed_7)
__unnamed_7:
        /* <DEDUP_REMOVED lines=37> */
        /*0c73*/ 	.byte	0x63, 0x75, 0x74, 0x65, 0x3a, 0x3a, 0x43, 0x3c, 0x30, 0x3e, 0x3e, 0x3e, 0x3e, 0x5d, 0x00
	.type		__unnamed_2,@object
	.size		__unnamed_2,(__unnamed_3 - __unnamed_2)
__unnamed_2:
        /* <DEDUP_REMOVED lines=38> */
	.type		__unnamed_3,@object
	.size		__unnamed_3,(.L_3 - __unnamed_3)
__unnamed_3:
        /* <DEDUP_REMOVED lines=38> */
        /*1142*/ 	.byte	0x3e, 0x3e, 0x5d, 0x00
.L_3:


//--------------------- .nv.shared._ZN7cutlass13device_kernelINS_4fmha6kernel36Sm100FmhaFwdKernelTmaWarpspecializedIN4cute5tupleIJiiiNS5_IJNS5_IJiiEEEiEEEEEENS1_10collective38Sm100FmhaFwdMainloopTmaWarpspecializedINS_6half_tEffNS5_IJNS4_1CILi256EEENSC_ILi64EEENSC_ILi32EEEEEENS5_IJiNSC_ILi1EEES7_EEENS5_IJiSH_NS5_IJNS5_IJNSC_ILi0EEEiEEEiEEEEEESM_NS9_10CausalMaskILb1EEENS5_IJNSC_ILi2EEESH_SH_EEENSC_ILb0EEEEENS9_38Sm100FmhaFwdEpilogueTmaWarpspecializedISB_fNS5_IJNSC_ILi128EEESF_SE_EEESI_NS5_IJSH_S7_EEESR_EENS2_23IndividualTileSchedulerENS2_41Sm100FmhaCtxKernelWarpspecializedScheduleEEEEEvNT_6ParamsE --------------------------
	.section	.nv.shared._ZN7cutlass13device_kernelINS_4fmha6kernel36Sm100FmhaFwdKernelTmaWarpspecializedIN4cute5tupleIJiiiNS5_IJNS5_IJiiEEEiEEEEEENS1_10collective38Sm100FmhaFwdMainloopTmaWarpspecializedINS_6half_tEffNS5_IJNS4_1CILi256EEENSC_ILi64EEENSC_ILi32EEEEEENS5_IJiNSC_ILi1EEES7_EEENS5_IJiSH_NS5_IJNS5_IJNSC_ILi0EEEiEEEiEEEEEESM_NS9_10CausalMaskILb1EEENS5_IJNSC_ILi2EEESH_SH_EEENSC_ILb0EEEEENS9_38Sm100FmhaFwdEpilogueTmaWarpspecializedISB_fNS5_IJNSC_ILi128EEESF_SE_EEESI_NS5_IJSH_S7_EEESR_EENS2_23IndividualTileSchedulerENS2_41Sm100FmhaCtxKernelWarpspecializedScheduleEEEEEvNT_6ParamsE,"aw",@nobits
	.sectionflags	@""
	.align	16
	.zero		1024


//--------------------- .nv.shared.reserved.0     --------------------------
	.section	.nv.shared.reserved.0,"aw",@nobits
	.weak		__nv_reservedSMEM_offset_0_alias
	.size		__nv_reservedSMEM_offset_0_alias, 0, 64
	.other		__nv_reservedSMEM_offset_0_alias,@"STO_CUDA_RESERVED_SHARED STV_DEFAULT"
__nv_reservedSMEM_offset_0_alias:
	.zero		0
.nv.shared.reserved.0:
	.zero		64
	.weak		__nv_reservedSMEM_tcgen05_partition
	.type		__nv_reservedSMEM_tcgen05_partition,@object
	.size		__nv_reservedSMEM_tcgen05_partition,(.L_0 - __nv_reservedSMEM_tcgen05_partition)
__nv_reservedSMEM_tcgen05_partition:
	.zero		32
.L_0:


//--------------------- .nv.global                --------------------------
	.section	.nv.global,"aw",@nobits
.nv.global:
	.type		_ZN39_INTERNAL_1f684b5f_4_k_cu_b87c922f_30464cute1_E,@object
	.size		_ZN39_INTERNAL_1f684b5f_4_k_cu_b87c922f_30464cute1_E,(_ZN39_INTERNAL_1f684b5f_4_k_cu_b87c922f_30464cuda3std3__45__cpo6cbeginE - _ZN39_INTERNAL_1f684b5f_4_k_cu_b87c922f_30464cute1_E)
_ZN39_INTERNAL_1f684b5f_4_k_cu_b87c922f_30464cute1_E:
	.zero		1
	.type		_ZN39_INTERNAL_1f684b5f_4_k_cu_b87c922f_30464cuda3std3__45__cpo6cbeginE,@object
	.size		_ZN39_INTERNAL_1f684b5f_4_k_cu_b87c922f_30464cuda3std3__45__cpo6cbeginE,(_ZN39_INTERNAL_1f684b5f_4_k_cu_b87c922f_30464cuda3std3__48in_placeE - _ZN39_INTERNAL_1f684b5f_4_k_cu_b87c922f_30464cuda3std3__45__cpo6cbeginE)
_ZN39_INTERNAL_1f684b5f_4_k_cu_b87c922f_30464cuda3std3__45__cpo6cbeginE:
	.zero		1
	.type		_ZN39_INTERNAL_1f684b5f_4_k_cu_b87c922f_30464cuda3std3__48in_placeE,@object
	.size		_ZN39_INTERNAL_1f684b5f_4_k_cu_b87c922f_30464cuda3std3__48in_placeE,(_ZN39_INTERNAL_1f684b5f_4_k_cu_b87c922f_30464cuda3std6ranges3__45__cpo9iter_moveE - _ZN39_INTERNAL_1f684b5f_4_k_cu_b87c922f_30464cuda3std3__48in_placeE)
_ZN39_INTERNAL_1f684b5f_4_k_cu_b87c922f_30464cuda3std3__48in_placeE:
	.zero		1
	.type		_ZN39_INTERNAL_1f684b5f_4_k_cu_b87c922f_30464cuda3std6ranges3__45__cpo9iter_moveE,@object
	.size		_ZN39_INTERNAL_1f684b5f_4_k_cu_b87c922f_30464cuda3std6ranges3__45__cpo9iter_moveE,(_ZN39_INTERNAL_1f684b5f_4_k_cu_b87c922f_30464cuda3std3__45__cpo5beginE - _ZN39_INTERNAL_1f684b5f_4_k_cu_b87c922f_30464cuda3std6ranges3__45__cpo9iter_moveE)
_ZN39_INTERNAL_1f684b5f_4_k_cu_b87c922f_30464cuda3std6ranges3__45__cpo9iter_moveE:
	.zero		1
	.type		_ZN39_INTERNAL_1f684b5f_4_k_cu_b87c922f_30464cuda3std3__45__cpo5beginE,@object
	.size		_ZN39_INTERNAL_1f684b5f_4_k_cu_b87c922f_30464cuda3std3__45__cpo5beginE,(_ZN39_INTERNAL_1f684b5f_4_k_cu_b87c922f_30464cuda3std3__441_GLOBAL__N__1f684b5f_4_k_cu_b87c922f_30466ignoreE - _ZN39_INTERNAL_1f684b5f_4_k_cu_b87c922f_30464cuda3std3__45__cpo5beginE)
_ZN39_INTERNAL_1f684b5f_4_k_cu_b87c922f_30464cuda3std3__45__cpo5beginE:
	.zero		1
	.type		_ZN39_INTERNAL_1f684b5f_4_k_cu_b87c922f_30464cuda3std3__441_GLOBAL__N__1f684b5f_4_k_cu_b87c922f_30466ignoreE,@object
	.size		_ZN39_INTERNAL_1f684b5f_4_k_cu_b87c922f_30464cuda3std3__441_GLOBAL__N__1f684b5f_4_k_cu_b87c922f_30466ignoreE,(_ZN39_INTERNAL_1f684b5f_4_k_cu_b87c922f_30464cute7productE - _ZN39_INTERNAL_1f684b5f_4_k_cu_b87c922f_30464cuda3std3__441_GLOBAL__N__1f684b5f_4_k_cu_b87c922f_30466ignoreE)
_ZN39_INTERNAL_1f684b5f_4_k_cu_b87c922f_30464cuda3std3__441_GLOBAL__N__1f684b5f_4_k_cu_b87c922f_30466ignoreE:
	.zero		1
	.type		_ZN39_INTERNAL_1f684b5f_4_k_cu_b87c922f_30464cute7productE,@object
	.size		_ZN39_INTERNAL_1f684b5f_4_k_cu_b87c922f_30464cute7productE,(_ZN39_INTERNAL_1f684b5f_4_k_cu_b87c922f_30464cuda3std3__45__cpo3endE - _ZN39_INTERNAL_1f684b5f_4_k_cu_b87c922f_30464cute7productE)
_ZN39_INTERNAL_1f684b5f_4_k_cu_b87c922f_30464cute7productE:
	.zero		1
	.type		_ZN39_INTERNAL_1f684b5f_4_k_cu_b87c922f_30464cuda3std3__45__cpo3endE,@object
	.size		_ZN39_INTERNAL_1f684b5f_4_k_cu_b87c922f_30464cuda3std3__45__cpo3endE,(_ZN39_INTERNAL_1f684b5f_4_k_cu_b87c922f_30464cuda3std3__419piecewise_constructE - _ZN39_INTERNAL_1f684b5f_4_k_cu_b87c922f_30464cuda3std3__45__cpo3endE)
_ZN39_INTERNAL_1f684b5f_4_k_cu_b87c922f_30464cuda3std3__45__cpo3endE:
	.zero		1
	.type		_ZN39_INTERNAL_1f684b5f_4_k_cu_b87c922f_30464cuda3std3__419piecewise_constructE,@object
	.size		_ZN39_INTERNAL_1f684b5f_4_k_cu_b87c922f_30464cuda3std3__419piecewise_constructE,(_ZN39_INTERNAL_1f684b5f_4_k_cu_b87c922f_30464cuda3std3__45__cpo4cendE - _ZN39_INTERNAL_1f684b5f_4_k_cu_b87c922f_30464cuda3std3__419piecewise_constructE)
_ZN39_INTERNAL_1f684b5f_4_k_cu_b87c922f_30464cuda3std3__419piecewise_constructE:
	.zero		1
	.type		_ZN39_INTERNAL_1f684b5f_4_k_cu_b87c922f_30464cuda3std3__45__cpo4cendE,@object
	.size		_ZN39_INTERNAL_1f684b5f_4_k_cu_b87c922f_30464cuda3std3__45__cpo4cendE,(_ZN39_INTERNAL_1f684b5f_4_k_cu_b87c922f_30464cuda3std6ranges3__45__cpo4swapE - _ZN39_INTERNAL_1f684b5f_4_k_cu_b87c922f_30464cuda3std3__45__cpo4cendE)
_ZN39_INTERNAL_1f684b5f_4_k_cu_b87c922f_30464cuda3std3__45__cpo4cendE:
	.zero		1
	.type		_ZN39_INTERNAL_1f684b5f_4_k_cu_b87c922f_30464cuda3std6ranges3__45__cpo4swapE,@object
	.size		_ZN39_INTERNAL_1f684b5f_4_k_cu_b87c922f_30464cuda3std6ranges3__45__cpo4swapE,(.L_15 - _ZN39_INTERNAL_1f684b5f_4_k_cu_b87c922f_30464cuda3std6ranges3__45__cpo4swapE)
_ZN39_INTERNAL_1f684b5f_4_k_cu_b87c922f_30464cuda3std6ranges3__45__cpo4swapE:
	.zero		1
.L_15:


//--------------------- .nv.constant0._ZN7cutlass13device_kernelINS_4fmha6kernel36Sm100FmhaFwdKernelTmaWarpspecializedIN4cute5tupleIJiiiNS5_IJNS5_IJiiEEEiEEEEEENS1_10collective38Sm100FmhaFwdMainloopTmaWarpspecializedINS_6half_tEffNS5_IJNS4_1CILi256EEENSC_ILi64EEENSC_ILi32EEEEEENS5_IJiNSC_ILi1EEES7_EEENS5_IJiSH_NS5_IJNS5_IJNSC_ILi0EEEiEEEiEEEEEESM_NS9_10CausalMaskILb1EEENS5_IJNSC_ILi2EEESH_SH_EEENSC_ILb0EEEEENS9_38Sm100FmhaFwdEpilogueTmaWarpspecializedISB_fNS5_IJNSC_ILi128EEESF_SE_EEESI_NS5_IJSH_S7_EEESR_EENS2_23IndividualTileSchedulerENS2_41Sm100FmhaCtxKernelWarpspecializedScheduleEEEEEvNT_6ParamsE --------------------------
	.section	.nv.constant0._ZN7cutlass13device_kernelINS_4fmha6kernel36Sm100FmhaFwdKernelTmaWarpspecializedIN4cute5tupleIJiiiNS5_IJNS5_IJiiEEEiEEEEEENS1_10collective38Sm100FmhaFwdMainloopTmaWarpspecializedINS_6half_tEffNS5_IJNS4_1CILi256EEENSC_ILi64EEENSC_ILi32EEEEEENS5_IJiNSC_ILi1EEES7_EEENS5_IJiSH_NS5_IJNS5_IJNSC_ILi0EEEiEEEiEEEEEESM_NS9_10CausalMaskILb1EEENS5_IJNSC_ILi2EEESH_SH_EEENSC_ILb0EEEEENS9_38Sm100FmhaFwdEpilogueTmaWarpspecializedISB_fNS5_IJNSC_ILi128EEESF_SE_EEESI_NS5_IJSH_S7_EEESR_EENS2_23IndividualTileSchedulerENS2_41Sm100FmhaCtxKernelWarpspecializedScheduleEEEEEvNT_6ParamsE,"a",@progbits
	.sectionflags	@""
	.align	4
.nv.constant0._ZN7cutlass13device_kernelINS_4fmha6kernel36Sm100FmhaFwdKernelTmaWarpspecializedIN4cute5tupleIJiiiNS5_IJNS5_IJiiEEEiEEEEEENS1_10collective38Sm100FmhaFwdMainloopTmaWarpspecializedINS_6half_tEffNS5_IJNS4_1CILi256EEENSC_ILi64EEENSC_ILi32EEEEEENS5_IJiNSC_ILi1EEES7_EEENS5_IJiSH_NS5_IJNS5_IJNSC_ILi0EEEiEEEiEEEEEESM_NS9_10CausalMaskILb1EEENS5_IJNSC_ILi2EEESH_SH_EEENSC_ILb0EEEEENS9_38Sm100FmhaFwdEpilogueTmaWarpspecializedISB_fNS5_IJNSC_ILi128EEESF_SE_EEESI_NS5_IJSH_S7_EEESR_EENS2_23IndividualTileSchedulerENS2_41Sm100FmhaCtxKernelWarpspecializedScheduleEEEEEvNT_6ParamsE:
	.zero		2432


//--------------------- SYMBOLS --------------------------

	.type		.nv.reservedSmem.offset0,@object
	.size		.nv.reservedSmem.offset0,0x4
	.type		.nv.reservedSmem.cap,@object
	.size		.nv.reservedSmem.cap,0x4
	.type		vprintf,@function
	.type		__assertfail,@function
